	.target	sm_90a

	.elftype	@"ET_EXEC"


//--------------------- .note.nv.tkinfo           --------------------------
	.section	.note.nv.tkinfo,"",@"SHT_NOTE"
	.sectionflags	@"SHF_NOTE_NV_TKINFO"
	.tkinfo
        /*0018*/ 	.word	0x00000002
        /*0030*/ 	.string	""
        /*0030*/ 	.string	"ptxas"
        /*0030*/ 	.string	"Cuda compilation tools, release 13.0, V13.0.88"
        /*0030*/ 	.string	"Build cuda_13.0.r13.0/compiler.36424714_0"
        /*0030*/ 	.string	"-arch sm_90a -m 64 "



//--------------------- .note.nv.cuinfo           --------------------------
	.section	.note.nv.cuinfo,"",@"SHT_NOTE"
	.sectionflags	@"SHF_NOTE_NV_CUINFO"
        /*0018*/ 	.short	0x0002
        /*001a*/ 	.short	0x005a
        /*001c*/ 	.short	0x0082
	.zero		2


//--------------------- .nv.info                  --------------------------
	.section	.nv.info,"",@"SHT_CUDA_INFO"
	.align	4


	//----- nvinfo : EIATTR_REGCOUNT
	.align		4
        /*0000*/ 	.byte	0x04, 0x2f
        /*0002*/ 	.short	(.L_15 - .L_14)
	.align		4
.L_14:
        /*0004*/ 	.word	index@(_ZN7cutlass13device_kernelINS_4gemm6kernel13GemmUniversalINS1_17GroupProblemShapeIN4cute5tupleIJiiiEEEEENS1_10collective13CollectiveMmaINS1_39MainloopSm90ArrayTmaGmmaWarpSpecializedILi4ENS6_IJNS5_1CILi2EEENSC_ILi1EEESE_EEENS1_40KernelPtrArrayTmaWarpSpecializedPingpongEEENS6_IJNSC_ILi128EEENSC_ILi256EEENSC_ILi64EEEEEENS_6half_tEPNS6_IJlSE_NSC_ILi0EEEEEESM_SP_NS5_8TiledMMAINS5_8MMA_AtomIJNS5_4SM904GMMA26MMA_64x256x16_F32F16F16_SSILNST_5MajorE0ELSV_0ELNST_7ScaleInE1ELSW_1EEEEEENS5_6LayoutINS6_IJSE_SE_SE_EEENS6_IJSN_SN_SN_EEEEENS6_IJNS5_10UnderscoreES13_S13_EEEEENS5_13SM90_TMA_LOADENS5_14ComposedLayoutINS5_7SwizzleILi3ELi4ELi3EEENS5_18smem_ptr_flag_bitsILi16EEENSZ_INS6_IJNSC_ILi8EEESK_EEENS6_IJSK_SE_EEEEEEEvNS5_8identityENS5_23SM90_TMA_LOAD_MULTICASTES1G_vS1H_EENS_8epilogue10collective18CollectiveEpilogueINS1K_30Sm90PtrArrayTmaWarpSpecializedILi4ELi2ELi16ELb1ELb0ELi2EEEJSL_NS6_IJSK_NSC_ILi32EEEEEESM_PNS6_IJSE_lSN_EEESM_S1S_NS1K_6fusion15FusionCallbacksIS1O_NS1T_17LinearCombinationISM_fSM_fLNS_15FloatRoundStyleE2EEESL_S1Q_JEEES16_NS17_IS19_S1B_NSZ_INS6_IJSK_S1C_EEENS6_IJSE_SK_EEEEEEENS5_17SM75_U16x8_LDSM_TENS5_14SM90_TMA_STOREES22_NS5_17SM90_U16x8_STSM_TENS5_9Copy_AtomIJNS5_17SM90_U32x4_STSM_NESM_EEEvEEEvvEEEEvNT_6ParamsE)
        /*0008*/ 	.word	0x000000a8


	//----- nvinfo : EIATTR_FRAME_SIZE
	.align		4
.L_15:
        /*000c*/ 	.byte	0x04, 0x11
        /*000e*/ 	.short	(.L_17 - .L_16)
	.align		4
.L_16:
        /*0010*/ 	.word	index@($__internal_0_$__cuda_sm20_div_u64)
        /*0014*/ 	.word	0x00000808


	//----- nvinfo : EIATTR_FRAME_SIZE
	.align		4
.L_17:
        /*0018*/ 	.byte	0x04, 0x11
        /*001a*/ 	.short	(.L_19 - .L_18)
	.align		4
.L_18:
        /*001c*/ 	.word	index@(_ZN7cutlass13device_kernelINS_4gemm6kernel13GemmUniversalINS1_17GroupProblemShapeIN4cute5tupleIJiiiEEEEENS1_10collective13CollectiveMmaINS1_39MainloopSm90ArrayTmaGmmaWarpSpecializedILi4ENS6_IJNS5_1CILi2EEENSC_ILi1EEESE_EEENS1_40KernelPtrArrayTmaWarpSpecializedPingpongEEENS6_IJNSC_ILi128EEENSC_ILi256EEENSC_ILi64EEEEEENS_6half_tEPNS6_IJlSE_NSC_ILi0EEEEEESM_SP_NS5_8TiledMMAINS5_8MMA_AtomIJNS5_4SM904GMMA26MMA_64x256x16_F32F16F16_SSILNST_5MajorE0ELSV_0ELNST_7ScaleInE1ELSW_1EEEEEENS5_6LayoutINS6_IJSE_SE_SE_EEENS6_IJSN_SN_SN_EEEEENS6_IJNS5_10UnderscoreES13_S13_EEEEENS5_13SM90_TMA_LOADENS5_14ComposedLayoutINS5_7SwizzleILi3ELi4ELi3EEENS5_18smem_ptr_flag_bitsILi16EEENSZ_INS6_IJNSC_ILi8EEESK_EEENS6_IJSK_SE_EEEEEEEvNS5_8identityENS5_23SM90_TMA_LOAD_MULTICASTES1G_vS1H_EENS_8epilogue10collective18CollectiveEpilogueINS1K_30Sm90PtrArrayTmaWarpSpecializedILi4ELi2ELi16ELb1ELb0ELi2EEEJSL_NS6_IJSK_NSC_ILi32EEEEEESM_PNS6_IJSE_lSN_EEESM_S1S_NS1K_6fusion15FusionCallbacksIS1O_NS1T_17LinearCombinationISM_fSM_fLNS_15FloatRoundStyleE2EEESL_S1Q_JEEES16_NS17_IS19_S1B_NSZ_INS6_IJSK_S1C_EEENS6_IJSE_SK_EEEEEEENS5_17SM75_U16x8_LDSM_TENS5_14SM90_TMA_STOREES22_NS5_17SM90_U16x8_STSM_TENS5_9Copy_AtomIJNS5_17SM90_U32x4_STSM_NESM_EEEvEEEvvEEEEvNT_6ParamsE)
        /*0020*/ 	.word	0x00000808


	//----- nvinfo : EIATTR_MIN_STACK_SIZE
	.align		4
.L_19:
        /*0024*/ 	.byte	0x04, 0x12
        /*0026*/ 	.short	(.L_21 - .L_20)
	.align		4
.L_20:
        /*0028*/ 	.word	index@(_ZN7cutlass13device_kernelINS_4gemm6kernel13GemmUniversalINS1_17GroupProblemShapeIN4cute5tupleIJiiiEEEEENS1_10collective13CollectiveMmaINS1_39MainloopSm90ArrayTmaGmmaWarpSpecializedILi4ENS6_IJNS5_1CILi2EEENSC_ILi1EEESE_EEENS1_40KernelPtrArrayTmaWarpSpecializedPingpongEEENS6_IJNSC_ILi128EEENSC_ILi256EEENSC_ILi64EEEEEENS_6half_tEPNS6_IJlSE_NSC_ILi0EEEEEESM_SP_NS5_8TiledMMAINS5_8MMA_AtomIJNS5_4SM904GMMA26MMA_64x256x16_F32F16F16_SSILNST_5MajorE0ELSV_0ELNST_7ScaleInE1ELSW_1EEEEEENS5_6LayoutINS6_IJSE_SE_SE_EEENS6_IJSN_SN_SN_EEEEENS6_IJNS5_10UnderscoreES13_S13_EEEEENS5_13SM90_TMA_LOADENS5_14ComposedLayoutINS5_7SwizzleILi3ELi4ELi3EEENS5_18smem_ptr_flag_bitsILi16EEENSZ_INS6_IJNSC_ILi8EEESK_EEENS6_IJSK_SE_EEEEEEEvNS5_8identityENS5_23SM90_TMA_LOAD_MULTICASTES1G_vS1H_EENS_8epilogue10collective18CollectiveEpilogueINS1K_30Sm90PtrArrayTmaWarpSpecializedILi4ELi2ELi16ELb1ELb0ELi2EEEJSL_NS6_IJSK_NSC_ILi32EEEEEESM_PNS6_IJSE_lSN_EEESM_S1S_NS1K_6fusion15FusionCallbacksIS1O_NS1T_17LinearCombinationISM_fSM_fLNS_15FloatRoundStyleE2EEESL_S1Q_JEEES16_NS17_IS19_S1B_NSZ_INS6_IJSK_S1C_EEENS6_IJSE_SK_EEEEEEENS5_17SM75_U16x8_LDSM_TENS5_14SM90_TMA_STOREES22_NS5_17SM90_U16x8_STSM_TENS5_9Copy_AtomIJNS5_17SM90_U32x4_STSM_NESM_EEEvEEEvvEEEEvNT_6ParamsE)
        /*002c*/ 	.word	0x00000808
.L_21:


//--------------------- .nv.compat                --------------------------
	.section	.nv.compat,"",@"SHT_CUDA_COMPAT_INFO"
	.align	4
        /*0000*/ 	.byte	0x02, 0x09, 0x01, 0x00, 0x02, 0x02, 0x04, 0x00, 0x02, 0x05, 0x05, 0x00, 0x03, 0x07, 0x01, 0x01
        /*0010*/ 	.byte	0x02, 0x03, 0x03, 0x00, 0x02, 0x06, 0x01, 0x00, 0x04, 0x0b, 0x08, 0x00, 0x00, 0x00, 0x00, 0x00
        /*0020*/ 	.byte	0x00, 0x00, 0x00, 0x00


//--------------------- .nv.info._ZN7cutlass13device_kernelINS_4gemm6kernel13GemmUniversalINS1_17GroupProblemShapeIN4cute5tupleIJiiiEEEEENS1_10collective13CollectiveMmaINS1_39MainloopSm90ArrayTmaGmmaWarpSpecializedILi4ENS6_IJNS5_1CILi2EEENSC_ILi1EEESE_EEENS1_40KernelPtrArrayTmaWarpSpecializedPingpongEEENS6_IJNSC_ILi128EEENSC_ILi256EEENSC_ILi64EEEEEENS_6half_tEPNS6_IJlSE_NSC_ILi0EEEEEESM_SP_NS5_8TiledMMAINS5_8MMA_AtomIJNS5_4SM904GMMA26MMA_64x256x16_F32F16F16_SSILNST_5MajorE0ELSV_0ELNST_7ScaleInE1ELSW_1EEEEEENS5_6LayoutINS6_IJSE_SE_SE_EEENS6_IJSN_SN_SN_EEEEENS6_IJNS5_10UnderscoreES13_S13_EEEEENS5_13SM90_TMA_LOADENS5_14ComposedLayoutINS5_7SwizzleILi3ELi4ELi3EEENS5_18smem_ptr_flag_bitsILi16EEENSZ_INS6_IJNSC_ILi8EEESK_EEENS6_IJSK_SE_EEEEEEEvNS5_8identityENS5_23SM90_TMA_LOAD_MULTICASTES1G_vS1H_EENS_8epilogue10collective18CollectiveEpilogueINS1K_30Sm90PtrArrayTmaWarpSpecializedILi4ELi2ELi16ELb1ELb0ELi2EEEJSL_NS6_IJSK_NSC_ILi32EEEEEESM_PNS6_IJSE_lSN_EEESM_S1S_NS1K_6fusion15FusionCallbacksIS1O_NS1T_17LinearCombinationISM_fSM_fLNS_15FloatRoundStyleE2EEESL_S1Q_JEEES16_NS17_IS19_S1B_NSZ_INS6_IJSK_S1C_EEENS6_IJSE_SK_EEEEEEENS5_17SM75_U16x8_LDSM_TENS5_14SM90_TMA_STOREES22_NS5_17SM90_U16x8_STSM_TENS5_9Copy_AtomIJNS5_17SM90_U32x4_STSM_NESM_EEEvEEEvvEEEEvNT_6ParamsE --------------------------
	.section	.nv.info._ZN7cutlass13device_kernelINS_4gemm6kernel13GemmUniversalINS1_17GroupProblemShapeIN4cute5tupleIJiiiEEEEENS1_10collective13CollectiveMmaINS1_39MainloopSm90ArrayTmaGmmaWarpSpecializedILi4ENS6_IJNS5_1CILi2EEENSC_ILi1EEESE_EEENS1_40KernelPtrArrayTmaWarpSpecializedPingpongEEENS6_IJNSC_ILi128EEENSC_ILi256EEENSC_ILi64EEEEEENS_6half_tEPNS6_IJlSE_NSC_ILi0EEEEEESM_SP_NS5_8TiledMMAINS5_8MMA_AtomIJNS5_4SM904GMMA26MMA_64x256x16_F32F16F16_SSILNST_5MajorE0ELSV_0ELNST_7ScaleInE1ELSW_1EEEEEENS5_6LayoutINS6_IJSE_SE_SE_EEENS6_IJSN_SN_SN_EEEEENS6_IJNS5_10UnderscoreES13_S13_EEEEENS5_13SM90_TMA_LOADENS5_14ComposedLayoutINS5_7SwizzleILi3ELi4ELi3EEENS5_18smem_ptr_flag_bitsILi16EEENSZ_INS6_IJNSC_ILi8EEESK_EEENS6_IJSK_SE_EEEEEEEvNS5_8identityENS5_23SM90_TMA_LOAD_MULTICASTES1G_vS1H_EENS_8epilogue10collective18CollectiveEpilogueINS1K_30Sm90PtrArrayTmaWarpSpecializedILi4ELi2ELi16ELb1ELb0ELi2EEEJSL_NS6_IJSK_NSC_ILi32EEEEEESM_PNS6_IJSE_lSN_EEESM_S1S_NS1K_6fusion15FusionCallbacksIS1O_NS1T_17LinearCombinationISM_fSM_fLNS_15FloatRoundStyleE2EEESL_S1Q_JEEES16_NS17_IS19_S1B_NSZ_INS6_IJSK_S1C_EEENS6_IJSE_SK_EEEEEEENS5_17SM75_U16x8_LDSM_TENS5_14SM90_TMA_STOREES22_NS5_17SM90_U16x8_STSM_TENS5_9Copy_AtomIJNS5_17SM90_U32x4_STSM_NESM_EEEvEEEvvEEEEvNT_6ParamsE,"",@"SHT_CUDA_INFO"
	.sectionflags	@""
	.align	4


	//----- nvinfo : EIATTR_CUDA_API_VERSION
	.align		4
        /*0000*/ 	.byte	0x04, 0x37
        /*0002*/ 	.short	(.L_23 - .L_22)
.L_22:
        /*0004*/ 	.word	0x00000082


	//----- nvinfo : EIATTR_KPARAM_INFO
	.align		4
.L_23:
        /*0008*/ 	.byte	0x04, 0x17
        /*000a*/ 	.short	(.L_25 - .L_24)
.L_24:
        /*000c*/ 	.word	0x00000000
        /*0010*/ 	.short	0x0000
        /*0012*/ 	.short	0x0070
        /*0014*/ 	.byte	0x00, 0xf0, 0x01, 0x1c


	//----- nvinfo : EIATTR_SPARSE_MMA_MASK
	.align		4
.L_25:
        /*0018*/ 	.byte	0x03, 0x50
        /*001a*/ 	.short	0x0000


	//----- nvinfo : EIATTR_MAXREG_COUNT
	.align		4
        /*001c*/ 	.byte	0x03, 0x1b
        /*001e*/ 	.short	0x00a8


	//----- nvinfo : EIATTR_NUM_BARRIERS
	.align		4
        /*0020*/ 	.byte	0x02, 0x4c
        /*0022*/ 	.byte	0x02
	.zero		1


	//----- nvinfo : EIATTR_EXTERNS
	.align		4
        /*0024*/ 	.byte	0x04, 0x0f
        /*0026*/ 	.short	(.L_27 - .L_26)


	//   ....[0]....
	.align		4
.L_26:
        /*0028*/ 	.word	index@(__assertfail)


	//----- nvinfo : EIATTR_ANNOTATIONS
	.align		4
.L_27:
        /*002c*/ 	.byte	0x04, 0x55
        /*002e*/ 	.short	(.L_29 - .L_28)


	//   ....[0]....
.L_28:
        /*0030*/ 	.word	0x00000001
        /*0034*/ 	.byte	0x30, 0x30, 0x00, 0x00, 0x01, 0x00, 0x00, 0x00, 0x70, 0x32, 0x00, 0x00, 0x01, 0x00, 0x00, 0x00
        /* <DEDUP_REMOVED lines=797> */
        /*3214*/ 	.byte	0x50, 0x7b, 0x01, 0x00


	//----- nvinfo : EIATTR_MERCURY_ISA_VERSION
	.align		4
.L_29:
        /*3218*/ 	.byte	0x03, 0x5f
        /*321a*/ 	.short	0x0101


	//----- nvinfo : EIATTR_INT_WARP_WIDE_INSTR_OFFSETS
	.align		4
        /*321c*/ 	.byte	0x04, 0x31
        /*321e*/ 	.short	(.L_31 - .L_30)


	//   ....[0]....
.L_30:
        /*3220*/ 	.word	0x00001340


	//   ....[1]....
        /*3224*/ 	.word	0x00001360


	//   ....[2]....
        /*3228*/ 	.word	0x000014d0


	//   ....[3]....
        /*322c*/ 	.word	0x000014e0


	//   ....[4]....
        /*3230*/ 	.word	0x00001530


	//   ....[5]....
        /*3234*/ 	.word	0x00001570


	//   ....[6]....
        /*3238*/ 	.word	0x000015c0


	//   ....[7]....
        /*323c*/ 	.word	0x000015e0


	//----- nvinfo : EIATTR_COOP_GROUP_MASK_REGIDS
	.align		4
.L_31:
        /*3240*/ 	.byte	0x04, 0x29
        /*3242*/ 	.short	(.L_33 - .L_32)


	//   ....[0]....
.L_32:
        /*3244*/ 	.word	0xffffffff


	//   ....[1]....
        /*3248*/ 	.word	0xffffffff


	//   ....[2]....
        /*324c*/ 	.word	0xffffffff


	//   ....[3]....
        /*3250*/ 	.word	0xffffffff


	//   ....[4]....
        /*3254*/ 	.word	0xffffffff


	//   ....[5]....
        /*3258*/ 	.word	0xffffffff


	//   ....[6]....
        /*325c*/ 	.word	0xffffffff


	//   ....[7]....
        /*3260*/ 	.word	0xffffffff


	//   ....[8]....
        /*3264*/ 	.word	0xffffffff


	//   ....[9]....
        /*3268*/ 	.word	0xffffffff


	//   ....[10]....
        /*326c*/ 	.word	0xffffffff


	//   ....[11]....
        /*3270*/ 	.word	0xffffffff


	//   ....[12]....
        /*3274*/ 	.word	0xffffffff


	//   ....[13]....
        /*3278*/ 	.word	0xffffffff


	//   ....[14]....
        /*327c*/ 	.word	0xffffffff


	//   ....[15]....
        /*3280*/ 	.word	0xffffffff


	//   ....[16]....
        /*3284*/ 	.word	0xffffffff


	//   ....[17]....
        /*3288*/ 	.word	0xffffffff


	//   ....[18]....
        /*328c*/ 	.word	0xffffffff


	//   ....[19]....
        /*3290*/ 	.word	0xffffffff


	//   ....[20]....
        /*3294*/ 	.word	0xffffffff


	//   ....[21]....
        /*3298*/ 	.word	0xffffffff


	//   ....[22]....
        /*329c*/ 	.word	0xffffffff


	//   ....[23]....
        /*32a0*/ 	.word	0xffffffff


	//   ....[24]....
        /*32a4*/ 	.word	0xffffffff


	//   ....[25]....
        /*32a8*/ 	.word	0xffffffff


	//   ....[26]....
        /*32ac*/ 	.word	0xffffffff


	//   ....[27]....
        /*32b0*/ 	.word	0xffffffff


	//   ....[28]....
        /*32b4*/ 	.word	0xffffffff


	//   ....[29]....
        /*32b8*/ 	.word	0xffffffff


	//   ....[30]....
        /*32bc*/ 	.word	0xffffffff


	//   ....[31]....
        /*32c0*/ 	.word	0xffffffff


	//   ....[32]....
        /*32c4*/ 	.word	0xffffffff


	//   ....[33]....
        /*32c8*/ 	.word	0xffffffff


	//   ....[34]....
        /*32cc*/ 	.word	0xffffffff


	//   ....[35]....
        /*32d0*/ 	.word	0xffffffff


	//   ....[36]....
        /*32d4*/ 	.word	0xffffffff


	//   ....[37]....
        /*32d8*/ 	.word	0xffffffff


	//   ....[38]....
        /*32dc*/ 	.word	0xffffffff


	//   ....[39]....
        /*32e0*/ 	.word	0xffffffff


	//   ....[40]....
        /*32e4*/ 	.word	0xffffffff


	//   ....[41]....
        /*32e8*/ 	.word	0xffffffff


	//   ....[42]....
        /*32ec*/ 	.word	0xffffffff


	//   ....[43]....
        /*32f0*/ 	.word	0xffffffff


	//   ....[44]....
        /*32f4*/ 	.word	0xffffffff


	//   ....[45]....
        /*32f8*/ 	.word	0xffffffff


	//   ....[46]....
        /*32fc*/ 	.word	0xffffffff


	//   ....[47]....
        /*3300*/ 	.word	0xffffffff


	//   ....[48]....
        /*3304*/ 	.word	0xffffffff


	//   ....[49]....
        /*3308*/ 	.word	0xffffffff


	//   ....[50]....
        /*330c*/ 	.word	0xffffffff


	//   ....[51]....
        /*3310*/ 	.word	0xffffffff


	//   ....[52]....
        /*3314*/ 	.word	0xffffffff


	//   ....[53]....
        /*3318*/ 	.word	0xffffffff


	//   ....[54]....
        /*331c*/ 	.word	0xffffffff


	//   ....[55]....
        /*3320*/ 	.word	0xffffffff


	//   ....[56]....
        /*3324*/ 	.word	0xffffffff


	//   ....[57]....
        /*3328*/ 	.word	0xffffffff


	//   ....[58]....
        /*332c*/ 	.word	0xffffffff


	//   ....[59]....
        /*3330*/ 	.word	0xffffffff


	//   ....[60]....
        /*3334*/ 	.word	0xffffffff


	//   ....[61]....
        /*3338*/ 	.word	0xffffffff


	//   ....[62]....
        /*333c*/ 	.word	0xffffffff


	//   ....[63]....
        /*3340*/ 	.word	0xffffffff


	//   ....[64]....
        /*3344*/ 	.word	0xffffffff


	//   ....[65]....
        /*3348*/ 	.word	0xffffffff


	//   ....[66]....
        /*334c*/ 	.word	0xffffffff


	//   ....[67]....
        /*3350*/ 	.word	0xffffffff


	//   ....[68]....
        /*3354*/ 	.word	0xffffffff


	//   ....[69]....
        /*3358*/ 	.word	0xffffffff


	//   ....[70]....
        /*335c*/ 	.word	0xffffffff


	//   ....[71]....
        /*3360*/ 	.word	0xffffffff


	//   ....[72]....
        /*3364*/ 	.word	0xffffffff


	//   ....[73]....
        /*3368*/ 	.word	0xffffffff


	//   ....[74]....
        /*336c*/ 	.word	0xffffffff


	//   ....[75]....
        /*3370*/ 	.word	0xffffffff


	//   ....[76]....
        /*3374*/ 	.word	0xffffffff


	//   ....[77]....
        /*3378*/ 	.word	0xffffffff


	//   ....[78]....
        /*337c*/ 	.word	0xffffffff


	//   ....[79]....
        /*3380*/ 	.word	0x0500000f


	//----- nvinfo : EIATTR_COOP_GROUP_INSTR_OFFSETS
	.align		4
.L_33:
        /*3384*/ 	.byte	0x04, 0x28
        /*3386*/ 	.short	(.L_35 - .L_34)


	//   ....[0]....
.L_34:
        /*3388*/ 	.word	0x00000800


	//   ....[1]....
        /*338c*/ 	.word	0x00000880


	//   ....[2]....
        /*3390*/ 	.word	0x00000d20


	//   ....[3]....
        /*3394*/ 	.word	0x00000f20


	//   ....[4]....
        /*3398*/ 	.word	0x00001180


	//   ....[5]....
        /*339c*/ 	.word	0x000011c0


	//   ....[6]....
        /*33a0*/ 	.word	0x000016a0


	//   ....[7]....
        /*33a4*/ 	.word	0x00001de0


	//   ....[8]....
        /*33a8*/ 	.word	0x00001e10


	//   ....[9]....
        /*33ac*/ 	.word	0x00001e90


	//   ....[10]....
        /*33b0*/ 	.word	0x00001ea0


	//   ....[11]....
        /*33b4*/ 	.word	0x00001ee0


	//   ....[12]....
        /*33b8*/ 	.word	0x00001f00


	//   ....[13]....
        /*33bc*/ 	.word	0x00001f40


	//   ....[14]....
        /*33c0*/ 	.word	0x00001f60


	//   ....[15]....
        /*33c4*/ 	.word	0x00001fa0


	//   ....[16]....
        /*33c8*/ 	.word	0x00001fc0


	//   ....[17]....
        /*33cc*/ 	.word	0x00002030


	//   ....[18]....
        /*33d0*/ 	.word	0x00002150


	//   ....[19]....
        /*33d4*/ 	.word	0x000021d0


	//   ....[20]....
        /*33d8*/ 	.word	0x000027b0


	//   ....[21]....
        /*33dc*/ 	.word	0x000027c0


	//   ....[22]....
        /*33e0*/ 	.word	0x00002810


	//   ....[23]....
        /*33e4*/ 	.word	0x00002820


	//   ....[24]....
        /*33e8*/ 	.word	0x00002870


	//   ....[25]....
        /*33ec*/ 	.word	0x00002880


	//   ....[26]....
        /*33f0*/ 	.word	0x000028d0


	//   ....[27]....
        /*33f4*/ 	.word	0x000028e0


	//   ....[28]....
        /*33f8*/ 	.word	0x00002930


	//   ....[29]....
        /*33fc*/ 	.word	0x00002940


	//   ....[30]....
        /*3400*/ 	.word	0x000029d0


	//   ....[31]....
        /*3404*/ 	.word	0x00002a40


	//   ....[32]....
        /*3408*/ 	.word	0x00002ad0


	//   ....[33]....
        /*340c*/ 	.word	0x00002af0


	//   ....[34]....
        /*3410*/ 	.word	0x00002b00


	//   ....[35]....
        /*3414*/ 	.word	0x00002b10


	//   ....[36]....
        /*3418*/ 	.word	0x00002b20


	//   ....[37]....
        /*341c*/ 	.word	0x00002b30


	//   ....[38]....
        /*3420*/ 	.word	0x000033b0


	//   ....[39]....
        /*3424*/ 	.word	0x00003650


	//   ....[40]....
        /*3428*/ 	.word	0x000039c0


	//   ....[41]....
        /*342c*/ 	.word	0x00013a10


	//   ....[42]....
        /*3430*/ 	.word	0x00013e30


	//   ....[43]....
        /*3434*/ 	.word	0x000141d0


	//   ....[44]....
        /*3438*/ 	.word	0x00015f40


	//   ....[45]....
        /*343c*/ 	.word	0x00016670


	//   ....[46]....
        /*3440*/ 	.word	0x00016b40


	//   ....[47]....
        /*3444*/ 	.word	0x000179e0


	//   ....[48]....
        /*3448*/ 	.word	0x00018830


	//   ....[49]....
        /*344c*/ 	.word	0x00018850


	//   ....[50]....
        /*3450*/ 	.word	0x000188a0


	//   ....[51]....
        /*3454*/ 	.word	0x000188c0


	//   ....[52]....
        /*3458*/ 	.word	0x00018900


	//   ....[53]....
        /*345c*/ 	.word	0x00018930


	//   ....[54]....
        /*3460*/ 	.word	0x00018970


	//   ....[55]....
        /*3464*/ 	.word	0x000189a0


	//   ....[56]....
        /*3468*/ 	.word	0x000189e0


	//   ....[57]....
        /*346c*/ 	.word	0x00018a10


	//   ....[58]....
        /*3470*/ 	.word	0x00018aa0


	//   ....[59]....
        /*3474*/ 	.word	0x00018bc0


	//   ....[60]....
        /*3478*/ 	.word	0x00018be0


	//   ....[61]....
        /*347c*/ 	.word	0x00019240


	//   ....[62]....
        /*3480*/ 	.word	0x00019250


	//   ....[63]....
        /*3484*/ 	.word	0x000192a0


	//   ....[64]....
        /*3488*/ 	.word	0x000192b0


	//   ....[65]....
        /*348c*/ 	.word	0x00019300


	//   ....[66]....
        /*3490*/ 	.word	0x00019310


	//   ....[67]....
        /*3494*/ 	.word	0x00019360


	//   ....[68]....
        /*3498*/ 	.word	0x00019370


	//   ....[69]....
        /*349c*/ 	.word	0x000193c0


	//   ....[70]....
        /*34a0*/ 	.word	0x000193d0


	//   ....[71]....
        /*34a4*/ 	.word	0x00019460


	//   ....[72]....
        /*34a8*/ 	.word	0x000194d0


	//   ....[73]....
        /*34ac*/ 	.word	0x00019560


	//   ....[74]....
        /*34b0*/ 	.word	0x00019580


	//   ....[75]....
        /*34b4*/ 	.word	0x00019590


	//   ....[76]....
        /*34b8*/ 	.word	0x000195a0


	//   ....[77]....
        /*34bc*/ 	.word	0x000195b0


	//   ....[78]....
        /*34c0*/ 	.word	0x000195c0


	//   ....[79]....
        /*34c4*/ 	.word	0x0001b490


	//----- nvinfo : EIATTR_REG_RECONFIG
	.align		4
.L_35:
        /*34c8*/ 	.byte	0x01, 0x54
	.zero		2


	//----- nvinfo : EIATTR_SYSCALL_OFFSETS
	.align		4
        /*34cc*/ 	.byte	0x04, 0x46
        /*34ce*/ 	.short	(.L_37 - .L_36)


	//   ....[0]....
.L_36:
        /*34d0*/ 	.word	0x0000ce10


	//   ....[1]....
        /*34d4*/ 	.word	0x0000cf00


	//----- nvinfo : EIATTR_MBARRIER_INSTR_OFFSETS
	.align		4
.L_37:
        /*34d8*/ 	.byte	0x04, 0x39
        /*34da*/ 	.short	(.L_39 - .L_38)


	//   ....[0]....
.L_38:
        /*34dc*/ 	.word	0x00000c00
        /*34e0*/ 	.word	0x000000ff
        /*34e4*/ 	.word	0x00034400
        /*34e8*/ 	.short	0x0100
        /*34ea*/ 	.byte	0x0b
	.zero		1


	//   ....[1]....
        /*34ec*/ 	.word	0x00000c10
        /*34f0*/ 	.word	0x000000ff
        /*34f4*/ 	.word	0x00034440
        /*34f8*/ 	.short	0x0100
        /*34fa*/ 	.byte	0x0b
	.zero		1


	//   ....[2]....
        /*34fc*/ 	.word	0x00000c20
        /*3500*/ 	.word	0x000000ff
        /*3504*/ 	.word	0x00034408
        /*3508*/ 	.short	0x0100
        /*350a*/ 	.byte	0x0b
	.zero		1


	//   ....[3]....
        /*350c*/ 	.word	0x00000c30
        /*3510*/ 	.word	0x000000ff
        /*3514*/ 	.word	0x00034448
        /*3518*/ 	.short	0x0100
        /*351a*/ 	.byte	0x0b
	.zero		1


	//   ....[4]....
        /*351c*/ 	.word	0x00000c40
        /*3520*/ 	.word	0x000000ff
        /*3524*/ 	.word	0x00034410
        /*3528*/ 	.short	0x0100
        /*352a*/ 	.byte	0x0b
	.zero		1


	//   ....[5]....
        /*352c*/ 	.word	0x00000c50
        /*3530*/ 	.word	0x000000ff
        /*3534*/ 	.word	0x00034450
        /*3538*/ 	.short	0x0100
        /*353a*/ 	.byte	0x0b
	.zero		1


	//   ....[6]....
        /*353c*/ 	.word	0x00000c60
        /*3540*/ 	.word	0x000000ff
        /*3544*/ 	.word	0x00034418
        /*3548*/ 	.short	0x0100
        /*354a*/ 	.byte	0x0b
	.zero		1


	//   ....[7]....
        /*354c*/ 	.word	0x00000c70
        /*3550*/ 	.word	0x000000ff
        /*3554*/ 	.word	0x00034458
        /*3558*/ 	.short	0x0100
        /*355a*/ 	.byte	0x0b
	.zero		1


	//   ....[8]....
        /*355c*/ 	.word	0x00000c80
        /*3560*/ 	.word	0x000000ff
        /*3564*/ 	.word	0x00034420
        /*3568*/ 	.short	0x0100
        /*356a*/ 	.byte	0x0b
	.zero		1


	//   ....[9]....
        /*356c*/ 	.word	0x00000c90
        /*3570*/ 	.word	0x000000ff
        /*3574*/ 	.word	0x00034460
        /*3578*/ 	.short	0x0100
        /*357a*/ 	.byte	0x0b
	.zero		1


	//   ....[10]....
        /*357c*/ 	.word	0x00000ca0
        /*3580*/ 	.word	0x000000ff
        /*3584*/ 	.word	0x00034428
        /*3588*/ 	.short	0x0100
        /*358a*/ 	.byte	0x0b
	.zero		1


	//   ....[11]....
        /*358c*/ 	.word	0x00000cb0
        /*3590*/ 	.word	0x000000ff
        /*3594*/ 	.word	0x00034468
        /*3598*/ 	.short	0x0100
        /*359a*/ 	.byte	0x0b
	.zero		1


	//   ....[12]....
        /*359c*/ 	.word	0x00000cc0
        /*35a0*/ 	.word	0x000000ff
        /*35a4*/ 	.word	0x00034430
        /*35a8*/ 	.short	0x0100
        /*35aa*/ 	.byte	0x0b
	.zero		1


	//   ....[13]....
        /*35ac*/ 	.word	0x00000cd0
        /*35b0*/ 	.word	0x000000ff
        /*35b4*/ 	.word	0x00034470
        /*35b8*/ 	.short	0x0100
        /*35ba*/ 	.byte	0x0b
	.zero		1


	//   ....[14]....
        /*35bc*/ 	.word	0x00000ce0
        /*35c0*/ 	.word	0x000000ff
        /*35c4*/ 	.word	0x00034438
        /*35c8*/ 	.short	0x0100
        /*35ca*/ 	.byte	0x0b
	.zero		1


	//   ....[15]....
        /*35cc*/ 	.word	0x00000cf0
        /*35d0*/ 	.word	0x000000ff
        /*35d4*/ 	.word	0x00034478
        /*35d8*/ 	.short	0x0100
        /*35da*/ 	.byte	0x0b
	.zero		1


	//   ....[16]....
        /*35dc*/ 	.word	0x00000e90
        /*35e0*/ 	.word	0x000000ff
        /*35e4*/ 	.word	0x00034480
        /*35e8*/ 	.short	0x0100
        /*35ea*/ 	.byte	0x0b
	.zero		1


	//   ....[17]....
        /*35ec*/ 	.word	0x00000ea0
        /*35f0*/ 	.word	0x000000ff
        /*35f4*/ 	.word	0x000344a0
        /*35f8*/ 	.short	0x0100
        /*35fa*/ 	.byte	0x0b
	.zero		1


	//   ....[18]....
        /*35fc*/ 	.word	0x00000eb0
        /*3600*/ 	.word	0x000000ff
        /*3604*/ 	.word	0x00034488
        /*3608*/ 	.short	0x0100
        /*360a*/ 	.byte	0x0b
	.zero		1


	//   ....[19]....
        /*360c*/ 	.word	0x00000ec0
        /*3610*/ 	.word	0x000000ff
        /*3614*/ 	.word	0x000344a8
        /*3618*/ 	.short	0x0100
        /*361a*/ 	.byte	0x0b
	.zero		1


	//   ....[20]....
        /*361c*/ 	.word	0x00000ed0
        /*3620*/ 	.word	0x000000ff
        /*3624*/ 	.word	0x00034490
        /*3628*/ 	.short	0x0100
        /*362a*/ 	.byte	0x0b
	.zero		1


	//   ....[21]....
        /*362c*/ 	.word	0x00000ee0
        /*3630*/ 	.word	0x000000ff
        /*3634*/ 	.word	0x000344b0
        /*3638*/ 	.short	0x0100
        /*363a*/ 	.byte	0x0b
	.zero		1


	//   ....[22]....
        /*363c*/ 	.word	0x00000ef0
        /*3640*/ 	.word	0x000000ff
        /*3644*/ 	.word	0x00034498
        /*3648*/ 	.short	0x0100
        /*364a*/ 	.byte	0x0b
	.zero		1


	//   ....[23]....
        /*364c*/ 	.word	0x00000f00
        /*3650*/ 	.word	0x000000ff
        /*3654*/ 	.word	0x000344b8
        /*3658*/ 	.short	0x0100
        /*365a*/ 	.byte	0x0b
	.zero		1


	//   ....[24]....
        /*365c*/ 	.word	0x000010f0
        /*3660*/ 	.word	0x000000ff
        /*3664*/ 	.word	0x000344c0
        /*3668*/ 	.short	0x0100
        /*366a*/ 	.byte	0x06
	.zero		1


	//   ....[25]....
        /*366c*/ 	.word	0x00001100
        /*3670*/ 	.word	0x000000ff
        /*3674*/ 	.word	0x000344e0
        /*3678*/ 	.short	0x0100
        /*367a*/ 	.byte	0x06
	.zero		1


	//   ....[26]....
        /*367c*/ 	.word	0x00001110
        /*3680*/ 	.word	0x000000ff
        /*3684*/ 	.word	0x000344c8
        /*3688*/ 	.short	0x0100
        /*368a*/ 	.byte	0x06
	.zero		1


	//   ....[27]....
        /*368c*/ 	.word	0x00001120
        /*3690*/ 	.word	0x000000ff
        /*3694*/ 	.word	0x000344e8
        /*3698*/ 	.short	0x0100
        /*369a*/ 	.byte	0x06
	.zero		1


	//   ....[28]....
        /*369c*/ 	.word	0x00001130
        /*36a0*/ 	.word	0x000000ff
        /*36a4*/ 	.word	0x000344d0
        /*36a8*/ 	.short	0x0100
        /*36aa*/ 	.byte	0x06
	.zero		1


	//   ....[29]....
        /*36ac*/ 	.word	0x00001140
        /*36b0*/ 	.word	0x000000ff
        /*36b4*/ 	.word	0x000344f0
        /*36b8*/ 	.short	0x0100
        /*36ba*/ 	.byte	0x06
	.zero		1


	//   ....[30]....
        /*36bc*/ 	.word	0x00001150
        /*36c0*/ 	.word	0x000000ff
        /*36c4*/ 	.word	0x000344d8
        /*36c8*/ 	.short	0x0100
        /*36ca*/ 	.byte	0x06
	.zero		1


	//   ....[31]....
        /*36cc*/ 	.word	0x00001160
        /*36d0*/ 	.word	0x000000ff
        /*36d4*/ 	.word	0x000344f8
        /*36d8*/ 	.short	0x0100
        /*36da*/ 	.byte	0x06
	.zero		1


	//   ....[32]....
        /*36dc*/ 	.word	0x00001520
        /*36e0*/ 	.word	0x000000ff
        /*36e4*/ 	.word	0x00034500
        /*36e8*/ 	.short	0x0100
        /*36ea*/ 	.byte	0x06
	.zero		1


	//   ....[33]....
        /*36ec*/ 	.word	0x00001560
        /*36f0*/ 	.word	0x000000ff
        /*36f4*/ 	.word	0x00034508
        /*36f8*/ 	.short	0x0100
        /*36fa*/ 	.byte	0x06
	.zero		1


	//   ....[34]....
        /*36fc*/ 	.word	0x000015b0
        /*3700*/ 	.word	0x000000ff
        /*3704*/ 	.word	0x00034510
        /*3708*/ 	.short	0x0100
        /*370a*/ 	.byte	0x0b
	.zero		1


	//   ....[35]....
        /*370c*/ 	.word	0x000015d0
        /*3710*/ 	.word	0x000000ff
        /*3714*/ 	.word	0x00034518
        /*3718*/ 	.short	0x0100
        /*371a*/ 	.byte	0x0b
	.zero		1


	//   ....[36]....
        /*371c*/ 	.word	0x00001640
        /*3720*/ 	.word	0x000000ff
        /*3724*/ 	.word	0x00034520
        /*3728*/ 	.short	0x0100
        /*372a*/ 	.byte	0x0b
	.zero		1


	//   ....[37]....
        /*372c*/ 	.word	0x00001650
        /*3730*/ 	.word	0x000000ff
        /*3734*/ 	.word	0x00034528
        /*3738*/ 	.short	0x0100
        /*373a*/ 	.byte	0x0b
	.zero		1


	//   ....[38]....
        /*373c*/ 	.word	0x00003100
        /*3740*/ 	.word	0x000000ff
        /*3744*/ 	.word	0x00034400
        /*3748*/ 	.short	0x010a
        /*374a*/ 	.byte	0x0b
	.zero		1


	//   ....[39]....
        /*374c*/ 	.word	0x000031e0
        /*3750*/ 	.word	0x000000ff
        /*3754*/ 	.word	0x00000000
        /*3758*/ 	.short	0x0101
        /*375a*/ 	.byte	0x0b
	.zero		1


	//   ....[40]....
        /*375c*/ 	.word	0x00003e00
        /*3760*/ 	.word	0x00000008
        /*3764*/ 	.word	0x00000000
        /*3768*/ 	.short	0x010a
        /*376a*/ 	.byte	0x30
	.zero		1


	//   ....[41]....
        /*376c*/ 	.word	0x00004b30
        /*3770*/ 	.word	0x000000ff
        /*3774*/ 	.word	0x00034480
        /*3778*/ 	.short	0x010a
        /*377a*/ 	.byte	0x04
	.zero		1


	//   ....[42]....
        /*377c*/ 	.word	0x00004b70
        /*3780*/ 	.word	0x000000ff
        /*3784*/ 	.word	0x00034480
        /*3788*/ 	.short	0x010a
        /*378a*/ 	.byte	0x04
	.zero		1


	//   ....[43]....
        /*378c*/ 	.word	0x00008450
        /*3790*/ 	.word	0x000000ff
        /*3794*/ 	.word	0x00034480
        /*3798*/ 	.short	0x010a
        /*379a*/ 	.byte	0x04
	.zero		1


	//   ....[44]....
        /*379c*/ 	.word	0x00008490
        /*37a0*/ 	.word	0x000000ff
        /*37a4*/ 	.word	0x00034480
        /*37a8*/ 	.short	0x010a
        /*37aa*/ 	.byte	0x04
	.zero		1


	//   ....[45]....
        /*37ac*/ 	.word	0x0000c8f0
        /*37b0*/ 	.word	0x00000004
        /*37b4*/ 	.word	0x00000000
        /*37b8*/ 	.short	0x0101
        /*37ba*/ 	.byte	0x3f
	.zero		1


	//   ....[46]....
        /*37bc*/ 	.word	0x0000ca00
        /*37c0*/ 	.word	0x00000000
        /*37c4*/ 	.word	0x00000000
        /*37c8*/ 	.short	0x0101
        /*37ca*/ 	.byte	0x33
	.zero		1


	//   ....[47]....
        /*37cc*/ 	.word	0x0000cae0
        /*37d0*/ 	.word	0x00000000
        /*37d4*/ 	.word	0x00000000
        /*37d8*/ 	.short	0x0101
        /*37da*/ 	.byte	0x3f
	.zero		1


	//   ....[48]....
        /*37dc*/ 	.word	0x0000cb40
        /*37e0*/ 	.word	0x00000008
        /*37e4*/ 	.word	0x00000010
        /*37e8*/ 	.short	0x010a
        /*37ea*/ 	.byte	0x30
	.zero		1


	//   ....[49]....
        /*37ec*/ 	.word	0x0000d2a0
        /*37f0*/ 	.word	0x000000ff
        /*37f4*/ 	.word	0x000344c0
        /*37f8*/ 	.short	0x010a
        /*37fa*/ 	.byte	0x32
	.zero		1


	//   ....[50]....
        /*37fc*/ 	.word	0x0000d980
        /*3800*/ 	.word	0x000000ff
        /*3804*/ 	.word	0x000344c8
        /*3808*/ 	.short	0x010a
        /*380a*/ 	.byte	0x32
	.zero		1


	//   ....[51]....
        /*380c*/ 	.word	0x0000ded0
        /*3810*/ 	.word	0x000000ff
        /*3814*/ 	.word	0x00000000
        /*3818*/ 	.short	0x0101
        /*381a*/ 	.byte	0x07
	.zero		1


	//   ....[52]....
        /*381c*/ 	.word	0x0000df00
        /*3820*/ 	.word	0x000000ff
        /*3824*/ 	.word	0x000344d0
        /*3828*/ 	.short	0x010a
        /*382a*/ 	.byte	0x32
	.zero		1


	//   ....[53]....
        /*382c*/ 	.word	0x0000e550
        /*3830*/ 	.word	0x000000ff
        /*3834*/ 	.word	0x00000000
        /*3838*/ 	.short	0x0101
        /*383a*/ 	.byte	0x08
	.zero		1


	//   ....[54]....
        /*383c*/ 	.word	0x0000e580
        /*3840*/ 	.word	0x000000ff
        /*3844*/ 	.word	0x000344d8
        /*3848*/ 	.short	0x010a
        /*384a*/ 	.byte	0x32
	.zero		1


	//   ....[55]....
        /*384c*/ 	.word	0x0000ead0
        /*3850*/ 	.word	0x000000ff
        /*3854*/ 	.word	0x00000000
        /*3858*/ 	.short	0x0101
        /*385a*/ 	.byte	0x09
	.zero		1


	//   ....[56]....
        /*385c*/ 	.word	0x0000eb20
        /*3860*/ 	.word	0x000000ff
        /*3864*/ 	.word	0x000344c0
        /*3868*/ 	.short	0x010a
        /*386a*/ 	.byte	0x32
	.zero		1


	//   ....[57]....
        /*386c*/ 	.word	0x0000f170
        /*3870*/ 	.word	0x000000ff
        /*3874*/ 	.word	0x00000000
        /*3878*/ 	.short	0x0101
        /*387a*/ 	.byte	0x0a
	.zero		1


	//   ....[58]....
        /*387c*/ 	.word	0x0000f1a0
        /*3880*/ 	.word	0x000000ff
        /*3884*/ 	.word	0x000344c8
        /*3888*/ 	.short	0x010a
        /*388a*/ 	.byte	0x32
	.zero		1


	//   ....[59]....
        /*388c*/ 	.word	0x0000f6d0
        /*3890*/ 	.word	0x000000ff
        /*3894*/ 	.word	0x00000000
        /*3898*/ 	.short	0x0101
        /*389a*/ 	.byte	0x07
	.zero		1


	//   ....[60]....
        /*389c*/ 	.word	0x0000f700
        /*38a0*/ 	.word	0x000000ff
        /*38a4*/ 	.word	0x000344d0
        /*38a8*/ 	.short	0x010a
        /*38aa*/ 	.byte	0x32
	.zero		1


	//   ....[61]....
        /*38ac*/ 	.word	0x0000fd30
        /*38b0*/ 	.word	0x000000ff
        /*38b4*/ 	.word	0x00000000
        /*38b8*/ 	.short	0x0101
        /*38ba*/ 	.byte	0x08
	.zero		1


	//   ....[62]....
        /*38bc*/ 	.word	0x0000fd60
        /*38c0*/ 	.word	0x000000ff
        /*38c4*/ 	.word	0x000344d8
        /*38c8*/ 	.short	0x010a
        /*38ca*/ 	.byte	0x32
	.zero		1


	//   ....[63]....
        /*38cc*/ 	.word	0x00010290
        /*38d0*/ 	.word	0x000000ff
        /*38d4*/ 	.word	0x00000000
        /*38d8*/ 	.short	0x0101
        /*38da*/ 	.byte	0x09
	.zero		1


	//   ....[64]....
        /*38dc*/ 	.word	0x000102c0
        /*38e0*/ 	.word	0x000000ff
        /*38e4*/ 	.word	0x000344c0
        /*38e8*/ 	.short	0x010a
        /*38ea*/ 	.byte	0x32
	.zero		1


	//   ....[65]....
        /*38ec*/ 	.word	0x000108f0
        /*38f0*/ 	.word	0x000000ff
        /*38f4*/ 	.word	0x00000000
        /*38f8*/ 	.short	0x0101
        /*38fa*/ 	.byte	0x0a
	.zero		1


	//   ....[66]....
        /*38fc*/ 	.word	0x00010920
        /*3900*/ 	.word	0x000000ff
        /*3904*/ 	.word	0x000344c8
        /*3908*/ 	.short	0x010a
        /*390a*/ 	.byte	0x32
	.zero		1


	//   ....[67]....
        /*390c*/ 	.word	0x00010e50
        /*3910*/ 	.word	0x000000ff
        /*3914*/ 	.word	0x00000000
        /*3918*/ 	.short	0x0101
        /*391a*/ 	.byte	0x07
	.zero		1


	//   ....[68]....
        /*391c*/ 	.word	0x00010e80
        /*3920*/ 	.word	0x000000ff
        /*3924*/ 	.word	0x000344d0
        /*3928*/ 	.short	0x010a
        /*392a*/ 	.byte	0x32
	.zero		1


	//   ....[69]....
        /*392c*/ 	.word	0x000114b0
        /*3930*/ 	.word	0x000000ff
        /*3934*/ 	.word	0x00000000
        /*3938*/ 	.short	0x0101
        /*393a*/ 	.byte	0x08
	.zero		1


	//   ....[70]....
        /*393c*/ 	.word	0x000114e0
        /*3940*/ 	.word	0x000000ff
        /*3944*/ 	.word	0x000344d8
        /*3948*/ 	.short	0x010a
        /*394a*/ 	.byte	0x32
	.zero		1


	//   ....[71]....
        /*394c*/ 	.word	0x00011a10
        /*3950*/ 	.word	0x000000ff
        /*3954*/ 	.word	0x00000000
        /*3958*/ 	.short	0x0101
        /*395a*/ 	.byte	0x09
	.zero		1


	//   ....[72]....
        /*395c*/ 	.word	0x00011a40
        /*3960*/ 	.word	0x000000ff
        /*3964*/ 	.word	0x000344c0
        /*3968*/ 	.short	0x010a
        /*396a*/ 	.byte	0x32
	.zero		1


	//   ....[73]....
        /*396c*/ 	.word	0x00012070
        /*3970*/ 	.word	0x000000ff
        /*3974*/ 	.word	0x00000000
        /*3978*/ 	.short	0x0101
        /*397a*/ 	.byte	0x0a
	.zero		1


	//   ....[74]....
        /*397c*/ 	.word	0x000120a0
        /*3980*/ 	.word	0x000000ff
        /*3984*/ 	.word	0x000344c8
        /*3988*/ 	.short	0x010a
        /*398a*/ 	.byte	0x32
	.zero		1


	//   ....[75]....
        /*398c*/ 	.word	0x000125d0
        /*3990*/ 	.word	0x000000ff
        /*3994*/ 	.word	0x00000000
        /*3998*/ 	.short	0x0101
        /*399a*/ 	.byte	0x07
	.zero		1


	//   ....[76]....
        /*399c*/ 	.word	0x00012600
        /*39a0*/ 	.word	0x000000ff
        /*39a4*/ 	.word	0x000344d0
        /*39a8*/ 	.short	0x010a
        /*39aa*/ 	.byte	0x32
	.zero		1


	//   ....[77]....
        /*39ac*/ 	.word	0x00012c30
        /*39b0*/ 	.word	0x000000ff
        /*39b4*/ 	.word	0x00000000
        /*39b8*/ 	.short	0x0101
        /*39ba*/ 	.byte	0x08
	.zero		1


	//   ....[78]....
        /*39bc*/ 	.word	0x00012c60
        /*39c0*/ 	.word	0x000000ff
        /*39c4*/ 	.word	0x000344d8
        /*39c8*/ 	.short	0x010a
        /*39ca*/ 	.byte	0x32
	.zero		1


	//   ....[79]....
        /*39cc*/ 	.word	0x000131a0
        /*39d0*/ 	.word	0x000000ff
        /*39d4*/ 	.word	0x00000000
        /*39d8*/ 	.short	0x0101
        /*39da*/ 	.byte	0x09
	.zero		1


	//   ....[80]....
        /*39dc*/ 	.word	0x00013230
        /*39e0*/ 	.word	0x000000ff
        /*39e4*/ 	.word	0x00034400
        /*39e8*/ 	.short	0x010a
        /*39ea*/ 	.byte	0x04
	.zero		1


	//   ....[81]....
        /*39ec*/ 	.word	0x00013330
        /*39f0*/ 	.word	0x000000ff
        /*39f4*/ 	.word	0x00000000
        /*39f8*/ 	.short	0x0101
        /*39fa*/ 	.byte	0x04
	.zero		1


	//   ....[82]....
        /*39fc*/ 	.word	0x00013530
        /*3a00*/ 	.word	0x000000ff
        /*3a04*/ 	.word	0x00034400
        /*3a08*/ 	.short	0x010a
        /*3a0a*/ 	.byte	0x04
	.zero		1


	//   ....[83]....
        /*3a0c*/ 	.word	0x00013620
        /*3a10*/ 	.word	0x000000ff
        /*3a14*/ 	.word	0x00000000
        /*3a18*/ 	.short	0x0101
        /*3a1a*/ 	.byte	0x04
	.zero		1


	//   ....[84]....
        /*3a1c*/ 	.word	0x00013b00
        /*3a20*/ 	.word	0x000000ff
        /*3a24*/ 	.word	0x00000000
        /*3a28*/ 	.short	0x0101
        /*3a2a*/ 	.byte	0x0a
	.zero		1


	//   ....[85]....
        /*3a2c*/ 	.word	0x00013b30
        /*3a30*/ 	.word	0x00000000
        /*3a34*/ 	.word	0x00000000
        /*3a38*/ 	.short	0x0101
        /*3a3a*/ 	.byte	0x33
	.zero		1


	//   ....[86]....
        /*3a3c*/ 	.word	0x000142d0
        /*3a40*/ 	.word	0x000000ff
        /*3a44*/ 	.word	0x00034508
        /*3a48*/ 	.short	0x010a
        /*3a4a*/ 	.byte	0x05
	.zero		1


	//   ....[87]....
        /*3a4c*/ 	.word	0x00014400
        /*3a50*/ 	.word	0x000000ff
        /*3a54*/ 	.word	0x00034400
        /*3a58*/ 	.short	0x010a
        /*3a5a*/ 	.byte	0x06
	.zero		1


	//   ....[88]....
        /*3a5c*/ 	.word	0x00014520
        /*3a60*/ 	.word	0x000000ff
        /*3a64*/ 	.word	0x00000000
        /*3a68*/ 	.short	0x0101
        /*3a6a*/ 	.byte	0x06
	.zero		1


	//   ....[89]....
        /*3a6c*/ 	.word	0x00014710
        /*3a70*/ 	.word	0x000000ff
        /*3a74*/ 	.word	0x000344e0
        /*3a78*/ 	.short	0x010a
        /*3a7a*/ 	.byte	0x05
	.zero		1


	//   ....[90]....
        /*3a7c*/ 	.word	0x000147d0
        /*3a80*/ 	.word	0x000000ff
        /*3a84*/ 	.word	0x000344c0
        /*3a88*/ 	.short	0x010b
        /*3a8a*/ 	.byte	0x05
	.zero		1


	//   ....[91]....
        /*3a8c*/ 	.word	0x00014830
        /*3a90*/ 	.word	0x000000ff
        /*3a94*/ 	.word	0x00000000
        /*3a98*/ 	.short	0x0101
        /*3a9a*/ 	.byte	0x06
	.zero		1


	//   ....[92]....
        /*3a9c*/ 	.word	0x00014860
        /*3aa0*/ 	.word	0x000000ff
        /*3aa4*/ 	.word	0x000344e8
        /*3aa8*/ 	.short	0x010a
        /*3aaa*/ 	.byte	0x05
	.zero		1


	//   ....[93]....
        /*3aac*/ 	.word	0x00014940
        /*3ab0*/ 	.word	0x000000ff
        /*3ab4*/ 	.word	0x000344c8
        /*3ab8*/ 	.short	0x010b
        /*3aba*/ 	.byte	0x05
	.zero		1


	//   ....[94]....
        /*3abc*/ 	.word	0x000149b0
        /*3ac0*/ 	.word	0x000000ff
        /*3ac4*/ 	.word	0x00000000
        /*3ac8*/ 	.short	0x0101
        /*3aca*/ 	.byte	0x07
	.zero		1


	//   ....[95]....
        /*3acc*/ 	.word	0x000149e0
        /*3ad0*/ 	.word	0x000000ff
        /*3ad4*/ 	.word	0x000344f0
        /*3ad8*/ 	.short	0x010a
        /*3ada*/ 	.byte	0x05
	.zero		1


	//   ....[96]....
        /*3adc*/ 	.word	0x00014ab0
        /*3ae0*/ 	.word	0x000000ff
        /*3ae4*/ 	.word	0x000344d0
        /*3ae8*/ 	.short	0x010b
        /*3aea*/ 	.byte	0x05
	.zero		1


	//   ....[97]....
        /*3aec*/ 	.word	0x00014b10
        /*3af0*/ 	.word	0x000000ff
        /*3af4*/ 	.word	0x00000000
        /*3af8*/ 	.short	0x0101
        /*3afa*/ 	.byte	0x0e
	.zero		1


	//   ....[98]....
        /*3afc*/ 	.word	0x00014b40
        /*3b00*/ 	.word	0x000000ff
        /*3b04*/ 	.word	0x000344f8
        /*3b08*/ 	.short	0x010a
        /*3b0a*/ 	.byte	0x05
	.zero		1


	//   ....[99]....
        /*3b0c*/ 	.word	0x00014c20
        /*3b10*/ 	.word	0x000000ff
        /*3b14*/ 	.word	0x000344d8
        /*3b18*/ 	.short	0x010b
        /*3b1a*/ 	.byte	0x05
	.zero		1


	//   ....[100]....
        /*3b1c*/ 	.word	0x00014c90
        /*3b20*/ 	.word	0x000000ff
        /*3b24*/ 	.word	0x00000000
        /*3b28*/ 	.short	0x0101
        /*3b2a*/ 	.byte	0x0f
	.zero		1


	//   ....[101]....
        /*3b2c*/ 	.word	0x00014cd0
        /*3b30*/ 	.word	0x000000ff
        /*3b34*/ 	.word	0x000344e0
        /*3b38*/ 	.short	0x010a
        /*3b3a*/ 	.byte	0x05
	.zero		1


	//   ....[102]....
        /*3b3c*/ 	.word	0x00014d90
        /*3b40*/ 	.word	0x000000ff
        /*3b44*/ 	.word	0x000344c0
        /*3b48*/ 	.short	0x010b
        /*3b4a*/ 	.byte	0x05
	.zero		1


	//   ....[103]....
        /*3b4c*/ 	.word	0x00014dd0
        /*3b50*/ 	.word	0x000000ff
        /*3b54*/ 	.word	0x00000000
        /*3b58*/ 	.short	0x0101
        /*3b5a*/ 	.byte	0x06
	.zero		1


	//   ....[104]....
        /*3b5c*/ 	.word	0x00014e00
        /*3b60*/ 	.word	0x000000ff
        /*3b64*/ 	.word	0x000344e8
        /*3b68*/ 	.short	0x010a
        /*3b6a*/ 	.byte	0x05
	.zero		1


	//   ....[105]....
        /*3b6c*/ 	.word	0x00014ed0
        /*3b70*/ 	.word	0x000000ff
        /*3b74*/ 	.word	0x000344c8
        /*3b78*/ 	.short	0x010b
        /*3b7a*/ 	.byte	0x05
	.zero		1


	//   ....[106]....
        /*3b7c*/ 	.word	0x00014f10
        /*3b80*/ 	.word	0x000000ff
        /*3b84*/ 	.word	0x00000000
        /*3b88*/ 	.short	0x0101
        /*3b8a*/ 	.byte	0x07
	.zero		1


	//   ....[107]....
        /*3b8c*/ 	.word	0x00014f50
        /*3b90*/ 	.word	0x000000ff
        /*3b94*/ 	.word	0x000344f0
        /*3b98*/ 	.short	0x010a
        /*3b9a*/ 	.byte	0x05
	.zero		1


	//   ....[108]....
        /*3b9c*/ 	.word	0x00015010
        /*3ba0*/ 	.word	0x000000ff
        /*3ba4*/ 	.word	0x000344d0
        /*3ba8*/ 	.short	0x010b
        /*3baa*/ 	.byte	0x05
	.zero		1


	//   ....[109]....
        /*3bac*/ 	.word	0x00015050
        /*3bb0*/ 	.word	0x000000ff
        /*3bb4*/ 	.word	0x00000000
        /*3bb8*/ 	.short	0x0101
        /*3bba*/ 	.byte	0x0e
	.zero		1


	//   ....[110]....
        /*3bbc*/ 	.word	0x00015080
        /*3bc0*/ 	.word	0x000000ff
        /*3bc4*/ 	.word	0x000344f8
        /*3bc8*/ 	.short	0x010a
        /*3bca*/ 	.byte	0x05
	.zero		1


	//   ....[111]....
        /*3bcc*/ 	.word	0x00015150
        /*3bd0*/ 	.word	0x000000ff
        /*3bd4*/ 	.word	0x000344d8
        /*3bd8*/ 	.short	0x010b
        /*3bda*/ 	.byte	0x05
	.zero		1


	//   ....[112]....
        /*3bdc*/ 	.word	0x00015190
        /*3be0*/ 	.word	0x000000ff
        /*3be4*/ 	.word	0x00000000
        /*3be8*/ 	.short	0x0101
        /*3bea*/ 	.byte	0x0f
	.zero		1


	//   ....[113]....
        /*3bec*/ 	.word	0x000151d0
        /*3bf0*/ 	.word	0x000000ff
        /*3bf4*/ 	.word	0x000344e0
        /*3bf8*/ 	.short	0x010a
        /*3bfa*/ 	.byte	0x05
	.zero		1


	//   ....[114]....
        /*3bfc*/ 	.word	0x00015290
        /*3c00*/ 	.word	0x000000ff
        /*3c04*/ 	.word	0x000344c0
        /*3c08*/ 	.short	0x010b
        /*3c0a*/ 	.byte	0x05
	.zero		1


	//   ....[115]....
        /*3c0c*/ 	.word	0x000152d0
        /*3c10*/ 	.word	0x000000ff
        /*3c14*/ 	.word	0x00000000
        /*3c18*/ 	.short	0x0101
        /*3c1a*/ 	.byte	0x06
	.zero		1


	//   ....[116]....
        /*3c1c*/ 	.word	0x00015300
        /*3c20*/ 	.word	0x000000ff
        /*3c24*/ 	.word	0x000344e8
        /*3c28*/ 	.short	0x010a
        /*3c2a*/ 	.byte	0x05
	.zero		1


	//   ....[117]....
        /*3c2c*/ 	.word	0x000153d0
        /*3c30*/ 	.word	0x000000ff
        /*3c34*/ 	.word	0x000344c8
        /*3c38*/ 	.short	0x010b
        /*3c3a*/ 	.byte	0x05
	.zero		1


	//   ....[118]....
        /*3c3c*/ 	.word	0x00015410
        /*3c40*/ 	.word	0x000000ff
        /*3c44*/ 	.word	0x00000000
        /*3c48*/ 	.short	0x0101
        /*3c4a*/ 	.byte	0x07
	.zero		1


	//   ....[119]....
        /*3c4c*/ 	.word	0x00015450
        /*3c50*/ 	.word	0x000000ff
        /*3c54*/ 	.word	0x000344f0
        /*3c58*/ 	.short	0x010a
        /*3c5a*/ 	.byte	0x05
	.zero		1


	//   ....[120]....
        /*3c5c*/ 	.word	0x00015510
        /*3c60*/ 	.word	0x000000ff
        /*3c64*/ 	.word	0x000344d0
        /*3c68*/ 	.short	0x010b
        /*3c6a*/ 	.byte	0x05
	.zero		1


	//   ....[121]....
        /*3c6c*/ 	.word	0x00015550
        /*3c70*/ 	.word	0x000000ff
        /*3c74*/ 	.word	0x00000000
        /*3c78*/ 	.short	0x0101
        /*3c7a*/ 	.byte	0x0e
	.zero		1


	//   ....[122]....
        /*3c7c*/ 	.word	0x00015580
        /*3c80*/ 	.word	0x000000ff
        /*3c84*/ 	.word	0x000344f8
        /*3c88*/ 	.short	0x010a
        /*3c8a*/ 	.byte	0x05
	.zero		1


	//   ....[123]....
        /*3c8c*/ 	.word	0x00015650
        /*3c90*/ 	.word	0x000000ff
        /*3c94*/ 	.word	0x000344d8
        /*3c98*/ 	.short	0x010b
        /*3c9a*/ 	.byte	0x05
	.zero		1


	//   ....[124]....
        /*3c9c*/ 	.word	0x00015690
        /*3ca0*/ 	.word	0x000000ff
        /*3ca4*/ 	.word	0x00000000
        /*3ca8*/ 	.short	0x0101
        /*3caa*/ 	.byte	0x0f
	.zero		1


	//   ....[125]....
        /*3cac*/ 	.word	0x000156d0
        /*3cb0*/ 	.word	0x000000ff
        /*3cb4*/ 	.word	0x000344e0
        /*3cb8*/ 	.short	0x010a
        /*3cba*/ 	.byte	0x05
	.zero		1


	//   ....[126]....
        /*3cbc*/ 	.word	0x00015790
        /*3cc0*/ 	.word	0x000000ff
        /*3cc4*/ 	.word	0x000344c0
        /*3cc8*/ 	.short	0x010b
        /*3cca*/ 	.byte	0x05
	.zero		1


	//   ....[127]....
        /*3ccc*/ 	.word	0x000157d0
        /*3cd0*/ 	.word	0x000000ff
        /*3cd4*/ 	.word	0x00000000
        /*3cd8*/ 	.short	0x0101
        /*3cda*/ 	.byte	0x06
	.zero		1


	//   ....[128]....
        /*3cdc*/ 	.word	0x00015800
        /*3ce0*/ 	.word	0x000000ff
        /*3ce4*/ 	.word	0x000344e8
        /*3ce8*/ 	.short	0x010a
        /*3cea*/ 	.byte	0x05
	.zero		1


	//   ....[129]....
        /*3cec*/ 	.word	0x000158d0
        /*3cf0*/ 	.word	0x000000ff
        /*3cf4*/ 	.word	0x000344c8
        /*3cf8*/ 	.short	0x010b
        /*3cfa*/ 	.byte	0x05
	.zero		1


	//   ....[130]....
        /*3cfc*/ 	.word	0x00015910
        /*3d00*/ 	.word	0x000000ff
        /*3d04*/ 	.word	0x00000000
        /*3d08*/ 	.short	0x0101
        /*3d0a*/ 	.byte	0x07
	.zero		1


	//   ....[131]....
        /*3d0c*/ 	.word	0x00015950
        /*3d10*/ 	.word	0x000000ff
        /*3d14*/ 	.word	0x000344f0
        /*3d18*/ 	.short	0x010a
        /*3d1a*/ 	.byte	0x05
	.zero		1


	//   ....[132]....
        /*3d1c*/ 	.word	0x00015a10
        /*3d20*/ 	.word	0x000000ff
        /*3d24*/ 	.word	0x000344d0
        /*3d28*/ 	.short	0x010b
        /*3d2a*/ 	.byte	0x05
	.zero		1


	//   ....[133]....
        /*3d2c*/ 	.word	0x00015a50
        /*3d30*/ 	.word	0x000000ff
        /*3d34*/ 	.word	0x00000000
        /*3d38*/ 	.short	0x0101
        /*3d3a*/ 	.byte	0x0e
	.zero		1


	//   ....[134]....
        /*3d3c*/ 	.word	0x00015a80
        /*3d40*/ 	.word	0x000000ff
        /*3d44*/ 	.word	0x000344f8
        /*3d48*/ 	.short	0x010a
        /*3d4a*/ 	.byte	0x05
	.zero		1


	//   ....[135]....
        /*3d4c*/ 	.word	0x00015b60
        /*3d50*/ 	.word	0x000000ff
        /*3d54*/ 	.word	0x000344d8
        /*3d58*/ 	.short	0x010b
        /*3d5a*/ 	.byte	0x05
	.zero		1


	//   ....[136]....
        /*3d5c*/ 	.word	0x00015bb0
        /*3d60*/ 	.word	0x000000ff
        /*3d64*/ 	.word	0x00000000
        /*3d68*/ 	.short	0x0101
        /*3d6a*/ 	.byte	0x0f
	.zero		1


	//   ....[137]....
        /*3d6c*/ 	.word	0x00016120
        /*3d70*/ 	.word	0x000000ff
        /*3d74*/ 	.word	0x000344e0
        /*3d78*/ 	.short	0x010a
        /*3d7a*/ 	.byte	0x05
	.zero		1


	//   ....[138]....
        /*3d7c*/ 	.word	0x00016160
        /*3d80*/ 	.word	0x000000ff
        /*3d84*/ 	.word	0x000344e8
        /*3d88*/ 	.short	0x010a
        /*3d8a*/ 	.byte	0x05
	.zero		1


	//   ....[139]....
        /*3d8c*/ 	.word	0x000161a0
        /*3d90*/ 	.word	0x000000ff
        /*3d94*/ 	.word	0x000344f0
        /*3d98*/ 	.short	0x010a
        /*3d9a*/ 	.byte	0x05
	.zero		1


	//   ....[140]....
        /*3d9c*/ 	.word	0x00016210
        /*3da0*/ 	.word	0x00000003
        /*3da4*/ 	.word	0x000344f8
        /*3da8*/ 	.short	0x010a
        /*3daa*/ 	.byte	0x3f
	.zero		1


	//   ....[141]....
        /*3dac*/ 	.word	0x00016f40
        /*3db0*/ 	.word	0x00000008
        /*3db4*/ 	.word	0x000344a0
        /*3db8*/ 	.short	0x010a
        /*3dba*/ 	.byte	0x3f
	.zero		1


	//   ....[142]....
        /*3dbc*/ 	.word	0x000171f0
        /*3dc0*/ 	.word	0x000000ff
        /*3dc4*/ 	.word	0x00034508
        /*3dc8*/ 	.short	0x0101
        /*3dca*/ 	.byte	0x11
	.zero		1


	//   ....[143]....
        /*3dcc*/ 	.word	0x000172f0
        /*3dd0*/ 	.word	0x00000003
        /*3dd4*/ 	.word	0x00034400
        /*3dd8*/ 	.short	0x010a
        /*3dda*/ 	.byte	0x3f
	.zero		1


	//   ....[144]....
        /*3ddc*/ 	.word	0x00017430
        /*3de0*/ 	.word	0x00000002
        /*3de4*/ 	.word	0x00000000
        /*3de8*/ 	.short	0x0101
        /*3dea*/ 	.byte	0x3f
	.zero		1


	//   ....[145]....
        /*3dec*/ 	.word	0x00017c90
        /*3df0*/ 	.word	0x00000007
        /*3df4*/ 	.word	0x00000000
        /*3df8*/ 	.short	0x010a
        /*3dfa*/ 	.byte	0x3f
	.zero		1


	//   ....[146]....
        /*3dfc*/ 	.word	0x00017d10
        /*3e00*/ 	.word	0x00000009
        /*3e04*/ 	.word	0x00000000
        /*3e08*/ 	.short	0x010a
        /*3e0a*/ 	.byte	0x3f
	.zero		1


	//   ....[147]....
        /*3e0c*/ 	.word	0x00017da0
        /*3e10*/ 	.word	0x00000006
        /*3e14*/ 	.word	0x00000000
        /*3e18*/ 	.short	0x010a
        /*3e1a*/ 	.byte	0x3f
	.zero		1


	//   ....[148]....
        /*3e1c*/ 	.word	0x00017e30
        /*3e20*/ 	.word	0x00000003
        /*3e24*/ 	.word	0x00000000
        /*3e28*/ 	.short	0x010a
        /*3e2a*/ 	.byte	0x3f
	.zero		1


	//   ....[149]....
        /*3e2c*/ 	.word	0x00019ab0
        /*3e30*/ 	.word	0x0000000c
        /*3e34*/ 	.word	0x00034440
        /*3e38*/ 	.short	0x010a
        /*3e3a*/ 	.byte	0x3f
	.zero		1


	//   ....[150]....
        /*3e3c*/ 	.word	0x00019bd0
        /*3e40*/ 	.word	0x0000000c
        /*3e44*/ 	.word	0x00034400
        /*3e48*/ 	.short	0x0101
        /*3e4a*/ 	.byte	0x3f
	.zero		1


	//   ....[151]....
        /*3e4c*/ 	.word	0x00019ca0
        /*3e50*/ 	.word	0x00000003
        /*3e54*/ 	.word	0x00034440
        /*3e58*/ 	.short	0x010a
        /*3e5a*/ 	.byte	0x3f
	.zero		1


	//   ....[152]....
        /*3e5c*/ 	.word	0x00019d50
        /*3e60*/ 	.word	0x00000003
        /*3e64*/ 	.word	0x00034440
        /*3e68*/ 	.short	0x010a
        /*3e6a*/ 	.byte	0x3f
	.zero		1


	//   ....[153]....
        /*3e6c*/ 	.word	0x00019e00
        /*3e70*/ 	.word	0x00000003
        /*3e74*/ 	.word	0x00034440
        /*3e78*/ 	.short	0x010a
        /*3e7a*/ 	.byte	0x3f
	.zero		1


	//   ....[154]....
        /*3e7c*/ 	.word	0x00019eb0
        /*3e80*/ 	.word	0x00000003
        /*3e84*/ 	.word	0x00034440
        /*3e88*/ 	.short	0x010a
        /*3e8a*/ 	.byte	0x3f
	.zero		1


	//   ....[155]....
        /*3e8c*/ 	.word	0x00019f60
        /*3e90*/ 	.word	0x00000003
        /*3e94*/ 	.word	0x00034440
        /*3e98*/ 	.short	0x010a
        /*3e9a*/ 	.byte	0x3f
	.zero		1


	//   ....[156]....
        /*3e9c*/ 	.word	0x0001a010
        /*3ea0*/ 	.word	0x00000003
        /*3ea4*/ 	.word	0x00034440
        /*3ea8*/ 	.short	0x010a
        /*3eaa*/ 	.byte	0x3f
	.zero		1


	//   ....[157]....
        /*3eac*/ 	.word	0x0001a0c0
        /*3eb0*/ 	.word	0x00000003
        /*3eb4*/ 	.word	0x00034440
        /*3eb8*/ 	.short	0x010a
        /*3eba*/ 	.byte	0x3f
	.zero		1


	//   ....[158]....
        /*3ebc*/ 	.word	0x0001a170
        /*3ec0*/ 	.word	0x00000003
        /*3ec4*/ 	.word	0x00034440
        /*3ec8*/ 	.short	0x010a
        /*3eca*/ 	.byte	0x3f
	.zero		1


	//   ....[159]....
        /*3ecc*/ 	.word	0x0001a1d0
        /*3ed0*/ 	.word	0x0000000d
        /*3ed4*/ 	.word	0x00034400
        /*3ed8*/ 	.short	0x010a
        /*3eda*/ 	.byte	0x3f
	.zero		1


	//   ....[160]....
        /*3edc*/ 	.word	0x0001a240
        /*3ee0*/ 	.word	0x00000000
        /*3ee4*/ 	.word	0x00000000
        /*3ee8*/ 	.short	0x010a
        /*3eea*/ 	.byte	0x3f
	.zero		1


	//   ....[161]....
        /*3eec*/ 	.word	0x0001a2a0
        /*3ef0*/ 	.word	0x00000003
        /*3ef4*/ 	.word	0x00034480
        /*3ef8*/ 	.short	0x010a
        /*3efa*/ 	.byte	0x3f
	.zero		1


	//   ....[162]....
        /*3efc*/ 	.word	0x0001a300
        /*3f00*/ 	.word	0x00000009
        /*3f04*/ 	.word	0x00034480
        /*3f08*/ 	.short	0x010a
        /*3f0a*/ 	.byte	0x3f
	.zero		1


	//   ....[163]....
        /*3f0c*/ 	.word	0x0001a370
        /*3f10*/ 	.word	0x00000002
        /*3f14*/ 	.word	0x00000010
        /*3f18*/ 	.short	0x010a
        /*3f1a*/ 	.byte	0x3f
	.zero		1


	//   ....[164]....
        /*3f1c*/ 	.word	0x0001a430
        /*3f20*/ 	.word	0x00000004
        /*3f24*/ 	.word	0x000344c0
        /*3f28*/ 	.short	0x010a
        /*3f2a*/ 	.byte	0x3f
	.zero		1


	//   ....[165]....
        /*3f2c*/ 	.word	0x0001a490
        /*3f30*/ 	.word	0x0000000c
        /*3f34*/ 	.word	0x000344c8
        /*3f38*/ 	.short	0x010a
        /*3f3a*/ 	.byte	0x3f
	.zero		1


	//   ....[166]....
        /*3f3c*/ 	.word	0x0001a4f0
        /*3f40*/ 	.word	0x0000000c
        /*3f44*/ 	.word	0x000344d0
        /*3f48*/ 	.short	0x010a
        /*3f4a*/ 	.byte	0x3f
	.zero		1


	//   ....[167]....
        /*3f4c*/ 	.word	0x0001a550
        /*3f50*/ 	.word	0x0000000c
        /*3f54*/ 	.word	0x000344d8
        /*3f58*/ 	.short	0x010a
        /*3f5a*/ 	.byte	0x3f
	.zero		1


	//   ....[168]....
        /*3f5c*/ 	.word	0x0001a5b0
        /*3f60*/ 	.word	0x0000000d
        /*3f64*/ 	.word	0x000344c0
        /*3f68*/ 	.short	0x010a
        /*3f6a*/ 	.byte	0x3f
	.zero		1


	//   ....[169]....
        /*3f6c*/ 	.word	0x0001a610
        /*3f70*/ 	.word	0x0000000d
        /*3f74*/ 	.word	0x000344c8
        /*3f78*/ 	.short	0x010a
        /*3f7a*/ 	.byte	0x3f
	.zero		1


	//   ....[170]....
        /*3f7c*/ 	.word	0x0001a670
        /*3f80*/ 	.word	0x0000000d
        /*3f84*/ 	.word	0x000344d0
        /*3f88*/ 	.short	0x010a
        /*3f8a*/ 	.byte	0x3f
	.zero		1


	//   ....[171]....
        /*3f8c*/ 	.word	0x0001a6d0
        /*3f90*/ 	.word	0x0000000d
        /*3f94*/ 	.word	0x000344d8
        /*3f98*/ 	.short	0x010a
        /*3f9a*/ 	.byte	0x3f
	.zero		1


	//   ....[172]....
        /*3f9c*/ 	.word	0x0001a730
        /*3fa0*/ 	.word	0x0000000c
        /*3fa4*/ 	.word	0x000344c0
        /*3fa8*/ 	.short	0x010a
        /*3faa*/ 	.byte	0x3f
	.zero		1


	//   ....[173]....
        /*3fac*/ 	.word	0x0001a790
        /*3fb0*/ 	.word	0x0000000c
        /*3fb4*/ 	.word	0x000344c8
        /*3fb8*/ 	.short	0x010a
        /*3fba*/ 	.byte	0x3f
	.zero		1


	//   ....[174]....
        /*3fbc*/ 	.word	0x0001a7f0
        /*3fc0*/ 	.word	0x0000000c
        /*3fc4*/ 	.word	0x000344d0
        /*3fc8*/ 	.short	0x010a
        /*3fca*/ 	.byte	0x3f
	.zero		1


	//   ....[175]....
        /*3fcc*/ 	.word	0x0001a850
        /*3fd0*/ 	.word	0x0000000c
        /*3fd4*/ 	.word	0x000344d8
        /*3fd8*/ 	.short	0x010a
        /*3fda*/ 	.byte	0x3f
	.zero		1


	//   ....[176]....
        /*3fdc*/ 	.word	0x0001a8b0
        /*3fe0*/ 	.word	0x0000000d
        /*3fe4*/ 	.word	0x000344c0
        /*3fe8*/ 	.short	0x010a
        /*3fea*/ 	.byte	0x3f
	.zero		1


	//   ....[177]....
        /*3fec*/ 	.word	0x0001a910
        /*3ff0*/ 	.word	0x0000000d
        /*3ff4*/ 	.word	0x000344c8
        /*3ff8*/ 	.short	0x010a
        /*3ffa*/ 	.byte	0x3f
	.zero		1


	//   ....[178]....
        /*3ffc*/ 	.word	0x0001a970
        /*4000*/ 	.word	0x0000000d
        /*4004*/ 	.word	0x000344d0
        /*4008*/ 	.short	0x010a
        /*400a*/ 	.byte	0x3f
	.zero		1


	//   ....[179]....
        /*400c*/ 	.word	0x0001a9d0
        /*4010*/ 	.word	0x0000000d
        /*4014*/ 	.word	0x000344d8
        /*4018*/ 	.short	0x010a
        /*401a*/ 	.byte	0x3f
	.zero		1


	//   ....[180]....
        /*401c*/ 	.word	0x0001aa30
        /*4020*/ 	.word	0x00000003
        /*4024*/ 	.word	0x00034400
        /*4028*/ 	.short	0x010a
        /*402a*/ 	.byte	0x3f
	.zero		1


	//   ....[181]....
        /*402c*/ 	.word	0x0001aa90
        /*4030*/ 	.word	0x00000003
        /*4034*/ 	.word	0x00034400
        /*4038*/ 	.short	0x010a
        /*403a*/ 	.byte	0x3f
	.zero		1


	//   ....[182]....
        /*403c*/ 	.word	0x0001aaf0
        /*4040*/ 	.word	0x00000003
        /*4044*/ 	.word	0x00034508
        /*4048*/ 	.short	0x010a
        /*404a*/ 	.byte	0x3f
	.zero		1


	//   ....[183]....
        /*404c*/ 	.word	0x0001ab50
        /*4050*/ 	.word	0x00000006
        /*4054*/ 	.word	0x00034400
        /*4058*/ 	.short	0x010a
        /*405a*/ 	.byte	0x3f
	.zero		1


	//   ....[184]....
        /*405c*/ 	.word	0x0001abb0
        /*4060*/ 	.word	0x00000003
        /*4064*/ 	.word	0x000344e0
        /*4068*/ 	.short	0x010a
        /*406a*/ 	.byte	0x3f
	.zero		1


	//   ....[185]....
        /*406c*/ 	.word	0x0001ac10
        /*4070*/ 	.word	0x00000003
        /*4074*/ 	.word	0x000344e8
        /*4078*/ 	.short	0x010a
        /*407a*/ 	.byte	0x3f
	.zero		1


	//   ....[186]....
        /*407c*/ 	.word	0x0001ac70
        /*4080*/ 	.word	0x00000003
        /*4084*/ 	.word	0x000344f0
        /*4088*/ 	.short	0x010a
        /*408a*/ 	.byte	0x3f
	.zero		1


	//   ....[187]....
        /*408c*/ 	.word	0x0001acd0
        /*4090*/ 	.word	0x00000003
        /*4094*/ 	.word	0x000344f8
        /*4098*/ 	.short	0x010a
        /*409a*/ 	.byte	0x3f
	.zero		1


	//   ....[188]....
        /*409c*/ 	.word	0x0001ad30
        /*40a0*/ 	.word	0x00000003
        /*40a4*/ 	.word	0x000344e0
        /*40a8*/ 	.short	0x010a
        /*40aa*/ 	.byte	0x3f
	.zero		1


	//   ....[189]....
        /*40ac*/ 	.word	0x0001ad90
        /*40b0*/ 	.word	0x00000003
        /*40b4*/ 	.word	0x000344e8
        /*40b8*/ 	.short	0x010a
        /*40ba*/ 	.byte	0x3f
	.zero		1


	//   ....[190]....
        /*40bc*/ 	.word	0x0001adf0
        /*40c0*/ 	.word	0x00000003
        /*40c4*/ 	.word	0x000344f0
        /*40c8*/ 	.short	0x010a
        /*40ca*/ 	.byte	0x3f
	.zero		1


	//   ....[191]....
        /*40cc*/ 	.word	0x0001ae50
        /*40d0*/ 	.word	0x00000003
        /*40d4*/ 	.word	0x000344f8
        /*40d8*/ 	.short	0x010a
        /*40da*/ 	.byte	0x3f
	.zero		1


	//   ....[192]....
        /*40dc*/ 	.word	0x0001aeb0
        /*40e0*/ 	.word	0x00000003
        /*40e4*/ 	.word	0x000344e0
        /*40e8*/ 	.short	0x010a
        /*40ea*/ 	.byte	0x3f
	.zero		1


	//   ....[193]....
        /*40ec*/ 	.word	0x0001af10
        /*40f0*/ 	.word	0x00000003
        /*40f4*/ 	.word	0x000344e8
        /*40f8*/ 	.short	0x010a
        /*40fa*/ 	.byte	0x3f
	.zero		1


	//   ....[194]....
        /*40fc*/ 	.word	0x0001af70
        /*4100*/ 	.word	0x00000003
        /*4104*/ 	.word	0x000344f0
        /*4108*/ 	.short	0x010a
        /*410a*/ 	.byte	0x3f
	.zero		1


	//   ....[195]....
        /*410c*/ 	.word	0x0001afd0
        /*4110*/ 	.word	0x00000003
        /*4114*/ 	.word	0x000344f8
        /*4118*/ 	.short	0x010a
        /*411a*/ 	.byte	0x3f
	.zero		1


	//   ....[196]....
        /*411c*/ 	.word	0x0001b030
        /*4120*/ 	.word	0x00000003
        /*4124*/ 	.word	0x000344e0
        /*4128*/ 	.short	0x010a
        /*412a*/ 	.byte	0x3f
	.zero		1


	//   ....[197]....
        /*412c*/ 	.word	0x0001b090
        /*4130*/ 	.word	0x00000003
        /*4134*/ 	.word	0x000344e8
        /*4138*/ 	.short	0x010a
        /*413a*/ 	.byte	0x3f
	.zero		1


	//   ....[198]....
        /*413c*/ 	.word	0x0001b0f0
        /*4140*/ 	.word	0x00000003
        /*4144*/ 	.word	0x000344f0
        /*4148*/ 	.short	0x010a
        /*414a*/ 	.byte	0x3f
	.zero		1


	//   ....[199]....
        /*414c*/ 	.word	0x0001b150
        /*4150*/ 	.word	0x00000003
        /*4154*/ 	.word	0x000344f8
        /*4158*/ 	.short	0x010a
        /*415a*/ 	.byte	0x3f
	.zero		1


	//   ....[200]....
        /*415c*/ 	.word	0x0001b1b0
        /*4160*/ 	.word	0x00000003
        /*4164*/ 	.word	0x000344e0
        /*4168*/ 	.short	0x010a
        /*416a*/ 	.byte	0x3f
	.zero		1


	//   ....[201]....
        /*416c*/ 	.word	0x0001b210
        /*4170*/ 	.word	0x00000003
        /*4174*/ 	.word	0x000344e8
        /*4178*/ 	.short	0x010a
        /*417a*/ 	.byte	0x3f
	.zero		1


	//   ....[202]....
        /*417c*/ 	.word	0x0001b270
        /*4180*/ 	.word	0x00000003
        /*4184*/ 	.word	0x000344f0
        /*4188*/ 	.short	0x010a
        /*418a*/ 	.byte	0x3f
	.zero		1


	//   ....[203]....
        /*418c*/ 	.word	0x0001b340
        /*4190*/ 	.word	0x00000008
        /*4194*/ 	.word	0x000344a0
        /*4198*/ 	.short	0x010a
        /*419a*/ 	.byte	0x3f
	.zero		1


	//   ....[204]....
        /*419c*/ 	.word	0x0001b390
        /*41a0*/ 	.word	0x00000003
        /*41a4*/ 	.word	0x00034400
        /*41a8*/ 	.short	0x010a
        /*41aa*/ 	.byte	0x3f
	.zero		1


	//   ....[205]....
        /*41ac*/ 	.word	0x0001b5a0
        /*41b0*/ 	.word	0x00000007
        /*41b4*/ 	.word	0x00000000
        /*41b8*/ 	.short	0x010a
        /*41ba*/ 	.byte	0x3f
	.zero		1


	//   ....[206]....
        /*41bc*/ 	.word	0x0001b5f0
        /*41c0*/ 	.word	0x00000009
        /*41c4*/ 	.word	0x00000000
        /*41c8*/ 	.short	0x010a
        /*41ca*/ 	.byte	0x3f
	.zero		1


	//   ....[207]....
        /*41cc*/ 	.word	0x0001b640
        /*41d0*/ 	.word	0x00000006
        /*41d4*/ 	.word	0x00000000
        /*41d8*/ 	.short	0x010a
        /*41da*/ 	.byte	0x3f
	.zero		1


	//   ....[208]....
        /*41dc*/ 	.word	0x0001b690
        /*41e0*/ 	.word	0x0000000c
        /*41e4*/ 	.word	0x00034440
        /*41e8*/ 	.short	0x010a
        /*41ea*/ 	.byte	0x3f
	.zero		1


	//   ....[209]....
        /*41ec*/ 	.word	0x0001b6e0
        /*41f0*/ 	.word	0x00000003
        /*41f4*/ 	.word	0x00034440
        /*41f8*/ 	.short	0x010a
        /*41fa*/ 	.byte	0x3f
	.zero		1


	//   ....[210]....
        /*41fc*/ 	.word	0x0001b730
        /*4200*/ 	.word	0x00000003
        /*4204*/ 	.word	0x00034440
        /*4208*/ 	.short	0x010a
        /*420a*/ 	.byte	0x3f
	.zero		1


	//   ....[211]....
        /*420c*/ 	.word	0x0001b780
        /*4210*/ 	.word	0x00000003
        /*4214*/ 	.word	0x00034440
        /*4218*/ 	.short	0x010a
        /*421a*/ 	.byte	0x3f
	.zero		1


	//   ....[212]....
        /*421c*/ 	.word	0x0001b7d0
        /*4220*/ 	.word	0x00000003
        /*4224*/ 	.word	0x00034440
        /*4228*/ 	.short	0x010a
        /*422a*/ 	.byte	0x3f
	.zero		1


	//   ....[213]....
        /*422c*/ 	.word	0x0001b820
        /*4230*/ 	.word	0x00000003
        /*4234*/ 	.word	0x00034440
        /*4238*/ 	.short	0x010a
        /*423a*/ 	.byte	0x3f
	.zero		1


	//   ....[214]....
        /*423c*/ 	.word	0x0001b870
        /*4240*/ 	.word	0x00000003
        /*4244*/ 	.word	0x00034440
        /*4248*/ 	.short	0x010a
        /*424a*/ 	.byte	0x3f
	.zero		1


	//   ....[215]....
        /*424c*/ 	.word	0x0001b8c0
        /*4250*/ 	.word	0x00000003
        /*4254*/ 	.word	0x00034440
        /*4258*/ 	.short	0x010a
        /*425a*/ 	.byte	0x3f
	.zero		1


	//----- nvinfo : EIATTR_NUM_MBARRIERS
	.align		4
.L_39:
        /*425c*/ 	.byte	0x03, 0x38
        /*425e*/ 	.short	0x0026


	//----- nvinfo : EIATTR_EXIT_INSTR_OFFSETS
	.align		4
        /*4260*/ 	.byte	0x04, 0x1c
        /*4262*/ 	.short	(.L_41 - .L_40)


	//   ....[0]....
.L_40:
        /*4264*/ 	.word	0x00002fc0


	//   ....[1]....
        /*4268*/ 	.word	0x000031f0


	//   ....[2]....
        /*426c*/ 	.word	0x00003360


	//   ....[3]....
        /*4270*/ 	.word	0x00013b50


	//   ....[4]....
        /*4274*/ 	.word	0x00013bf0


	//   ....[5]....
        /*4278*/ 	.word	0x00016260


	//   ....[6]....
        /*427c*/ 	.word	0x00017e80


	//   ....[7]....
        /*4280*/ 	.word	0x0001a1a0


	//----- nvinfo : EIATTR_MAX_THREADS
	.align		4
.L_41:
        /*4284*/ 	.byte	0x04, 0x05
        /*4286*/ 	.short	(.L_43 - .L_42)
.L_42:
        /*4288*/ 	.word	0x00000180
        /*428c*/ 	.word	0x00000001
        /*4290*/ 	.word	0x00000001


	//----- nvinfo : EIATTR_CRS_STACK_SIZE
	.align		4
.L_43:
        /*4294*/ 	.byte	0x04, 0x1e
        /*4296*/ 	.short	(.L_45 - .L_44)
.L_44:
        /*4298*/ 	.word	0x00000000


	//----- nvinfo : EIATTR_CBANK_PARAM_SIZE
	.align		4
.L_45:
        /*429c*/ 	.byte	0x03, 0x19
        /*429e*/ 	.short	0x0770


	//----- nvinfo : EIATTR_PARAM_CBANK
	.align		4
        /*42a0*/ 	.byte	0x04, 0x0a
        /*42a2*/ 	.short	(.L_47 - .L_46)
	.align		4
.L_46:
        /*42a4*/ 	.word	index@(.nv.constant0._ZN7cutlass13device_kernelINS_4gemm6kernel13GemmUniversalINS1_17GroupProblemShapeIN4cute5tupleIJiiiEEEEENS1_10collective13CollectiveMmaINS1_39MainloopSm90ArrayTmaGmmaWarpSpecializedILi4ENS6_IJNS5_1CILi2EEENSC_ILi1EEESE_EEENS1_40KernelPtrArrayTmaWarpSpecializedPingpongEEENS6_IJNSC_ILi128EEENSC_ILi256EEENSC_ILi64EEEEEENS_6half_tEPNS6_IJlSE_NSC_ILi0EEEEEESM_SP_NS5_8TiledMMAINS5_8MMA_AtomIJNS5_4SM904GMMA26MMA_64x256x16_F32F16F16_SSILNST_5MajorE0ELSV_0ELNST_7ScaleInE1ELSW_1EEEEEENS5_6LayoutINS6_IJSE_SE_SE_EEENS6_IJSN_SN_SN_EEEEENS6_IJNS5_10UnderscoreES13_S13_EEEEENS5_13SM90_TMA_LOADENS5_14ComposedLayoutINS5_7SwizzleILi3ELi4ELi3EEENS5_18smem_ptr_flag_bitsILi16EEENSZ_INS6_IJNSC_ILi8EEESK_EEENS6_IJSK_SE_EEEEEEEvNS5_8identityENS5_23SM90_TMA_LOAD_MULTICASTES1G_vS1H_EENS_8epilogue10collective18CollectiveEpilogueINS1K_30Sm90PtrArrayTmaWarpSpecializedILi4ELi2ELi16ELb1ELb0ELi2EEEJSL_NS6_IJSK_NSC_ILi32EEEEEESM_PNS6_IJSE_lSN_EEESM_S1S_NS1K_6fusion15FusionCallbacksIS1O_NS1T_17LinearCombinationISM_fSM_fLNS_15FloatRoundStyleE2EEESL_S1Q_JEEES16_NS17_IS19_S1B_NSZ_INS6_IJSK_S1C_EEENS6_IJSE_SK_EEEEEEENS5_17SM75_U16x8_LDSM_TENS5_14SM90_TMA_STOREES22_NS5_17SM90_U16x8_STSM_TENS5_9Copy_AtomIJNS5_17SM90_U32x4_STSM_NESM_EEEvEEEvvEEEEvNT_6ParamsE)
        /*42a8*/ 	.short	0x0210
        /*42aa*/ 	.short	0x0770


	//----- nvinfo : EIATTR_SW_WAR
	.align		4
.L_47:
        /*42ac*/ 	.byte	0x04, 0x36
        /*42ae*/ 	.short	(.L_49 - .L_48)
.L_48:
        /*42b0*/ 	.word	0x00000008
.L_49:


//--------------------- .nv.callgraph             --------------------------
	.section	.nv.callgraph,"",@"SHT_CUDA_CALLGRAPH"
	.align	4
	.sectionentsize	8
	.align		4
        /*0000*/ 	.word	0x00000000
	.align		4
        /*0004*/ 	.word	0xffffffff
	.align		4
        /*0008*/ 	.word	index@(_ZN7cutlass13device_kernelINS_4gemm6kernel13GemmUniversalINS1_17GroupProblemShapeIN4cute5tupleIJiiiEEEEENS1_10collective13CollectiveMmaINS1_39MainloopSm90ArrayTmaGmmaWarpSpecializedILi4ENS6_IJNS5_1CILi2EEENSC_ILi1EEESE_EEENS1_40KernelPtrArrayTmaWarpSpecializedPingpongEEENS6_IJNSC_ILi128EEENSC_ILi256EEENSC_ILi64EEEEEENS_6half_tEPNS6_IJlSE_NSC_ILi0EEEEEESM_SP_NS5_8TiledMMAINS5_8MMA_AtomIJNS5_4SM904GMMA26MMA_64x256x16_F32F16F16_SSILNST_5MajorE0ELSV_0ELNST_7ScaleInE1ELSW_1EEEEEENS5_6LayoutINS6_IJSE_SE_SE_EEENS6_IJSN_SN_SN_EEEEENS6_IJNS5_10UnderscoreES13_S13_EEEEENS5_13SM90_TMA_LOADENS5_14ComposedLayoutINS5_7SwizzleILi3ELi4ELi3EEENS5_18smem_ptr_flag_bitsILi16EEENSZ_INS6_IJNSC_ILi8EEESK_EEENS6_IJSK_SE_EEEEEEEvNS5_8identityENS5_23SM90_TMA_LOAD_MULTICASTES1G_vS1H_EENS_8epilogue10collective18CollectiveEpilogueINS1K_30Sm90PtrArrayTmaWarpSpecializedILi4ELi2ELi16ELb1ELb0ELi2EEEJSL_NS6_IJSK_NSC_ILi32EEEEEESM_PNS6_IJSE_lSN_EEESM_S1S_NS1K_6fusion15FusionCallbacksIS1O_NS1T_17LinearCombinationISM_fSM_fLNS_15FloatRoundStyleE2EEESL_S1Q_JEEES16_NS17_IS19_S1B_NSZ_INS6_IJSK_S1C_EEENS6_IJSE_SK_EEEEEEENS5_17SM75_U16x8_LDSM_TENS5_14SM90_TMA_STOREES22_NS5_17SM90_U16x8_STSM_TENS5_9Copy_AtomIJNS5_17SM90_U32x4_STSM_NESM_EEEvEEEvvEEEEvNT_6ParamsE)
	.align		4
        /*000c*/ 	.word	index@(__assertfail)
	.align		4
        /*0010*/ 	.word	0x00000000
	.align		4
        /*0014*/ 	.word	0xfffffffe
	.align		4
        /*0018*/ 	.word	0x00000000
	.align		4
        /*001c*/ 	.word	0xfffffffd
	.align		4
        /*0020*/ 	.word	0x00000000
	.align		4
        /*0024*/ 	.word	0xfffffffc


//--------------------- .nv.constant4             --------------------------
	.section	.nv.constant4,"a",@progbits
	.align	8
	.align		8
.nv.constant4:
        /*0000*/ 	.dword	__assertfail
	.align		8
        /*0008*/ 	.dword	__unnamed_1
	.align		8
        /*0010*/ 	.dword	_ZN39_INTERNAL_6e327d04_4_k_cu_9b8fcd23_27834cuda3std3__45__cpo5beginE
	.align		8
        /*0018*/ 	.dword	_ZN39_INTERNAL_6e327d04_4_k_cu_9b8fcd23_27834cuda3std3__45__cpo3endE
	.align		8
        /*0020*/ 	.dword	_ZN39_INTERNAL_6e327d04_4_k_cu_9b8fcd23_27834cuda3std3__45__cpo6cbeginE
	.align		8
        /*0028*/ 	.dword	_ZN39_INTERNAL_6e327d04_4_k_cu_9b8fcd23_27834cuda3std3__45__cpo4cendE
	.align		8
        /*0030*/ 	.dword	_ZN39_INTERNAL_6e327d04_4_k_cu_9b8fcd23_27834cuda3std3__441_GLOBAL__N__6e327d04_4_k_cu_9b8fcd23_27836ignoreE
	.align		8
        /*0038*/ 	.dword	_ZN39_INTERNAL_6e327d04_4_k_cu_9b8fcd23_27834cuda3std3__419piecewise_constructE
	.align		8
        /*0040*/ 	.dword	_ZN39_INTERNAL_6e327d04_4_k_cu_9b8fcd23_27834cuda3std3__48in_placeE
	.align		8
        /*0048*/ 	.dword	_ZN39_INTERNAL_6e327d04_4_k_cu_9b8fcd23_27834cuda3std6ranges3__45__cpo4swapE
	.align		8
        /*0050*/ 	.dword	_ZN39_INTERNAL_6e327d04_4_k_cu_9b8fcd23_27834cuda3std6ranges3__45__cpo9iter_moveE
	.align		8
        /*0058*/ 	.dword	_ZN39_INTERNAL_6e327d04_4_k_cu_9b8fcd23_27834cute7productE
	.align		8
        /*0060*/ 	.dword	_ZN39_INTERNAL_6e327d04_4_k_cu_9b8fcd23_27834cute1_E
	.align		8
        /*0068*/ 	.dword	$str$24
	.align		8
        /*0070*/ 	.dword	$str$25


//--------------------- .text._ZN7cutlass13device_kernelINS_4gemm6kernel13GemmUniversalINS1_17GroupProblemShapeIN4cute5tupleIJiiiEEEEENS1_10collective13CollectiveMmaINS1_39MainloopSm90ArrayTmaGmmaWarpSpecializedILi4ENS6_IJNS5_1CILi2EEENSC_ILi1EEESE_EEENS1_40KernelPtrArrayTmaWarpSpecializedPingpongEEENS6_IJNSC_ILi128EEENSC_ILi256EEENSC_ILi64EEEEEENS_6half_tEPNS6_IJlSE_NSC_ILi0EEEEEESM_SP_NS5_8TiledMMAINS5_8MMA_AtomIJNS5_4SM904GMMA26MMA_64x256x16_F32F16F16_SSILNST_5MajorE0ELSV_0ELNST_7ScaleInE1ELSW_1EEEEEENS5_6LayoutINS6_IJSE_SE_SE_EEENS6_IJSN_SN_SN_EEEEENS6_IJNS5_10UnderscoreES13_S13_EEEEENS5_13SM90_TMA_LOADENS5_14ComposedLayoutINS5_7SwizzleILi3ELi4ELi3EEENS5_18smem_ptr_flag_bitsILi16EEENSZ_INS6_IJNSC_ILi8EEESK_EEENS6_IJSK_SE_EEEEEEEvNS5_8identityENS5_23SM90_TMA_LOAD_MULTICASTES1G_vS1H_EENS_8epilogue10collective18CollectiveEpilogueINS1K_30Sm90PtrArrayTmaWarpSpecializedILi4ELi2ELi16ELb1ELb0ELi2EEEJSL_NS6_IJSK_NSC_ILi32EEEEEESM_PNS6_IJSE_lSN_EEESM_S1S_NS1K_6fusion15FusionCallbacksIS1O_NS1T_17LinearCombinationISM_fSM_fLNS_15FloatRoundStyleE2EEESL_S1Q_JEEES16_NS17_IS19_S1B_NSZ_INS6_IJSK_S1C_EEENS6_IJSE_SK_EEEEEEENS5_17SM75_U16x8_LDSM_TENS5_14SM90_TMA_STOREES22_NS5_17SM90_U16x8_STSM_TENS5_9Copy_AtomIJNS5_17SM90_U32x4_STSM_NESM_EEEvEEEvvEEEEvNT_6ParamsE --------------------------
	.section	.text._ZN7cutlass13device_kernelINS_4gemm6kernel13GemmUniversalINS1_17GroupProblemShapeIN4cute5tupleIJiiiEEEEENS1_10collective13CollectiveMmaINS1_39MainloopSm90ArrayTmaGmmaWarpSpecializedILi4ENS6_IJNS5_1CILi2EEENSC_ILi1EEESE_EEENS1_40KernelPtrArrayTmaWarpSpecializedPingpongEEENS6_IJNSC_ILi128EEENSC_ILi256EEENSC_ILi64EEEEEENS_6half_tEPNS6_IJlSE_NSC_ILi0EEEEEESM_SP_NS5_8TiledMMAINS5_8MMA_AtomIJNS5_4SM904GMMA26MMA_64x256x16_F32F16F16_SSILNST_5MajorE0ELSV_0ELNST_7ScaleInE1ELSW_1EEEEEENS5_6LayoutINS6_IJSE_SE_SE_EEENS6_IJSN_SN_SN_EEEEENS6_IJNS5_10UnderscoreES13_S13_EEEEENS5_13SM90_TMA_LOADENS5_14ComposedLayoutINS5_7SwizzleILi3ELi4ELi3EEENS5_18smem_ptr_flag_bitsILi16EEENSZ_INS6_IJNSC_ILi8EEESK_EEENS6_IJSK_SE_EEEEEEEvNS5_8identityENS5_23SM90_TMA_LOAD_MULTICASTES1G_vS1H_EENS_8epilogue10collective18CollectiveEpilogueINS1K_30Sm90PtrArrayTmaWarpSpecializedILi4ELi2ELi16ELb1ELb0ELi2EEEJSL_NS6_IJSK_NSC_ILi32EEEEEESM_PNS6_IJSE_lSN_EEESM_S1S_NS1K_6fusion15FusionCallbacksIS1O_NS1T_17LinearCombinationISM_fSM_fLNS_15FloatRoundStyleE2EEESL_S1Q_JEEES16_NS17_IS19_S1B_NSZ_INS6_IJSK_S1C_EEENS6_IJSE_SK_EEEEEEENS5_17SM75_U16x8_LDSM_TENS5_14SM90_TMA_STOREES22_NS5_17SM90_U16x8_STSM_TENS5_9Copy_AtomIJNS5_17SM90_U32x4_STSM_NESM_EEEvEEEvvEEEEvNT_6ParamsE,"ax",@progbits
	.align	128
.text._ZN7cutlass13device_kernelINS_4gemm6kernel13GemmUniversalINS1_17GroupProblemShapeIN4cute5tupleIJiiiEEEEENS1_10collective13CollectiveMmaINS1_39MainloopSm90ArrayTmaGmmaWarpSpecializedILi4ENS6_IJNS5_1CILi2EEENSC_ILi1EEESE_EEENS1_40KernelPtrArrayTmaWarpSpecializedPingpongEEENS6_IJNSC_ILi128EEENSC_ILi256EEENSC_ILi64EEEEEENS_6half_tEPNS6_IJlSE_NSC_ILi0EEEEEESM_SP_NS5_8TiledMMAINS5_8MMA_AtomIJNS5_4SM904GMMA26MMA_64x256x16_F32F16F16_SSILNST_5MajorE0ELSV_0ELNST_7ScaleInE1ELSW_1EEEEEENS5_6LayoutINS6_IJSE_SE_SE_EEENS6_IJSN_SN_SN_EEEEENS6_IJNS5_10UnderscoreES13_S13_EEEEENS5_13SM90_TMA_LOADENS5_14ComposedLayoutINS5_7SwizzleILi3ELi4ELi3EEENS5_18smem_ptr_flag_bitsILi16EEENSZ_INS6_IJNSC_ILi8EEESK_EEENS6_IJSK_SE_EEEEEEEvNS5_8identityENS5_23SM90_TMA_LOAD_MULTICASTES1G_vS1H_EENS_8epilogue10collective18CollectiveEpilogueINS1K_30Sm90PtrArrayTmaWarpSpecializedILi4ELi2ELi16ELb1ELb0ELi2EEEJSL_NS6_IJSK_NSC_ILi32EEEEEESM_PNS6_IJSE_lSN_EEESM_S1S_NS1K_6fusion15FusionCallbacksIS1O_NS1T_17LinearCombinationISM_fSM_fLNS_15FloatRoundStyleE2EEESL_S1Q_JEEES16_NS17_IS19_S1B_NSZ_INS6_IJSK_S1C_EEENS6_IJSE_SK_EEEEEEENS5_17SM75_U16x8_LDSM_TENS5_14SM90_TMA_STOREES22_NS5_17SM90_U16x8_STSM_TENS5_9Copy_AtomIJNS5_17SM90_U32x4_STSM_NESM_EEEvEEEvvEEEEvNT_6ParamsE:
        .type           _ZN7cutlass13device_kernelINS_4gemm6kernel13GemmUniversalINS1_17GroupProblemShapeIN4cute5tupleIJiiiEEEEENS1_10collective13CollectiveMmaINS1_39MainloopSm90ArrayTmaGmmaWarpSpecializedILi4ENS6_IJNS5_1CILi2EEENSC_ILi1EEESE_EEENS1_40KernelPtrArrayTmaWarpSpecializedPingpongEEENS6_IJNSC_ILi128EEENSC_ILi256EEENSC_ILi64EEEEEENS_6half_tEPNS6_IJlSE_NSC_ILi0EEEEEESM_SP_NS5_8TiledMMAINS5_8MMA_AtomIJNS5_4SM904GMMA26MMA_64x256x16_F32F16F16_SSILNST_5MajorE0ELSV_0ELNST_7ScaleInE1ELSW_1EEEEEENS5_6LayoutINS6_IJSE_SE_SE_EEENS6_IJSN_SN_SN_EEEEENS6_IJNS5_10UnderscoreES13_S13_EEEEENS5_13SM90_TMA_LOADENS5_14ComposedLayoutINS5_7SwizzleILi3ELi4ELi3EEENS5_18smem_ptr_flag_bitsILi16EEENSZ_INS6_IJNSC_ILi8EEESK_EEENS6_IJSK_SE_EEEEEEEvNS5_8identityENS5_23SM90_TMA_LOAD_MULTICASTES1G_vS1H_EENS_8epilogue10collective18CollectiveEpilogueINS1K_30Sm90PtrArrayTmaWarpSpecializedILi4ELi2ELi16ELb1ELb0ELi2EEEJSL_NS6_IJSK_NSC_ILi32EEEEEESM_PNS6_IJSE_lSN_EEESM_S1S_NS1K_6fusion15FusionCallbacksIS1O_NS1T_17LinearCombinationISM_fSM_fLNS_15FloatRoundStyleE2EEESL_S1Q_JEEES16_NS17_IS19_S1B_NSZ_INS6_IJSK_S1C_EEENS6_IJSE_SK_EEEEEEENS5_17SM75_U16x8_LDSM_TENS5_14SM90_TMA_STOREES22_NS5_17SM90_U16x8_STSM_TENS5_9Copy_AtomIJNS5_17SM90_U32x4_STSM_NESM_EEEvEEEvvEEEEvNT_6ParamsE,@function
        .size           _ZN7cutlass13device_kernelINS_4gemm6kernel13GemmUniversalINS1_17GroupProblemShapeIN4cute5tupleIJiiiEEEEENS1_10collective13CollectiveMmaINS1_39MainloopSm90ArrayTmaGmmaWarpSpecializedILi4ENS6_IJNS5_1CILi2EEENSC_ILi1EEESE_EEENS1_40KernelPtrArrayTmaWarpSpecializedPingpongEEENS6_IJNSC_ILi128EEENSC_ILi256EEENSC_ILi64EEEEEENS_6half_tEPNS6_IJlSE_NSC_ILi0EEEEEESM_SP_NS5_8TiledMMAINS5_8MMA_AtomIJNS5_4SM904GMMA26MMA_64x256x16_F32F16F16_SSILNST_5MajorE0ELSV_0ELNST_7ScaleInE1ELSW_1EEEEEENS5_6LayoutINS6_IJSE_SE_SE_EEENS6_IJSN_SN_SN_EEEEENS6_IJNS5_10UnderscoreES13_S13_EEEEENS5_13SM90_TMA_LOADENS5_14ComposedLayoutINS5_7SwizzleILi3ELi4ELi3EEENS5_18smem_ptr_flag_bitsILi16EEENSZ_INS6_IJNSC_ILi8EEESK_EEENS6_IJSK_SE_EEEEEEEvNS5_8identityENS5_23SM90_TMA_LOAD_MULTICASTES1G_vS1H_EENS_8epilogue10collective18CollectiveEpilogueINS1K_30Sm90PtrArrayTmaWarpSpecializedILi4ELi2ELi16ELb1ELb0ELi2EEEJSL_NS6_IJSK_NSC_ILi32EEEEEESM_PNS6_IJSE_lSN_EEESM_S1S_NS1K_6fusion15FusionCallbacksIS1O_NS1T_17LinearCombinationISM_fSM_fLNS_15FloatRoundStyleE2EEESL_S1Q_JEEES16_NS17_IS19_S1B_NSZ_INS6_IJSK_S1C_EEENS6_IJSE_SK_EEEEEEENS5_17SM75_U16x8_LDSM_TENS5_14SM90_TMA_STOREES22_NS5_17SM90_U16x8_STSM_TENS5_9Copy_AtomIJNS5_17SM90_U32x4_STSM_NESM_EEEvEEEvvEEEEvNT_6ParamsE,(.L_x_432 - _ZN7cutlass13device_kernelINS_4gemm6kernel13GemmUniversalINS1_17GroupProblemShapeIN4cute5tupleIJiiiEEEEENS1_10collective13CollectiveMmaINS1_39MainloopSm90ArrayTmaGmmaWarpSpecializedILi4ENS6_IJNS5_1CILi2EEENSC_ILi1EEESE_EEENS1_40KernelPtrArrayTmaWarpSpecializedPingpongEEENS6_IJNSC_ILi128EEENSC_ILi256EEENSC_ILi64EEEEEENS_6half_tEPNS6_IJlSE_NSC_ILi0EEEEEESM_SP_NS5_8TiledMMAINS5_8MMA_AtomIJNS5_4SM904GMMA26MMA_64x256x16_F32F16F16_SSILNST_5MajorE0ELSV_0ELNST_7ScaleInE1ELSW_1EEEEEENS5_6LayoutINS6_IJSE_SE_SE_EEENS6_IJSN_SN_SN_EEEEENS6_IJNS5_10UnderscoreES13_S13_EEEEENS5_13SM90_TMA_LOADENS5_14ComposedLayoutINS5_7SwizzleILi3ELi4ELi3EEENS5_18smem_ptr_flag_bitsILi16EEENSZ_INS6_IJNSC_ILi8EEESK_EEENS6_IJSK_SE_EEEEEEEvNS5_8identityENS5_23SM90_TMA_LOAD_MULTICASTES1G_vS1H_EENS_8epilogue10collective18CollectiveEpilogueINS1K_30Sm90PtrArrayTmaWarpSpecializedILi4ELi2ELi16ELb1ELb0ELi2EEEJSL_NS6_IJSK_NSC_ILi32EEEEEESM_PNS6_IJSE_lSN_EEESM_S1S_NS1K_6fusion15FusionCallbacksIS1O_NS1T_17LinearCombinationISM_fSM_fLNS_15FloatRoundStyleE2EEESL_S1Q_JEEES16_NS17_IS19_S1B_NSZ_INS6_IJSK_S1C_EEENS6_IJSE_SK_EEEEEEENS5_17SM75_U16x8_LDSM_TENS5_14SM90_TMA_STOREES22_NS5_17SM90_U16x8_STSM_TENS5_9Copy_AtomIJNS5_17SM90_U32x4_STSM_NESM_EEEvEEEvvEEEEvNT_6ParamsE)
        .other          _ZN7cutlass13device_kernelINS_4gemm6kernel13GemmUniversalINS1_17GroupProblemShapeIN4cute5tupleIJiiiEEEEENS1_10collective13CollectiveMmaINS1_39MainloopSm90ArrayTmaGmmaWarpSpecializedILi4ENS6_IJNS5_1CILi2EEENSC_ILi1EEESE_EEENS1_40KernelPtrArrayTmaWarpSpecializedPingpongEEENS6_IJNSC_ILi128EEENSC_ILi256EEENSC_ILi64EEEEEENS_6half_tEPNS6_IJlSE_NSC_ILi0EEEEEESM_SP_NS5_8TiledMMAINS5_8MMA_AtomIJNS5_4SM904GMMA26MMA_64x256x16_F32F16F16_SSILNST_5MajorE0ELSV_0ELNST_7ScaleInE1ELSW_1EEEEEENS5_6LayoutINS6_IJSE_SE_SE_EEENS6_IJSN_SN_SN_EEEEENS6_IJNS5_10UnderscoreES13_S13_EEEEENS5_13SM90_TMA_LOADENS5_14ComposedLayoutINS5_7SwizzleILi3ELi4ELi3EEENS5_18smem_ptr_flag_bitsILi16EEENSZ_INS6_IJNSC_ILi8EEESK_EEENS6_IJSK_SE_EEEEEEEvNS5_8identityENS5_23SM90_TMA_LOAD_MULTICASTES1G_vS1H_EENS_8epilogue10collective18CollectiveEpilogueINS1K_30Sm90PtrArrayTmaWarpSpecializedILi4ELi2ELi16ELb1ELb0ELi2EEEJSL_NS6_IJSK_NSC_ILi32EEEEEESM_PNS6_IJSE_lSN_EEESM_S1S_NS1K_6fusion15FusionCallbacksIS1O_NS1T_17LinearCombinationISM_fSM_fLNS_15FloatRoundStyleE2EEESL_S1Q_JEEES16_NS17_IS19_S1B_NSZ_INS6_IJSK_S1C_EEENS6_IJSE_SK_EEEEEEENS5_17SM75_U16x8_LDSM_TENS5_14SM90_TMA_STOREES22_NS5_17SM90_U16x8_STSM_TENS5_9Copy_AtomIJNS5_17SM90_U32x4_STSM_NESM_EEEvEEEvvEEEEvNT_6ParamsE,@"STO_CUDA_ENTRY STV_DEFAULT"
_ZN7cutlass13device_kernelINS_4gemm6kernel13GemmUniversalINS1_17GroupProblemShapeIN4cute5tupleIJiiiEEEEENS1_10collective13CollectiveMmaINS1_39MainloopSm90ArrayTmaGmmaWarpSpecializedILi4ENS6_IJNS5_1CILi2EEENSC_ILi1EEESE_EEENS1_40KernelPtrArrayTmaWarpSpecializedPingpongEEENS6_IJNSC_ILi128EEENSC_ILi256EEENSC_ILi64EEEEEENS_6half_tEPNS6_IJlSE_NSC_ILi0EEEEEESM_SP_NS5_8TiledMMAINS5_8MMA_AtomIJNS5_4SM904GMMA26MMA_64x256x16_F32F16F16_SSILNST_5MajorE0ELSV_0ELNST_7ScaleInE1ELSW_1EEEEEENS5_6LayoutINS6_IJSE_SE_SE_EEENS6_IJSN_SN_SN_EEEEENS6_IJNS5_10UnderscoreES13_S13_EEEEENS5_13SM90_TMA_LOADENS5_14ComposedLayoutINS5_7SwizzleILi3ELi4ELi3EEENS5_18smem_ptr_flag_bitsILi16EEENSZ_INS6_IJNSC_ILi8EEESK_EEENS6_IJSK_SE_EEEEEEEvNS5_8identityENS5_23SM90_TMA_LOAD_MULTICASTES1G_vS1H_EENS_8epilogue10collective18CollectiveEpilogueINS1K_30Sm90PtrArrayTmaWarpSpecializedILi4ELi2ELi16ELb1ELb0ELi2EEEJSL_NS6_IJSK_NSC_ILi32EEEEEESM_PNS6_IJSE_lSN_EEESM_S1S_NS1K_6fusion15FusionCallbacksIS1O_NS1T_17LinearCombinationISM_fSM_fLNS_15FloatRoundStyleE2EEESL_S1Q_JEEES16_NS17_IS19_S1B_NSZ_INS6_IJSK_S1C_EEENS6_IJSE_SK_EEEEEEENS5_17SM75_U16x8_LDSM_TENS5_14SM90_TMA_STOREES22_NS5_17SM90_U16x8_STSM_TENS5_9Copy_AtomIJNS5_17SM90_U32x4_STSM_NESM_EEEvEEEvvEEEEvNT_6ParamsE:
[----:B------:R-:W1:Y:S02]  /*0000*/  LDC R1, c[0x0][0x28] ;  /* 0x00000a00ff017b82 */ /* 0x000e640000000800 */
[----:B-1----:R-:W-:-:S06]  /*0010*/  VIADD R1, R1, 0xfffff7f8 ;  /* 0xfffff7f801017836 */ /* 0x002fcc0000000000 */
[----:B------:R-:W1:Y:S01]  /*0020*/  LDC.64 R4, c[0x0][0x918] ;  /* 0x00024600ff047b82 */ /* 0x000e620000000a00 */
[----:B------:R-:W-:Y:S01]  /*0030*/  ULDC.64 UR38, c[0x0][0x208] ;  /* 0x0000820000267ab9 */ /* 0x000fe20000000a00 */
[----:B------:R-:W2:Y:S01]  /*0040*/  S2R R20, SR_TID.X ;  /* 0x0000000000147919 */ /* 0x000ea20000002100 */
[----:B------:R-:W-:Y:S01]  /*0050*/  ULDC UR4, c[0x0][0x910] ;  /* 0x0002440000047ab9 */ /* 0x000fe20000000800 */
[----:B------:R-:W-:Y:S01]  /*0060*/  ULDC.64 UR20, c[0x0][0x8d0] ;  /* 0x0002340000147ab9 */ /* 0x000fe20000000a00 */
[----:B------:R-:W-:Y:S01]  /*0070*/  ULDC.64 UR14, c[0x0][0x8c8] ;  /* 0x00023200000e7ab9 */ /* 0x000fe20000000a00 */
[----:B------:R-:W-:Y:S01]  /*0080*/  MOV R8, RZ ;  /* 0x000000ff00087202 */ /* 0x000fe20000000f00 */
[----:B------:R-:W-:Y:S01]  /*0090*/  IMAD.MOV.U32 R0, RZ, RZ, RZ ;  /* 0x000000ffff007224 */ /* 0x000fe200078e00ff */
[----:B------:R-:W3:Y:S01]  /*00a0*/  S2UR UR25, SR_CTAID.Y ;  /* 0x00000000001979c3 */ /* 0x000ee20000002600 */
[----:B------:R-:W-:Y:S01]  /*00b0*/  ULDC.64 UR16, c[0x0][0x8e0] ;  /* 0x0002380000107ab9 */ /* 0x000fe20000000a00 */
[----:B------:R-:W-:Y:S01]  /*00c0*/  ULDC.64 UR22, c[0x0][0x8e8] ;  /* 0x00023a0000167ab9 */ /* 0x000fe20000000a00 */
[----:B-1----:R-:W4:Y:S01]  /*00d0*/  LDG.E R7, desc[UR38][R4.64] ;  /* 0x0000002604077981 */ /* 0x002f22000c1e1900 */
[----:B------:R-:W-:-:S03]  /*00e0*/  IMAD.U32 R12, RZ, RZ, UR4 ;  /* 0x00000004ff0c7e24 */ /* 0x000fc6000f8e00ff */
[----:B------:R-:W4:Y:S01]  /*00f0*/  LDG.E R6, desc[UR38][R4.64+0x4] ;  /* 0x0000042604067981 */ /* 0x000f22000c1e1900 */
[----:B--2---:R-:W-:Y:S01]  /*0100*/  LOP3.LUT R21, R20, 0x1f, RZ, 0xc0, !PT ;  /* 0x0000001f14157812 */ /* 0x004fe200078ec0ff */
[----:B------:R-:W-:Y:S01]  /*0110*/  UISETP.NE.U32.AND UP0, UPT, UR20, URZ, UPT ;  /* 0x0000003f1400728c */ /* 0x000fe2000bf05070 */
[----:B------:R-:W1:Y:S01]  /*0120*/  S2UR UR58, SR_CTAID.X ;  /* 0x00000000003a79c3 */ /* 0x000e620000002500 */
[----:B------:R-:W-:Y:S01]  /*0130*/  ULDC UR4, c[0x0][0x908] ;  /* 0x0002420000047ab9 */ /* 0x000fe20000000800 */
[----:B------:R-:W-:Y:S01]  /*0140*/  ISETP.GE.AND P0, PT, R21, R12, PT ;  /* 0x0000000c1500720c */ /* 0x000fe20003f06270 */
[----:B------:R-:W-:Y:S02]  /*0150*/  UISETP.NE.AND.EX UP0, UPT, UR21, URZ, UPT, UP0 ;  /* 0x0000003f1500728c */ /* 0x000fe4000bf05300 */
[----:B------:R-:W-:-:S09]  /*0160*/  UISETP.NE.AND UP3, UPT, UR4, 0x1, UPT ;  /* 0x000000010400788c */ /* 0x000fd2000bf65270 */
[----:B------:R-:W-:Y:S01]  /*0170*/  @UP0 ULDC UR24, c[0x0][0x8dc] ;  /* 0x0002370000180ab9 */ /* 0x000fe20000000800 */
[----:B------:R-:W2:Y:S01]  /*0180*/  @!P0 LDC.64 R2, c[0x0][0x918] ;  /* 0x00024600ff028b82 */ /* 0x000ea20000000a00 */
[----:B---3--:R-:W-:Y:S01]  /*0190*/  @UP3 UMOV UR6, UR25 ;  /* 0x0000001900063c82 */ /* 0x008fe20008000000 */
[----:B------:R-:W-:Y:S01]  /*01a0*/  @UP3 ULDC UR8, c[0x0][0x10] ;  /* 0x0000040000083ab9 */ /* 0x000fe20000000800 */
[----:B------:R-:W-:Y:S01]  /*01b0*/  @UP3 UMOV UR4, UR6 ;  /* 0x0000000600043c82 */ /* 0x000fe20008000000 */
[----:B------:R-:W-:Y:S01]  /*01c0*/  @UP3 UMOV UR5, URZ ;  /* 0x0000003f00053c82 */ /* 0x000fe20008000000 */
[----:B------:R-:W-:Y:S01]  /*01d0*/  @!UP3 UMOV UR6, UR25 ;  /* 0x000000190006bc82 */ /* 0x000fe20008000000 */
[----:B-1----:R-:W-:Y:S01]  /*01e0*/  @UP3 UIMAD.WIDE.U32 UR8, UR58, UR8, UR4 ;  /* 0x000000083a0832a5 */ /* 0x002fe2000f8e0004 */
[----:B------:R-:W-:Y:S01]  /*01f0*/  @UP3 UMOV UR7, URZ ;  /* 0x0000003f00073c82 */ /* 0x000fe20008000000 */
[----:B--2---:R-:W-:-:S05]  /*0200*/  @!P0 IMAD.WIDE.U32 R2, R21, 0xc, R2 ;  /* 0x0000000c15028825 */ /* 0x004fca00078e0002 */
[----:B------:R1:W5:Y:S04]  /*0210*/  @!P0 LDG.E R8, desc[UR38][R2.64] ;  /* 0x0000002602088981 */ /* 0x000368000c1e1900 */
[----:B------:R1:W5:Y:S01]  /*0220*/  @!P0 LDG.E R0, desc[UR38][R2.64+0x4] ;  /* 0x0000042602008981 */ /* 0x000362000c1e1900 */
[----:B------:R-:W-:Y:S01]  /*0230*/  ISETP.NE.U32.AND P0, PT, RZ, UR22, PT ;  /* 0x00000016ff007c0c */ /* 0x000fe2000bf05070 */
[----:B------:R-:W-:-:S03]  /*0240*/  @!UP3 ULDC UR10, c[0x0][0xc] ;  /* 0x00000300000abab9 */ /* 0x000fc60000000800 */
[----:B------:R-:W-:Y:S01]  /*0250*/  ISETP.NE.AND.EX P0, PT, RZ, UR23, PT, P0 ;  /* 0x00000017ff007c0c */ /* 0x000fe2000bf05300 */
[----:B------:R-:W-:Y:S01]  /*0260*/  UMOV UR59, URZ ;  /* 0x0000003f003b7c82 */ /* 0x000fe20008000000 */
[----:B------:R-:W-:Y:S01]  /*0270*/  @UP3 UIADD3 UR7, UR9, UR7, URZ ;  /* 0x0000000709073290 */ /* 0x000fe2000fffe03f */
[----:B----4-:R-:W-:Y:S02]  /*0280*/  R2UR UR12, R7 ;  /* 0x00000000070c72ca */ /* 0x010fe400000e0000 */
[----:B------:R-:W-:-:S11]  /*0290*/  R2UR UR26, R6 ;  /* 0x00000000061a72ca */ /* 0x000fd600000e0000 */
[----:B------:R-:W-:-:S04]  /*02a0*/  UIADD3 UR11, UP1, UR12, UR14, URZ ;  /* 0x0000000e0c0b7290 */ /* 0x000fc8000ff3e03f */
[----:B------:R-:W-:Y:S02]  /*02b0*/  ULEA.HI.X.SX32 UR12, UR12, UR15, 0x1, UP1 ;  /* 0x0000000f0c0c7291 */ /* 0x000fe400088f0e3f */
[----:B------:R-:W-:-:S04]  /*02c0*/  UIADD3 UR11, UP1, UR11, -0x1, URZ ;  /* 0xffffffff0b0b7890 */ /* 0x000fc8000ff3e03f */
[----:B------:R-:W-:Y:S02]  /*02d0*/  UIADD3.X UR12, UR12, -0x1, URZ, UP1, !UPT ;  /* 0xffffffff0c0c7890 */ /* 0x000fe40008ffe43f */
[----:B------:R-:W-:-:S04]  /*02e0*/  @UP0 UIADD3 UR24, UP1, UR11, UR24, URZ ;  /* 0x000000180b180290 */ /* 0x000fc8000ff3e03f */
[----:B------:R-:W-:Y:S02]  /*02f0*/  @UP0 UIADD3.X UR27, URZ, UR12, URZ, UP1, !UPT ;  /* 0x0000000c3f1b0290 */ /* 0x000fe40008ffe43f */
[----:B------:R-:W-:Y:S02]  /*0300*/  UIADD3 UR13, UP1, UR26, UR16, URZ ;  /* 0x000000101a0d7290 */ /* 0x000fe4000ff3e03f */
[----:B------:R-:W-:Y:S02]  /*0310*/  @UP0 UIMAD.WIDE.U32 UR18, UR27, UR20, URZ ;  /* 0x000000141b1202a5 */ /* 0x000fe4000f8e003f */
[----:B------:R-:W-:Y:S02]  /*0320*/  ULEA.HI.X.SX32 UR26, UR26, UR17, 0x1, UP1 ;  /* 0x000000111a1a7291 */ /* 0x000fe400088f0e3f */
[----:B------:R-:W-:Y:S02]  /*0330*/  @UP0 UIMAD.WIDE.U32 UR18, UP1, UR24, UR21, UR18 ;  /* 0x00000015181202a5 */ /* 0x000fe4000f820012 */
[----:B------:R-:W-:-:S02]  /*0340*/  @UP0 UIMAD.WIDE.U32 UR4, UR24, UR20, URZ ;  /* 0x00000014180402a5 */ /* 0x000fc4000f8e003f */
[----:B------:R-:W-:Y:S02]  /*0350*/  @UP0 UIADD3.X UR25, URZ, URZ, URZ, UP1, !UPT ;  /* 0x0000003f3f190290 */ /* 0x000fe40008ffe43f */
[----:B------:R-:W-:Y:S01]  /*0360*/  @UP0 UIADD3 URZ, UP1, UR5, UR18, URZ ;  /* 0x00000012053f0290 */ /* 0x000fe2000ff3e03f */
[----:B------:R-:W-:Y:S01]  /*0370*/  @UP0 UMOV UR24, UR19 ;  /* 0x0000001300180c82 */ /* 0x000fe20008000000 */
[----:B------:R-:W-:Y:S02]  /*0380*/  @!UP3 UIMAD.WIDE.U32 UR4, UR10, UR6, UR58 ;  /* 0x000000060a04b2a5 */ /* 0x000fe4000f8e003a */
[----:B------:R-:W-:Y:S02]  /*0390*/  @UP0 UIMAD.WIDE.U32.X UR18, UR27, UR21, UR24, UP1 ;  /* 0x000000151b1202a5 */ /* 0x000fe400088e0418 */
[----:B------:R-:W-:-:S03]  /*03a0*/  UIADD3 UR13, UP2, UR13, -0x1, URZ ;  /* 0xffffffff0d0d7890 */ /* 0x000fc6000ff5e03f */
[----:B------:R-:W-:Y:S01]  /*03b0*/  @!UP3 UMOV UR8, UR4 ;  /* 0x000000040008bc82 */ /* 0x000fe20008000000 */
[----:B------:R-:W-:Y:S01]  /*03c0*/  UIADD3.X UR24, UR26, -0x1, URZ, UP2, !UPT ;  /* 0xffffffff1a187890 */ /* 0x000fe200097fe43f */
[----:B------:R-:W-:Y:S01]  /*03d0*/  @!UP3 UMOV UR7, UR5 ;  /* 0x000000050007bc82 */ /* 0x000fe20008000000 */
[----:B------:R-:W-:Y:S01]  /*03e0*/  @UP0 UMOV UR11, UR18 ;  /* 0x00000012000b0c82 */ /* 0x000fe20008000000 */
[----:B------:R-:W-:Y:S01]  /*03f0*/  @UP0 UMOV UR12, UR19 ;  /* 0x00000013000c0c82 */ /* 0x000fe20008000000 */
[----:B-1----:R-:W-:Y:S08]  /*0400*/  @!P0 BRA `(.L_x_0) ;  /* 0x0000000000308947 */ /* 0x002ff00003800000 */
[----:B------:R-:W-:Y:S02]  /*0410*/  ULDC UR9, c[0x0][0x8f4] ;  /* 0x00023d0000097ab9 */ /* 0x000fe40000000800 */
[----:B------:R-:W-:-:S04]  /*0420*/  UIADD3 UR9, UP1, UR13, UR9, URZ ;  /* 0x000000090d097290 */ /* 0x000fc8000ff3e03f */
[----:B------:R-:W-:-:S04]  /*0430*/  UIADD3.X UR10, URZ, UR24, URZ, UP1, !UPT ;  /* 0x000000183f0a7290 */ /* 0x000fc80008ffe43f */
[----:B------:R-:W-:-:S04]  /*0440*/  UIMAD.WIDE.U32 UR4, UR10, UR22, URZ ;  /* 0x000000160a0472a5 */ /* 0x000fc8000f8e003f */
[----:B------:R-:W-:Y:S02]  /*0450*/  UIMAD.WIDE.U32 UR18, UP1, UR9, UR23, UR4 ;  /* 0x00000017091272a5 */ /* 0x000fe4000f820004 */
[----:B------:R-:W-:Y:S02]  /*0460*/  UIMAD.WIDE.U32 UR4, UR9, UR22, URZ ;  /* 0x00000016090472a5 */ /* 0x000fe4000f8e003f */
[----:B------:R-:W-:Y:S02]  /*0470*/  UIADD3.X UR25, URZ, URZ, URZ, UP1, !UPT ;  /* 0x0000003f3f197290 */ /* 0x000fe40008ffe43f */
[----:B------:R-:W-:Y:S01]  /*0480*/  UIADD3 URZ, UP1, UR5, UR18, URZ ;  /* 0x00000012053f7290 */ /* 0x000fe2000ff3e03f */
[----:B------:R-:W-:-:S03]  /*0490*/  UMOV UR24, UR19 ;  /* 0x0000001300187c82 */ /* 0x000fc60008000000 */
[----:B------:R-:W-:-:S07]  /*04a0*/  UIMAD.WIDE.U32.X UR4, UR10, UR23, UR24, UP1 ;  /* 0x000000170a0472a5 */ /* 0x000fce00088e0418 */
[----:B------:R-:W-:Y:S01]  /*04b0*/  UMOV UR13, UR4 ;  /* 0x00000004000d7c82 */ /* 0x000fe20008000000 */
[----:B------:R-:W-:-:S05]  /*04c0*/  UMOV UR24, UR5 ;  /* 0x0000000500187c82 */ /* 0x000fca0008000000 */
.L_x_0:
[----:B------:R-:W-:Y:S01]  /*04d0*/  ULDC UR9, c[0x0][0x934] ;  /* 0x00024d0000097ab9 */ /* 0x000fe20000000800 */
[----:B------:R-:W-:Y:S01]  /*04e0*/  ULDC UR10, c[0x0][0x904] ;  /* 0x00024100000a7ab9 */ /* 0x000fe20000000800 */
[----:B------:R-:W-:Y:S01]  /*04f0*/  ULDC UR4, c[0x0][0x938] ;  /* 0x00024e0000047ab9 */ /* 0x000fe20000000800 */
[----:B------:R-:W-:Y:S01]  /*0500*/  USHF.L.U32 UR9, UR9, UR10, URZ ;  /* 0x0000000a09097299 */ /* 0x000fe2000800063f */
[----:B------:R-:W-:Y:S01]  /*0510*/  SHF.R.U32.HI R14, RZ, 0x5, R20 ;  /* 0x00000005ff0e7819 */ /* 0x000fe20000011614 */
[----:B------:R-:W-:Y:S01]  /*0520*/  USHF.L.U32 UR10, UR4, UR10, URZ ;  /* 0x0000000a040a7299 */ /* 0x000fe2000800063f */
[----:B------:R-:W-:Y:S01]  /*0530*/  ULDC UR26, c[0x0][0x8d8] ;  /* 0x00023600001a7ab9 */ /* 0x000fe20000000800 */
[----:B------:R-:W-:Y:S02]  /*0540*/  ULDC UR30, c[0x0][0x8f0] ;  /* 0x00023c00001e7ab9 */ /* 0x000fe40000000800 */
[----:B------:R-:W-:Y:S01]  /*0550*/  IMAD.U32 R10, RZ, RZ, UR9 ;  /* 0x00000009ff0a7e24 */ /* 0x000fe2000f8e00ff */
[----:B------:R-:W-:Y:S01]  /*0560*/  USHF.R.U64 UR18, UR11, UR26, UR12 ;  /* 0x0000001a0b127299 */ /* 0x000fe2000800120c */
[----:B------:R-:W-:Y:S01]  /*0570*/  MOV R9, UR10 ;  /* 0x0000000a00097c02 */ /* 0x000fe20008000f00 */
[----:B------:R-:W-:-:S02]  /*0580*/  USHF.R.U64 UR11, UR13, UR30, UR24 ;  /* 0x0000001e0d0b7299 */ /* 0x000fc40008001218 */
[----:B------:R-:W-:Y:S01]  /*0590*/  IABS R2, R10 ;  /* 0x0000000a00027213 */ /* 0x000fe20000000000 */
[----:B------:R-:W-:Y:S01]  /*05a0*/  UIADD3 UR18, UR18, -0x1, UR9 ;  /* 0xffffffff12127890 */ /* 0x000fe2000fffe009 */
[----:B------:R-:W-:Y:S01]  /*05b0*/  IABS R3, R9 ;  /* 0x0000000900037213 */ /* 0x000fe20000000000 */
[----:B------:R-:W-:Y:S01]  /*05c0*/  UIADD3 UR11, UR11, -0x1, UR10 ;  /* 0xffffffff0b0b7890 */ /* 0x000fe2000fffe00a */
[----:B------:R-:W-:Y:S01]  /*05d0*/  R2UR UR28, R2 ;  /* 0x00000000021c72ca */ /* 0x000fe200000e0000 */
[----:B------:R-:W-:Y:S01]  /*05e0*/  UMOV UR12, URZ ;  /* 0x0000003f000c7c82 */ /* 0x000fe20008000000 */
[----:B------:R-:W-:Y:S01]  /*05f0*/  UISETP.GE.AND UP5, UPT, UR18, URZ, UPT ;  /* 0x0000003f1200728c */ /* 0x000fe2000bfa6270 */
[----:B------:R-:W-:Y:S01]  /*0600*/  IMAD.MOV.U32 R2, RZ, RZ, R3 ;  /* 0x000000ffff027224 */ /* 0x000fe200078e0003 */
[----:B------:R-:W-:Y:S01]  /*0610*/  UISETP.NE.AND UP4, UPT, UR9, URZ, UPT ;  /* 0x0000003f0900728c */ /* 0x000fe2000bf85270 */
[----:B------:R-:W-:-:S03]  /*0620*/  UMOV UR59, 0x1 ;  /* 0x00000001003b7882 */ /* 0x000fc60000000000 */
[----:B------:R-:W-:-:S05]  /*0630*/  R2UR UR27, R2 ;  /* 0x00000000021b72ca */ /* 0x000fca00000e0000 */
[----:B------:R-:W1:Y:S08]  /*0640*/  I2F.RP R2, UR28 ;  /* 0x0000001c00027d06 */ /* 0x000e700008209400 */
[----:B------:R-:W2:Y:S08]  /*0650*/  I2F.RP R4, UR27 ;  /* 0x0000001b00047d06 */ /* 0x000eb00008209400 */
[----:B-1----:R-:W1:Y:S08]  /*0660*/  MUFU.RCP R2, R2 ;  /* 0x0000000200027308 */ /* 0x002e700000001000 */
[----:B--2---:R-:W2:Y:S01]  /*0670*/  MUFU.RCP R4, R4 ;  /* 0x0000000400047308 */ /* 0x004ea20000001000 */
[----:B-1----:R-:W-:-:S02]  /*0680*/  VIADD R3, R2, 0xffffffe ;  /* 0x0ffffffe02037836 */ /* 0x002fc40000000000 */
[----:B------:R-:W-:-:S05]  /*0690*/  IMAD.U32 R2, RZ, RZ, UR18 ;  /* 0x00000012ff027e24 */ /* 0x000fca000f8e00ff */
[----:B------:R-:W1:Y:S01]  /*06a0*/  F2I.FTZ.U32.TRUNC.NTZ R3, R3 ;  /* 0x0000000300037305 */ /* 0x000e62000021f000 */
[----:B------:R-:W-:Y:S02]  /*06b0*/  IABS R2, R2 ;  /* 0x0000000200027213 */ /* 0x000fe40000000000 */
[----:B--2---:R-:W-:Y:S02]  /*06c0*/  IADD3 R5, R4, 0xffffffe, RZ ;  /* 0x0ffffffe04057810 */ /* 0x004fe40007ffe0ff */
[----:B------:R-:W-:Y:S02]  /*06d0*/  IABS R4, R10 ;  /* 0x0000000a00047213 */ /* 0x000fe40000000000 */
[----:B------:R-:W-:Y:S02]  /*06e0*/  R2UR UR32, R2 ;  /* 0x00000000022072ca */ /* 0x000fe400000e0000 */
[----:B------:R-:W2:Y:S01]  /*06f0*/  F2I.FTZ.U32.TRUNC.NTZ R5, R5 ;  /* 0x0000000500057305 */ /* 0x000ea2000021f000 */
[----:B------:R-:W-:-:S02]  /*0700*/  IADD3 R4, RZ, -R4, RZ ;  /* 0x80000004ff047210 */ /* 0x000fc40007ffe0ff */
[----:B-1----:R-:W-:Y:S01]  /*0710*/  R2UR UR13, R3 ;  /* 0x00000000030d72ca */ /* 0x002fe200000e0000 */
[----:B------:R-:W-:Y:S01]  /*0720*/  IMAD.U32 R3, RZ, RZ, UR11 ;  /* 0x0000000bff037e24 */ /* 0x000fe2000f8e00ff */
[----:B--2---:R-:W-:-:S04]  /*0730*/  R2UR UR5, R5 ;  /* 0x00000000050572ca */ /* 0x004fc800000e0000 */
[----:B------:R-:W-:Y:S01]  /*0740*/  IABS R5, R3 ;  /* 0x0000000300057213 */ /* 0x000fe20000000000 */
[----:B------:R-:W-:Y:S01]  /*0750*/  IMAD.MOV.U32 R3, RZ, RZ, R4 ;  /* 0x000000ffff037224 */ /* 0x000fe200078e0004 */
[----:B------:R-:W-:-:S05]  /*0760*/  IABS R4, R9 ;  /* 0x0000000900047213 */ /* 0x000fca0000000000 */
[----:B------:R-:W-:Y:S01]  /*0770*/  UIADD3 UR4, URZ, -UR13, URZ ;  /* 0x8000000d3f047290 */ /* 0x000fe2000fffe03f */
[----:B------:R-:W-:Y:S01]  /*0780*/  IMAD.MOV.U32 R2, RZ, RZ, R5 ;  /* 0x000000ffff027224 */ /* 0x000fe200078e0005 */
[----:B------:R-:W-:Y:S02]  /*0790*/  IADD3 R4, RZ, -R4, RZ ;  /* 0x80000004ff047210 */ /* 0x000fe40007ffe0ff */
[----:B------:R-:W-:Y:S01]  /*07a0*/  UIMAD UR4, UR4, UR28, URZ ;  /* 0x0000001c040472a4 */ /* 0x000fe2000f8e023f */
[----:B------:R-:W-:Y:S02]  /*07b0*/  R2UR UR29, R3 ;  /* 0x00000000031d72ca */ /* 0x000fe400000e0000 */
[----:B------:R-:W-:Y:S01]  /*07c0*/  R2UR UR33, R2 ;  /* 0x00000000022172ca */ /* 0x000fe200000e0000 */
[----:B------:R-:W-:Y:S01]  /*07d0*/  UIADD3 UR24, URZ, -UR5, URZ ;  /* 0x800000053f187290 */ /* 0x000fe2000fffe03f */
[----:B------:R-:W-:Y:S01]  /*07e0*/  IMAD.MOV.U32 R2, RZ, RZ, R4 ;  /* 0x000000ffff027224 */ /* 0x000fe200078e0004 */
[----:B------:R-:W-:Y:S01]  /*07f0*/  UIMAD.WIDE.U32 UR12, UR13, UR4, UR12 ;  /* 0x000000040d0c72a5 */ /* 0x000fe2000f8e000c */
[----:B------:R-:W1:Y:S01]  /*0800*/  SHFL.IDX PT, R3, R14, RZ, 0x1f ;  /* 0x00001fff0e037589 */ /* 0x000e6200000e0000 */
[----:B------:R-:W-:Y:S01]  /*0810*/  UIMAD UR24, UR24, UR27, URZ ;  /* 0x0000001b181872a4 */ /* 0x000fe2000f8e023f */
[----:B------:R-:W-:Y:S01]  /*0820*/  UMOV UR4, URZ ;  /* 0x0000003f00047c82 */ /* 0x000fe20008000000 */
[----:B------:R-:W-:-:S02]  /*0830*/  R2UR UR31, R2 ;  /* 0x00000000021f72ca */ /* 0x000fc400000e0000 */
[----:B------:R-:W-:Y:S01]  /*0840*/  UIMAD.WIDE.U32 UR24, UR5, UR24, UR4 ;  /* 0x00000018051872a5 */ /* 0x000fe2000f8e0004 */
[----:B------:R-:W-:Y:S01]  /*0850*/  SHF.R.U32.HI R2, RZ, 0x7, R20 ;  /* 0x00000007ff027819 */ /* 0x000fe20000011614 */
[----:B------:R-:W-:-:S04]  /*0860*/  UIMAD.WIDE.U32 UR4, UR13, UR32, URZ ;  /* 0x000000200d0472a5 */ /* 0x000fc8000f8e003f */
[----:B------:R-:W-:Y:S01]  /*0870*/  UIMAD UR5, UR5, UR29, UR32 ;  /* 0x0000001d050572a4 */ /* 0x000fe2000f8e0220 */
[----:B------:R-:W2:Y:S01]  /*0880*/  SHFL.IDX PT, R2, R2, RZ, 0x1f ;  /* 0x00001fff02027589 */ /* 0x000ea200000e0000 */
[----:B------:R-:W-:Y:S01]  /*0890*/  UMOV UR19, UR25 ;  /* 0x0000001900137c82 */ /* 0x000fe20008000000 */
[----:B------:R-:W-:Y:S02]  /*08a0*/  ULOP3.LUT UR32, URZ, UR9, URZ, 0x33, !UPT ;  /* 0x000000093f207292 */ /* 0x000fe4000f8e333f */
[----:B------:R-:W-:Y:S02]  /*08b0*/  UIMAD.WIDE.U32 UR24, UR19, UR33, URZ ;  /* 0x00000021131872a5 */ /* 0x000fe4000f8e003f */
[----:B------:R-:W-:Y:S02]  /*08c0*/  UISETP.GT.U32.AND UP1, UPT, UR28, UR5, UPT ;  /* 0x000000051c00728c */ /* 0x000fe4000bf24070 */
[----:B------:R-:W-:Y:S02]  /*08d0*/  UIMAD UR25, UR25, UR31, UR33 ;  /* 0x0000001f191972a4 */ /* 0x000fe4000f8e0221 */
[----:B------:R-:W-:-:S02]  /*08e0*/  ULOP3.LUT UR33, URZ, UR10, URZ, 0x33, !UPT ;  /* 0x0000000a3f217292 */ /* 0x000fc4000f8e333f */
[----:B------:R-:W-:Y:S01]  /*08f0*/  UISETP.GT.U32.AND UP2, UPT, UR27, UR25, UPT ;  /* 0x000000191b00728c */ /* 0x000fe2000bf44070 */
[----:B-1----:R-:W-:-:S04]  /*0900*/  R2UR UR34, R3 ;  /* 0x00000000032272ca */ /* 0x002fc800000e0000 */
[----:B------:R-:W-:-:S04]  /*0910*/  @!UP1 UIADD3 UR5, UR5, -UR28, URZ ;  /* 0x8000001c05059290 */ /* 0x000fc8000fffe03f */
[----:B------:R-:W-:Y:S02]  /*0920*/  UISETP.GT.U32.AND UP6, UPT, UR28, UR5, UPT ;  /* 0x000000051c00728c */ /* 0x000fe4000bfc4070 */
[----:B------:R-:W-:Y:S01]  /*0930*/  @!UP2 UIADD3 UR25, UR25, -UR27, URZ ;  /* 0x8000001b1919a290 */ /* 0x000fe2000fffe03f */
[----:B--2---:R-:W-:Y:S01]  /*0940*/  R2UR UR12, R2 ;  /* 0x00000000020c72ca */ /* 0x004fe200000e0000 */
[----:B------:R-:W-:Y:S01]  /*0950*/  UISETP.NE.AND UP2, UPT, UR10, URZ, UPT ;  /* 0x0000003f0a00728c */ /* 0x000fe2000bf45270 */
[----:B------:R-:W-:Y:S01]  /*0960*/  ISETP.NE.AND P1, PT, RZ, UR34, PT ;  /* 0x00000022ff007c0c */ /* 0x000fe2000bf25270 */
[----:B------:R-:W-:Y:S02]  /*0970*/  UISETP.GT.U32.AND UP1, UPT, UR27, UR25, UPT ;  /* 0x000000191b00728c */ /* 0x000fe4000bf24070 */
[----:B------:R-:W-:-:S03]  /*0980*/  USHF.R.S32.HI UR4, URZ, 0x1f, UR34 ;  /* 0x0000001f3f047899 */ /* 0x000fc60008011422 */
[----:B------:R-:W-:Y:S02]  /*0990*/  @!UP6 UIADD3 UR5, UR5, -UR28, URZ ;  /* 0x8000001c0505e290 */ /* 0x000fe4000fffe03f */
[----:B------:R-:W-:Y:S02]  /*09a0*/  UISETP.GE.AND UP6, UPT, UR11, URZ, UPT ;  /* 0x0000003f0b00728c */ /* 0x000fe4000bfc6270 */
[----:B------:R-:W-:Y:S02]  /*09b0*/  @!UP5 UIADD3 UR5, -UR5, URZ, URZ ;  /* 0x0000003f0505d290 */ /* 0x000fe4000fffe13f */
[----:B------:R-:W-:Y:S02]  /*09c0*/  @!UP1 UIADD3 UR25, UR25, -UR27, URZ ;  /* 0x8000001b19199290 */ /* 0x000fe4000fffe03f */
[----:B------:R-:W-:Y:S02]  /*09d0*/  ULEA.HI UR4, UR4, UR34, URZ, 0x2 ;  /* 0x0000002204047291 */ /* 0x000fe4000f8f103f */
[----:B------:R-:W-:-:S02]  /*09e0*/  USEL UR5, UR32, UR5, !UP4 ;  /* 0x0000000520057287 */ /* 0x000fc4000e000000 */
[----:B------:R-:W-:Y:S02]  /*09f0*/  ULOP3.LUT UR4, UR4, 0xfffffffc, URZ, 0xc0, !UPT ;  /* 0xfffffffc04047892 */ /* 0x000fe4000f8ec03f */
[----:B------:R-:W-:Y:S02]  /*0a00*/  @!UP6 UIADD3 UR25, -UR25, URZ, URZ ;  /* 0x0000003f1919e290 */ /* 0x000fe4000fffe13f */
[----:B------:R-:W-:Y:S02]  /*0a10*/  UIADD3 UR5, UR18, -UR5, URZ ;  /* 0x8000000512057290 */ /* 0x000fe4000fffe03f */
[----:B------:R-:W-:Y:S02]  /*0a20*/  USEL UR25, UR33, UR25, !UP2 ;  /* 0x0000001921197287 */ /* 0x000fe4000d000000 */
[----:B------:R-:W-:Y:S02]  /*0a30*/  UIADD3 UR47, UR34, -UR4, URZ ;  /* 0x80000004222f7290 */ /* 0x000fe4000fffe03f */
[----:B------:R-:W-:-:S02]  /*0a40*/  UIADD3 UR25, UR11, -UR25, URZ ;  /* 0x800000190b197290 */ /* 0x000fc4000fffe03f */
[----:B------:R-:W-:Y:S02]  /*0a50*/  UISETP.NE.AND UP1, UPT, UR12, URZ, UPT ;  /* 0x0000003f0c00728c */ /* 0x000fe4000bf25270 */
[----:B------:R-:W-:Y:S02]  /*0a60*/  UIMAD UR24, UR5, UR25, URZ ;  /* 0x00000019051872a4 */ /* 0x000fe4000f8e023f */
[----:B------:R-:W-:Y:S02]  /*0a70*/  USEL UR4, UR25, UR5, !UP3 ;  /* 0x0000000519047287 */ /* 0x000fe4000d800000 */
[----:B------:R-:W-:Y:S02]  /*0a80*/  USHF.R.S32.HI UR25, URZ, 0x1f, UR24 ;  /* 0x0000001f3f197899 */ /* 0x000fe40008011418 */
[----:B------:R-:W-:Y:S01]  /*0a90*/  USHF.R.S32.HI UR5, URZ, 0x1f, UR4 ;  /* 0x0000001f3f057899 */ /* 0x000fe20008011404 */
[----:B------:R-:W-:Y:S01]  /*0aa0*/  IMAD.U32 R6, RZ, RZ, UR24 ;  /* 0x00000018ff067e24 */ /* 0x000fe2000f8e00ff */
[----:B------:R-:W-:Y:S01]  /*0ab0*/  UISETP.EQ.AND UP5, UPT, UR47, 0x3, !UP1 ;  /* 0x000000032f00788c */ /* 0x000fe2000cfa2270 */
[----:B------:R-:W-:Y:S01]  /*0ac0*/  IMAD.U32 R4, RZ, RZ, UR4 ;  /* 0x00000004ff047e24 */ /* 0x000fe2000f8e00ff */
[----:B------:R-:W-:-:S02]  /*0ad0*/  MOV R7, UR25 ;  /* 0x0000001900077c02 */ /* 0x000fc40008000f00 */
[----:B------:R-:W-:Y:S01]  /*0ae0*/  USEL UR59, UR59, 0x2, UP5 ;  /* 0x000000023b3b7887 */ /* 0x000fe2000a800000 */
[----:B------:R-:W-:Y:S01]  /*0af0*/  IMAD.U32 R5, RZ, RZ, UR5 ;  /* 0x00000005ff057e24 */ /* 0x000fe2000f8e00ff */
[----:B------:R-:W-:Y:S10]  /*0b00*/  @P1 BRA `(.L_x_1) ;  /* 0x0000000000841947 */ /* 0x000ff40003800000 */
[----:B------:R-:W-:Y:S01]  /*0b10*/  ELECT P1, URZ, PT ;  /* 0x00000000003f782f */ /* 0x000fe20003820000 */
[----:B------:R-:W-:-:S12]  /*0b20*/  BSSY B0, `(.L_x_1) ;  /* 0x000001f000007945 */ /* 0x000fd80003800000 */
[----:B------:R-:W-:Y:S05]  /*0b30*/  @!P1 BRA `(.L_x_2) ;  /* 0x0000000000749947 */ /* 0x000fea0003800000 */
[----:B------:R-:W1:Y:S01]  /*0b40*/  S2UR UR11, SR_CgaCtaId ;  /* 0x00000000000b79c3 */ /* 0x000e620000008800 */
[----:B------:R-:W-:Y:S01]  /*0b50*/  UMOV UR4, 0x400 ;  /* 0x0000040000047882 */ /* 0x000fe20000000000 */
[----:B------:R-:W-:Y:S01]  /*0b60*/  UMOV UR5, 0x1 ;  /* 0x0000000100057882 */ /* 0x000fe20000000000 */
[----:B------:R-:W-:Y:S02]  /*0b70*/  UMOV UR24, 0x140 ;  /* 0x0000014000187882 */ /* 0x000fe40000000000 */
[----:B------:R-:W-:-:S04]  /*0b80*/  UIADD3 UR24, -UR24, 0x100000, URZ ;  /* 0x0010000018187890 */ /* 0x000fc8000fffe13f */
[----:B------:R-:W-:Y:S02]  /*0b90*/  USHF.L.U32 UR25, UR24, 0xb, URZ ;  /* 0x0000000b18197899 */ /* 0x000fe4000800063f */
[----:B------:R-:W-:Y:S02]  /*0ba0*/  USHF.L.U32 UR24, UR24, 0x1, URZ ;  /* 0x0000000118187899 */ /* 0x000fe4000800063f */
[----:B-1----:R-:W-:Y:S02]  /*0bb0*/  ULEA UR11, UR11, UR4, 0x18 ;  /* 0x000000040b0b7291 */ /* 0x002fe4000f8ec03f */
[----:B------:R-:W-:-:S04]  /*0bc0*/  UIADD3 UR4, -UR5, 0x100000, URZ ;  /* 0x0010000005047890 */ /* 0x000fc8000fffe13f */
[----:B------:R-:W-:Y:S02]  /*0bd0*/  USHF.L.U32 UR5, UR4, 0xb, URZ ;  /* 0x0000000b04057899 */ /* 0x000fe4000800063f */
[----:B------:R-:W-:Y:S01]  /*0be0*/  USHF.L.U32 UR4, UR4, 0x1, URZ ;  /* 0x0000000104047899 */ /* 0x000fe2000800063f */
[----:B------:R-:W1:Y:S11]  /*0bf0*/  FENCE.VIEW.ASYNC.S ;  /* 0x00000000000073c6 */ /* 0x000e760000000000 */
[----:B-1----:R1:W2:Y:S01]  /*0c00*/  SYNCS.EXCH.64 URZ, [UR11+0x34400], UR4 ;  /* 0x034400040b3f75b2 */ /* 0x0022a20008000100 */
[----:B------:R1:W3:Y:S01]  /*0c10*/  SYNCS.EXCH.64 URZ, [UR11+0x34440], UR24 ;  /* 0x034440180b3f75b2 */ /* 0x0002e20008000100 */
[----:B------:R1:W4:Y:S01]  /*0c20*/  SYNCS.EXCH.64 URZ, [UR11+0x34408], UR4 ;  /* 0x034408040b3f75b2 */ /* 0x0003220008000100 */
[----:B------:R1:W1:Y:S01]  /*0c30*/  SYNCS.EXCH.64 URZ, [UR11+0x34448], UR24 ;  /* 0x034448180b3f75b2 */ /* 0x0002620008000100 */
        /* <DEDUP_REMOVED lines=12> */
[----:B------:R-:W-:Y:S01]  /*0d00*/  NOP ;  /* 0x0000000000007918 */ /* 0x000fe20000000000 */
.L_x_2:
[----:B-1----:R-:W-:Y:S05]  /*0d10*/  BSYNC B0 ;  /* 0x0000000000007941 */ /* 0x002fea0003800000 */
.L_x_1:
[----:B------:R-:W1:Y:S01]  /*0d20*/  SHFL.IDX PT, R11, R14, RZ, 0x1f ;  /* 0x00001fff0e0b7589 */ /* 0x000e6200000e0000 */
[----:B------:R-:W-:Y:S01]  /*0d30*/  UIADD3 UR18, UR12, -0x1, URZ ;  /* 0xffffffff0c127890 */ /* 0x000fe2000fffe03f */
[----:B------:R-:W-:Y:S01]  /*0d40*/  I2FP.F32.U32 R2, UR6 ;  /* 0x0000000600027c45 */ /* 0x000fe20008201000 */
[----:B------:R-:W-:Y:S01]  /*0d50*/  UISETP.LT.U32.AND UP6, UPT, UR47, 0x2, !UP1 ;  /* 0x000000022f00788c */ /* 0x000fe2000cfc1070 */
[----:B------:R-:W-:Y:S01]  /*0d60*/  NOP ;  /* 0x0000000000007918 */ /* 0x000fe20000000000 */
[----:B------:R-:W-:Y:S02]  /*0d70*/  UISETP.GE.U32.AND UP5, UPT, UR18, 0x2, UPT ;  /* 0x000000021200788c */ /* 0x000fe4000bfa6070 */
[----:B------:R-:W-:-:S04]  /*0d80*/  USEL UR40, URZ, 0x1, !UP6 ;  /* 0x000000013f287887 */ /* 0x000fc8000f000000 */
[----:B------:R-:W-:Y:S01]  /*0d90*/  USEL UR40, UR40, 0x2, UP5 ;  /* 0x0000000228287887 */ /* 0x000fe2000a800000 */
[----:B-1----:R-:W-:-:S13]  /*0da0*/  ISETP.NE.AND P1, PT, R11, RZ, PT ;  /* 0x000000ff0b00720c */ /* 0x002fda0003f25270 */
[----:B------:R-:W-:Y:S05]  /*0db0*/  @P1 BRA `(.L_x_3) ;  /* 0x0000000000581947 */ /* 0x000fea0003800000 */
[----:B------:R-:W1:Y:S01]  /*0dc0*/  S2UR UR5, SR_CgaCtaId ;  /* 0x00000000000579c3 */ /* 0x000e620000008800 */
[----:B------:R-:W-:Y:S01]  /*0dd0*/  UMOV UR4, 0x400 ;  /* 0x0000040000047882 */ /* 0x000fe20000000000 */
[----:B------:R-:W-:Y:S01]  /*0de0*/  UMOV UR24, 0x1 ;  /* 0x0000000100187882 */ /* 0x000fe20000000000 */
[----:B------:R-:W-:Y:S01]  /*0df0*/  UMOV UR25, 0x2 ;  /* 0x0000000200197882 */ /* 0x000fe20000000000 */
[----:B------:R-:W-:Y:S01]  /*0e00*/  ELECT P1, URZ, PT ;  /* 0x00000000003f782f */ /* 0x000fe20003820000 */
[----:B-1----:R-:W-:Y:S02]  /*0e10*/  ULEA UR11, UR5, UR4, 0x18 ;  /* 0x00000004050b7291 */ /* 0x002fe4000f8ec03f */
[----:B------:R-:W-:-:S04]  /*0e20*/  UIADD3 UR4, -UR24, 0x100000, URZ ;  /* 0x0010000018047890 */ /* 0x000fc8000fffe13f */
[----:B------:R-:W-:Y:S02]  /*0e30*/  USHF.L.U32 UR5, UR4, 0xb, URZ ;  /* 0x0000000b04057899 */ /* 0x000fe4000800063f */
[----:B------:R-:W-:Y:S02]  /*0e40*/  USHF.L.U32 UR4, UR4, 0x1, URZ ;  /* 0x0000000104047899 */ /* 0x000fe4000800063f */
[----:B------:R-:W-:-:S04]  /*0e50*/  UIADD3 UR24, -UR25, 0x100000, URZ ;  /* 0x0010000019187890 */ /* 0x000fc8000fffe13f */
[----:B------:R-:W-:Y:S02]  /*0e60*/  USHF.L.U32 UR25, UR24, 0xb, URZ ;  /* 0x0000000b18197899 */ /* 0x000fe4000800063f */
[----:B------:R-:W-:Y:S01]  /*0e70*/  USHF.L.U32 UR24, UR24, 0x1, URZ ;  /* 0x0000000118187899 */ /* 0x000fe2000800063f */
[----:B------:R-:W1:Y:S03]  /*0e80*/  FENCE.VIEW.ASYNC.S ;  /* 0x00000000000073c6 */ /* 0x000e660000000000 */
[----:B-1----:R1:W1:Y:S08]  /*0e90*/  SYNCS.EXCH.64 URZ, [UR11+0x34480], UR4 ;  /* 0x034480040b3f75b2 */ /* 0x0022700008000100 */
        /* <DEDUP_REMOVED lines=8> */
.L_x_3:
[----:B------:R-:W2:Y:S01]  /*0f20*/  SHFL.IDX PT, R15, R14, RZ, 0x1f ;  /* 0x00001fff0e0f7589 */ /* 0x000ea200000e0000 */
[----:B-1----:R-:W-:Y:S01]  /*0f30*/  ULDC UR4, c[0x0][0x154] ;  /* 0x0000550000047ab9 */ /* 0x002fe20000000800 */
[----:B------:R-:W1:Y:S01]  /*0f40*/  LDC R13, c[0x0][0x148] ;  /* 0x00005200ff0d7b82 */ /* 0x000e620000000800 */
[----:B------:R-:W-:Y:S01]  /*0f50*/  FMUL R3, R2, UR4 ;  /* 0x0000000402037c20 */ /* 0x000fe20008400000 */
[----:B------:R-:W-:Y:S01]  /*0f60*/  UISETP.EQ.AND UP6, UPT, UR47, 0x2, !UP1 ;  /* 0x000000022f00788c */ /* 0x000fe2000cfc2270 */
[----:B------:R-:W-:Y:S01]  /*0f70*/  I2FP.F32.U32 R2, UR58 ;  /* 0x0000003a00027c45 */ /* 0x000fe20008201000 */
[----:B------:R-:W-:Y:S01]  /*0f80*/  ULDC UR4, c[0x0][0x150] ;  /* 0x0000540000047ab9 */ /* 0x000fe20000000800 */
[----:B------:R-:W-:Y:S01]  /*0f90*/  NOP ;  /* 0x0000000000007918 */ /* 0x000fe20000000000 */
[----:B------:R-:W-:Y:S01]  /*0fa0*/  USEL UR61, URZ, 0x1, !UP6 ;  /* 0x000000013f3d7887 */ /* 0x000fe2000f000000 */
[----:B------:R-:W3:Y:S03]  /*0fb0*/  F2I.U32.TRUNC.NTZ R3, R3 ;  /* 0x0000000300037305 */ /* 0x000ee6000020f000 */
[----:B------:R-:W-:Y:S01]  /*0fc0*/  USEL UR61, UR61, 0x2, UP5 ;  /* 0x000000023d3d7887 */ /* 0x000fe2000a800000 */
[----:B--2---:R-:W-:Y:S01]  /*0fd0*/  ISETP.NE.AND P1, PT, R15, RZ, PT ;  /* 0x000000ff0f00720c */ /* 0x004fe20003f25270 */
[----:B------:R-:W-:Y:S01]  /*0fe0*/  FMUL R15, R2, UR4 ;  /* 0x00000004020f7c20 */ /* 0x000fe20008400000 */
[----:B---3--:R-:W-:-:S05]  /*0ff0*/  IADD3 R18, -R3, RZ, RZ ;  /* 0x000000ff03127210 */ /* 0x008fca0007ffe1ff */
[----:B-1----:R-:W-:-:S06]  /*1000*/  IMAD R18, R13, R18, UR6 ;  /* 0x000000060d127e24 */ /* 0x002fcc000f8e0212 */
[----:B------:R-:W-:Y:S05]  /*1010*/  @P1 BRA `(.L_x_4) ;  /* 0x0000000000581947 */ /* 0x000fea0003800000 */
[----:B------:R-:W1:Y:S01]  /*1020*/  S2UR UR5, SR_CgaCtaId ;  /* 0x00000000000579c3 */ /* 0x000e620000008800 */
[----:B------:R-:W-:Y:S01]  /*1030*/  UMOV UR4, 0x400 ;  /* 0x0000040000047882 */ /* 0x000fe20000000000 */
[----:B------:R-:W-:Y:S01]  /*1040*/  UMOV UR11, 0x20 ;  /* 0x00000020000b7882 */ /* 0x000fe20000000000 */
[----:B------:R-:W-:Y:S01]  /*1050*/  UMOV UR24, 0x80 ;  /* 0x0000008000187882 */ /* 0x000fe20000000000 */
[----:B------:R-:W-:Y:S01]  /*1060*/  ELECT P1, URZ, PT ;  /* 0x00000000003f782f */ /* 0x000fe20003820000 */
        /* <DEDUP_REMOVED lines=10> */
[----:B------:R1:W1:Y:S01]  /*1110*/  SYNCS.EXCH.64 URZ, [UR6+0x344c8], UR4 ;  /* 0x0344c804063f75b2 */ /* 0x0002620008000100 */
[----:B------:R1:W1:Y:S01]  /*1120*/  SYNCS.EXCH.64 URZ, [UR6+0x344e8], UR24 ;  /* 0x0344e818063f75b2 */ /* 0x0002620008000100 */
[----:B------:R1:W1:Y:S01]  /*1130*/  SYNCS.EXCH.64 URZ, [UR6+0x344d0], UR4 ;  /* 0x0344d004063f75b2 */ /* 0x0002620008000100 */
[----:B------:R1:W1:Y:S01]  /*1140*/  SYNCS.EXCH.64 URZ, [UR6+0x344f0], UR24 ;  /* 0x0344f018063f75b2 */ /* 0x0002620008000100 */
[----:B------:R1:W1:Y:S01]  /*1150*/  SYNCS.EXCH.64 URZ, [UR6+0x344d8], UR4 ;  /* 0x0344d804063f75b2 */ /* 0x0002620008000100 */
[----:B------:R1:W1:Y:S01]  /*1160*/  SYNCS.EXCH.64 URZ, [UR6+0x344f8], UR24 ;  /* 0x0344f818063f75b2 */ /* 0x0002620008000100 */
[----:B------:R-:W-:Y:S01]  /*1170*/  NOP ;  /* 0x0000000000007918 */ /* 0x000fe20000000000 */
.L_x_4:
[----:B------:R-:W4:Y:S01]  /*1180*/  SHFL.IDX PT, R13, R14, RZ, 0x1f ;  /* 0x00001fff0e0d7589 */ /* 0x000f2200000e0000 */
[----:B------:R-:W-:Y:S02]  /*1190*/  SHF.R.S32.HI R3, RZ, 0x1f, R20 ;  /* 0x0000001fff037819 */ /* 0x000fe40000011414 */
[----:B------:R-:W-:Y:S02]  /*11a0*/  ELECT P1, URZ, PT ;  /* 0x00000000003f782f */ /* 0x000fe40003820000 */
[----:B------:R-:W-:Y:S01]  /*11b0*/  SHF.R.S32.HI R16, RZ, 0x1f, R11 ;  /* 0x0000001fff107819 */ /* 0x000fe2000001140b */
[----:B------:R-:W2:Y:S01]  /*11c0*/  SHFL.IDX PT, R2, R14, RZ, 0x1f ;  /* 0x00001fff0e027589 */ /* 0x000ea200000e0000 */
[----:B------:R-:W-:Y:S02]  /*11d0*/  LEA.HI R3, R3, R20, RZ, 0x7 ;  /* 0x0000001403037211 */ /* 0x000fe400078f38ff */
[----:B------:R-:W-:Y:S02]  /*11e0*/  ELECT P2, URZ, PT ;  /* 0x00000000003f782f */ /* 0x000fe40003840000 */
[----:B------:R-:W-:Y:S01]  /*11f0*/  LEA.HI R16, R16, R11, RZ, 0x2 ;  /* 0x0000000b10107211 */ /* 0x000fe200078f10ff */
[----:B------:R-:W3:Y:S01]  /*1200*/  LDC R17, c[0x0][0x144] ;  /* 0x00005100ff117b82 */ /* 0x000ee20000000800 */
[----:B------:R-:W-:Y:S01]  /*1210*/  LOP3.LUT R3, R3, 0xffffff80, RZ, 0xc0, !PT ;  /* 0xffffff8003037812 */ /* 0x000fe200078ec0ff */
[----:B------:R-:W2:Y:S01]  /*1220*/  F2I.U32.TRUNC.NTZ R15, R15 ;  /* 0x0000000f000f7305 */ /* 0x000ea2000020f000 */
[----:B------:R-:W-:Y:S01]  /*1230*/  LOP3.LUT R16, R16, 0x3ffffffc, RZ, 0xc0, !PT ;  /* 0x3ffffffc10107812 */ /* 0x000fe200078ec0ff */
[----:B------:R-:W-:Y:S01]  /*1240*/  UMOV UR11, 0x20 ;  /* 0x00000020000b7882 */ /* 0x000fe20000000000 */
[----:B-1----:R-:W-:Y:S01]  /*1250*/  UMOV UR25, 0x80 ;  /* 0x0000008000197882 */ /* 0x002fe20000000000 */
[----:B------:R-:W-:Y:S01]  /*1260*/  IMAD.IADD R158, R20, 0x1, -R3 ;  /* 0x00000001149e7824 */ /* 0x000fe200078e0a03 */
[----:B------:R-:W-:Y:S01]  /*1270*/  NOP ;  /* 0x0000000000007918 */ /* 0x000fe20000000000 */
[----:B------:R-:W-:Y:S01]  /*1280*/  IMAD.IADD R16, R11, 0x1, -R16 ;  /* 0x000000010b107824 */ /* 0x000fe200078e0a10 */
[----:B------:R-:W-:-:S02]  /*1290*/  ULDC UR60, c[0x0][0xc] ;  /* 0x00000300003c7ab9 */ /* 0x000fc40000000800 */
[----:B------:R-:W-:Y:S02]  /*12a0*/  SHF.R.S32.HI R3, RZ, 0x1f, R158 ;  /* 0x0000001fff037819 */ /* 0x000fe4000001149e */
[----:B----4-:R-:W-:Y:S01]  /*12b0*/  ISETP.NE.OR P1, PT, R13, RZ, !P1 ;  /* 0x000000ff0d00720c */ /* 0x010fe20004f25670 */
[----:B--2---:R-:W-:Y:S01]  /*12c0*/  IMAD.MOV R22, RZ, RZ, -R15 ;  /* 0x000000ffff167224 */ /* 0x004fe200078e0a0f */
[----:B------:R-:W-:Y:S02]  /*12d0*/  LEA.HI R13, R3, R158, RZ, 0x3 ;  /* 0x0000009e030d7211 */ /* 0x000fe400078f18ff */
[----:B------:R-:W-:Y:S02]  /*12e0*/  ISETP.NE.OR P2, PT, R2, RZ, !P2 ;  /* 0x000000ff0200720c */ /* 0x000fe40005745670 */
[--C-:B------:R-:W-:Y:S02]  /*12f0*/  SHF.R.S32.HI R2, RZ, 0x3, R13.reuse ;  /* 0x00000003ff027819 */ /* 0x100fe4000001140d */
[----:B------:R-:W-:Y:S01]  /*1300*/  SHF.R.S32.HI R13, RZ, 0x1f, R13 ;  /* 0x0000001fff0d7819 */ /* 0x000fe2000001140d */
[----:B---3--:R-:W-:-:S02]  /*1310*/  IMAD R17, R17, R22, UR58 ;  /* 0x0000003a11117e24 */ /* 0x008fc4000f8e0216 */
[----:B------:R-:W-:Y:S01]  /*1320*/  IMAD.MOV.U32 R22, RZ, RZ, 0x1 ;  /* 0x00000001ff167424 */ /* 0x000fe200078e00ff */
[----:B------:R-:W-:Y:S01]  /*1330*/  LEA.HI R13, R13, R2, RZ, 0x2 ;  /* 0x000000020d0d7211 */ /* 0x000fe200078f10ff */
[----:B------:R-:W-:-:S03]  /*1340*/  VOTEU.ALL UP6, P1 ;  /* 0x00000000003f7886 */ /* 0x000fc600008c0000 */
[----:B------:R-:W-:Y:S01]  /*1350*/  LOP3.LUT R13, R13, 0xfffffffc, RZ, 0xc0, !PT ;  /* 0xfffffffc0d0d7812 */ /* 0x000fe200078ec0ff */
[----:B------:R-:W-:Y:S01]  /*1360*/  VOTEU.ALL UP5, P2 ;  /* 0x00000000003f7886 */ /* 0x000fe200010a0000 */
[----:B------:R-:W1:Y:S01]  /*1370*/  @!UP6 S2UR UR5, SR_CgaCtaId ;  /* 0x000000000005e9c3 */ /* 0x000e620000008800 */
[----:B------:R-:W-:Y:S01]  /*1380*/  @!UP6 UMOV UR4, 0x400 ;  /* 0x000004000004e882 */ /* 0x000fe20000000000 */
[----:B------:R-:W-:-:S05]  /*1390*/  IADD3 R13, R2, -R13, RZ ;  /* 0x8000000d020d7210 */ /* 0x000fca0007ffe0ff */
[----:B------:R-:W-:Y:S01]  /*13a0*/  IMAD R13, R16, 0x4, R13 ;  /* 0x00000004100d7824 */ /* 0x000fe200078e020d */
[----:B------:R-:W2:Y:S04]  /*13b0*/  @!UP5 S2UR UR24, SR_CgaCtaId ;  /* 0x000000000018d9c3 */ /* 0x000ea80000008800 */
[----:B------:R-:W-:-:S04]  /*13c0*/  LEA.HI R11, R13, R13, RZ, 0x1 ;  /* 0x0000000d0d0b7211 */ /* 0x000fc800078f08ff */
[----:B------:R-:W-:-:S04]  /*13d0*/  LOP3.LUT R16, R11, 0xfffffffe, RZ, 0xc0, !PT ;  /* 0xfffffffe0b107812 */ /* 0x000fc800078ec0ff */
[----:B------:R-:W-:-:S04]  /*13e0*/  IADD3 R16, R13, -R16, RZ ;  /* 0x800000100d107210 */ /* 0x000fc80007ffe0ff */
[----:B------:R-:W-:Y:S01]  /*13f0*/  ISETP.NE.AND P3, PT, R16, R17, PT ;  /* 0x000000111000720c */ /* 0x000fe20003f65270 */
[----:B------:R-:W-:Y:S01]  /*1400*/  IMAD.SHL.U32 R16, R13, 0x4, RZ ;  /* 0x000000040d107824 */ /* 0x000fe200078e00ff */
[----:B-1----:R-:W-:Y:S02]  /*1410*/  @!UP6 ULEA UR6, UR5, UR4, 0x18 ;  /* 0x000000040506e291 */ /* 0x002fe4000f8ec03f */
[----:B------:R-:W-:-:S04]  /*1420*/  @!UP6 UIADD3 UR4, -UR11, 0x100000, URZ ;  /* 0x001000000b04e890 */ /* 0x000fc8000fffe13f */
[----:B------:R-:W-:Y:S02]  /*1430*/  @!UP6 USHF.L.U32 UR5, UR4, 0xb, URZ ;  /* 0x0000000b0405e899 */ /* 0x000fe4000800063f */
[----:B------:R-:W-:Y:S01]  /*1440*/  @!UP6 USHF.L.U32 UR4, UR4, 0x1, URZ ;  /* 0x000000010404e899 */ /* 0x000fe2000800063f */
[----:B------:R-:W-:Y:S01]  /*1450*/  LOP3.LUT R23, R13, 0xc, R16, 0x78, !PT ;  /* 0x0000000c0d177812 */ /* 0x000fe200078e7810 */
[----:B------:R-:W-:Y:S01]  /*1460*/  @!UP5 UMOV UR11, 0x400 ;  /* 0x00000400000bd882 */ /* 0x000fe20000000000 */
[----:B------:R-:W1:Y:S01]  /*1470*/  LDC R13, c[0x0][0x140] ;  /* 0x00005000ff0d7b82 */ /* 0x000e620000000800 */
[----:B--2---:R-:W-:Y:S01]  /*1480*/  @!UP5 ULEA UR11, UR24, UR11, 0x18 ;  /* 0x0000000b180bd291 */ /* 0x004fe2000f8ec03f */
[----:B------:R-:W-:Y:S01]  /*1490*/  MOV R16, 0xffffffff ;  /* 0xffffffff00107802 */ /* 0x000fe20000000f00 */
[----:B------:R-:W-:-:S04]  /*14a0*/  @!UP5 UIADD3 UR24, -UR25, 0x100000, URZ ;  /* 0x001000001918d890 */ /* 0x000fc8000fffe13f */
[----:B------:R-:W-:Y:S02]  /*14b0*/  @!UP5 USHF.L.U32 UR25, UR24, 0xb, URZ ;  /* 0x0000000b1819d899 */ /* 0x000fe4000800063f */
[----:B------:R-:W-:Y:S01]  /*14c0*/  @!UP5 USHF.L.U32 UR24, UR24, 0x1, URZ ;  /* 0x000000011818d899 */ /* 0x000fe2000800063f */
[----:B------:R-:W-:Y:S01]  /*14d0*/  VOTEU.ALL UP6, P1 ;  /* 0x00000000003f7886 */ /* 0x000fe200008c0000 */
[----:B------:R-:W-:Y:S01]  /*14e0*/  VOTEU.ALL UP5, P1 ;  /* 0x00000000003f7886 */ /* 0x000fe200008a0000 */
[----:B------:R-:W-:Y:S02]  /*14f0*/  @P3 LEA.HI R11, R23, R23, RZ, 0x1 ;  /* 0x00000017170b3211 */ /* 0x000fe400078f08ff */
[----:B------:R-:W-:Y:S01]  /*1500*/  LOP3.LUT P1, RZ, R158, 0x7, RZ, 0xc0, !PT ;  /* 0x000000079eff7812 */ /* 0x000fe2000782c0ff */
[----:B------:R-:W2:Y:S02]  /*1510*/  FENCE.VIEW.ASYNC.S ;  /* 0x00000000000073c6 */ /* 0x000ea40000000000 */
[----:B--2---:R-:W2:Y:S01]  /*1520*/  @!UP6 SYNCS.EXCH.64 URZ, [UR6+0x34500], UR4 ;  /* 0x03450004063fe5b2 */ /* 0x004ea20008000100 */
[----:B------:R-:W-:Y:S01]  /*1530*/  VOTEU.ALL UP6, P2 ;  /* 0x00000000003f7886 */ /* 0x000fe200010c0000 */
[----:B------:R-:W-:-:S02]  /*1540*/  @P3 SHF.R.S32.HI R11, RZ, 0x1, R11 ;  /* 0x00000001ff0b3819 */ /* 0x000fc4000001140b */
[----:B------:R-:W-:Y:S01]  /*1550*/  ISETP.LT.U32.AND P1, PT, R23, 0x2, !P1 ;  /* 0x000000021700780c */ /* 0x000fe20004f21070 */
[----:B------:R3:W4:Y:S01]  /*1560*/  @!UP5 SYNCS.EXCH.64 URZ, [UR6+0x34508], UR4 ;  /* 0x03450804063fd5b2 */ /* 0x0007220008000100 */
[----:B------:R-:W-:Y:S01]  /*1570*/  VOTEU.ALL UP5, P2 ;  /* 0x00000000003f7886 */ /* 0x000fe200010a0000 */
[----:B------:R-:W-:Y:S01]  /*1580*/  NOP ;  /* 0x0000000000007918 */ /* 0x000fe20000000000 */
[----:B---3--:R-:W-:Y:S01]  /*1590*/  UMOV UR4, URZ ;  /* 0x0000003f00047c82 */ /* 0x008fe20008000000 */
[----:B------:R-:W-:Y:S01]  /*15a0*/  ULDC.U8 UR5, c[0x0][0x900] ;  /* 0x0002400000057ab9 */ /* 0x000fe20000000000 */
[----:B------:R3:W2:Y:S01]  /*15b0*/  @!UP6 SYNCS.EXCH.64 URZ, [UR11+0x34510], UR24 ;  /* 0x034510180b3fe5b2 */ /* 0x0006a20008000100 */
[----:B------:R-:W-:Y:S01]  /*15c0*/  VOTEU.ALL UP6, P2 ;  /* 0x00000000003f7886 */ /* 0x000fe200010c0000 */
[----:B------:R3:W2:Y:S01]  /*15d0*/  @!UP5 SYNCS.EXCH.64 URZ, [UR11+0x34518], UR24 ;  /* 0x034518180b3fd5b2 */ /* 0x0006a20008000100 */
[----:B------:R-:W-:Y:S01]  /*15e0*/  VOTEU.ALL UP5, P2 ;  /* 0x00000000003f7886 */ /* 0x000fe200010a0000 */
[----:B------:R-:W-:-:S02]  /*15f0*/  @P3 ISETP.NE.AND P2, PT, R11, R18, PT ;  /* 0x000000120b00320c */ /* 0x000fc40003f45270 */
[----:B------:R-:W-:Y:S02]  /*1600*/  SEL R11, RZ, 0x1, !P1 ;  /* 0x00000001ff0b7807 */ /* 0x000fe40004800000 */
[----:B-1----:R-:W-:Y:S02]  /*1610*/  ISETP.EQ.U32.AND P1, PT, R13, 0x1, PT ;  /* 0x000000010d00780c */ /* 0x002fe40003f22070 */
[----:B------:R-:W-:-:S04]  /*1620*/  @P3 SEL R22, RZ, 0x1, P2 ;  /* 0x00000001ff163807 */ /* 0x000fc80001000000 */
[----:B------:R-:W-:Y:S01]  /*1630*/  LOP3.LUT R22, R22, R11, RZ, 0xc0, !PT ;  /* 0x0000000b16167212 */ /* 0x000fe200078ec0ff */
[----:B------:R3:W1:Y:S01]  /*1640*/  @!UP6 SYNCS.EXCH.64 URZ, [UR11+0x34520], UR24 ;  /* 0x034520180b3fe5b2 */ /* 0x0006620008000100 */
[----:B------:R3:W1:Y:S01]  /*1650*/  @!UP5 SYNCS.EXCH.64 URZ, [UR11+0x34528], UR24 ;  /* 0x034528180b3fd5b2 */ /* 0x0006620008000100 */
[----:B------:R-:W-:-:S04]  /*1660*/  NOP ;  /* 0x0000000000007918 */ /* 0x000fc80000000000 */
[----:B--234-:R-:W-:Y:S05]  /*1670*/  @!P1 BRA `(.L_x_5) ;  /* 0x0000000000089947 */ /* 0x01cfea0003800000 */
[----:B-1----:R-:W-:Y:S01]  /*1680*/  UCGABAR_ARV ;  /* 0x00000000000079c7 */ /* 0x002fe20008000000 */
[----:B------:R-:W-:Y:S05]  /*1690*/  BRA `(.L_x_6) ;  /* 0x0000000000047947 */ /* 0x000fea0003800000 */
.L_x_5:
[----:B-1----:R-:W-:Y:S01]  /*16a0*/  NOP ;  /* 0x0000000000007918 */ /* 0x002fe20000000000 */
.L_x_6:
[----:B------:R-:W-:Y:S05]  /*16b0*/  @!P1 BRA `(.L_x_7) ;  /* 0x00000000000c9947 */ /* 0x000fea0003800000 */
[----:B------:R-:W-:Y:S01]  /*16c0*/  UCGABAR_WAIT ;  /* 0x0000000000007dc7 */ /* 0x000fe20008000000 */
[----:B------:R-:W-:Y:S01]  /*16d0*/  CCTL.IVALL ;  /* 0x00000000ff00798f */ /* 0x000fe20002000000 */
[----:B------:R-:W-:Y:S05]  /*16e0*/  BRA `(.L_x_8) ;  /* 0x0000000000047947 */ /* 0x000fea0003800000 */
.L_x_7:
[----:B------:R-:W-:Y:S06]  /*16f0*/  BAR.SYNC.DEFER_BLOCKING 0x0 ;  /* 0x0000000000007b1d */ /* 0x000fec0000010000 */
.L_x_8:
[----:B------:R-:W1:Y:S01]  /*1700*/  LDC.64 R24, c[0x0][0x8f8] ;  /* 0x00023e00ff187b82 */ /* 0x000e620000000a00 */
[----:B------:R-:W-:Y:S01]  /*1710*/  IMAD.U32 R18, RZ, RZ, UR7 ;  /* 0x00000007ff127e24 */ /* 0x000fe2000f8e00ff */
[----:B------:R-:W-:Y:S01]  /*1720*/  ISETP.NE.AND P2, PT, RZ, UR5, PT ;  /* 0x00000005ff007c0c */ /* 0x000fe2000bf45270 */
[----:B------:R-:W-:Y:S01]  /*1730*/  UMOV UR5, URZ ;  /* 0x0000003f00057c82 */ /* 0x000fe20008000000 */
[----:B------:R-:W-:Y:S01]  /*1740*/  UMOV UR6, URZ ;  /* 0x0000003f00067c82 */ /* 0x000fe20008000000 */
[----:B------:R-:W-:Y:S01]  /*1750*/  UMOV UR11, URZ ;  /* 0x0000003f000b7c82 */ /* 0x000fe20008000000 */
[----:B------:R-:W-:Y:S01]  /*1760*/  IMAD.MOV.U32 R17, RZ, RZ, -0x1 ;  /* 0xffffffffff117424 */ /* 0x000fe200078e00ff */
[----:B------:R-:W-:Y:S02]  /*1770*/  P2R R15, PR, RZ, 0x4 ;  /* 0x00000004ff0f7803 */ /* 0x000fe40000000000 */
[----:B-1----:R-:W-:-:S04]  /*1780*/  ISETP.LE.U32.AND P1, PT, R24, UR8, PT ;  /* 0x0000000818007c0c */ /* 0x002fc8000bf23070 */
[----:B------:R-:W-:Y:S02]  /*1790*/  ISETP.GE.U32.AND.EX P1, PT, R18, R25, PT, P1 ;  /* 0x000000191200720c */ /* 0x000fe40003f26110 */
[----:B------:R-:W-:-:S11]  /*17a0*/  MOV R18, 0xffffffff ;  /* 0xffffffff00127802 */ /* 0x000fd60000000f00 */
[----:B------:R-:W-:Y:S05]  /*17b0*/  @P2 BRA P1, `(.L_x_9) ;  /* 0x0000001400fc2947 */ /* 0x000fea0000800000 */
[----:B------:R-:W-:Y:S01]  /*17c0*/  IMAD.U32 R11, RZ, RZ, UR7 ;  /* 0x00000007ff0b7e24 */ /* 0x000fe2000f8e00ff */
[----:B------:R-:W-:Y:S01]  /*17d0*/  ISETP.LE.U32.AND P1, PT, R6, UR8, PT ;  /* 0x0000000806007c0c */ /* 0x000fe2000bf23070 */
[----:B------:R-:W-:Y:S01]  /*17e0*/  UMOV UR5, URZ ;  /* 0x0000003f00057c82 */ /* 0x000fe20008000000 */
[----:B------:R-:W-:Y:S01]  /*17f0*/  UMOV UR6, URZ ;  /* 0x0000003f00067c82 */ /* 0x000fe20008000000 */
[----:B------:R-:W-:Y:S01]  /*1800*/  UMOV UR11, URZ ;  /* 0x0000003f000b7c82 */ /* 0x000fe20008000000 */
[----:B------:R-:W-:Y:S01]  /*1810*/  ISETP.GE.U32.AND.EX P1, PT, R11, R7, PT, P1 ;  /* 0x000000070b00720c */ /* 0x000fe20003f26110 */
[----:B------:R-:W-:-:S12]  /*1820*/  UMOV UR4, URZ ;  /* 0x0000003f00047c82 */ /* 0x000fd80008000000 */
[----:B------:R-:W-:Y:S05]  /*1830*/  @!P1 BRA `(.L_x_10) ;  /* 0x0000001000c89947 */ /* 0x000fea0003800000 */
[----:B------:R-:W-:Y:S01]  /*1840*/  VIADD R11, R21, 0x20 ;  /* 0x00000020150b7836 */ /* 0x000fe20000000000 */
[----:B------:R-:W-:Y:S01]  /*1850*/  MOV R7, R21 ;  /* 0x0000001500077202 */ /* 0x000fe20000000f00 */
[----:B-----5:R-:W-:Y:S01]  /*1860*/  IMAD.MOV.U32 R17, RZ, RZ, R8 ;  /* 0x000000ffff117224 */ /* 0x020fe200078e0008 */
[----:B------:R-:W-:Y:S02]  /*1870*/  MOV R24, R0 ;  /* 0x0000000000187202 */ /* 0x000fe40000000f00 */
[----:B------:R-:W-:-:S13]  /*1880*/  ISETP.GE.AND P1, PT, R11, R12, PT ;  /* 0x0000000c0b00720c */ /* 0x000fda0003f26270 */
[----:B------:R-:W1:Y:S01]  /*1890*/  @!P1 LDC.64 R18, c[0x0][0x918] ;  /* 0x00024600ff129b82 */ /* 0x000e620000000a00 */
[----:B------:R-:W-:Y:S01]  /*18a0*/  @!P1 VIADD R13, R7, 0x20 ;  /* 0x00000020070d9836 */ /* 0x000fe20000000000 */
[----:B------:R-:W-:Y:S02]  /*18b0*/  UIADD3 UR16, UP5, UR16, -0x1, URZ ;  /* 0xffffffff10107890 */ /* 0x000fe4000ffbe03f */
[----:B------:R-:W-:Y:S01]  /*18c0*/  UIADD3 UR14, UP6, UR14, -0x1, URZ ;  /* 0xffffffff0e0e7890 */ /* 0x000fe2000ffde03f */
[----:B------:R-:W-:Y:S01]  /*18d0*/  BSSY B0, `(.L_x_11) ;  /* 0x0000050000007945 */ /* 0x000fe20003800000 */
[----:B------:R-:W-:Y:S01]  /*18e0*/  UIADD3.X UR17, UR17, -0x1, URZ, UP5, !UPT ;  /* 0xffffffff11117890 */ /* 0x000fe2000affe43f */
[----:B-1----:R-:W-:-:S05]  /*18f0*/  @!P1 IMAD.WIDE R18, R13, 0xc, R18 ;  /* 0x0000000c0d129825 */ /* 0x002fca00078e0212 */
[----:B------:R1:W5:Y:S04]  /*1900*/  @!P1 LDG.E R8, desc[UR38][R18.64] ;  /* 0x0000002612089981 */ /* 0x000368000c1e1900 */
[----:B------:R1:W5:Y:S01]  /*1910*/  @!P1 LDG.E R0, desc[UR38][R18.64+0x4] ;  /* 0x0000042612009981 */ /* 0x000362000c1e1900 */
[----:B------:R-:W-:Y:S01]  /*1920*/  ISETP.GE.AND P1, PT, R7, R12, PT ;  /* 0x0000000c0700720c */ /* 0x000fe20003f26270 */
[----:B------:R-:W-:Y:S01]  /*1930*/  UIADD3.X UR15, UR15, -0x1, URZ, UP6, !UPT ;  /* 0xffffffff0f0f7890 */ /* 0x000fe2000b7fe43f */
[----:B------:R-:W-:Y:S01]  /*1940*/  IMAD.MOV.U32 R13, RZ, RZ, RZ ;  /* 0x000000ffff0d7224 */ /* 0x000fe200078e00ff */
[----:B------:R-:W-:Y:S01]  /*1950*/  UIADD3 UR4, UR9, -0x1, URZ ;  /* 0xffffffff09047890 */ /* 0x000fe2000fffe03f */
[----:B------:R-:W-:Y:S01]  /*1960*/  IMAD.MOV.U32 R6, RZ, RZ, RZ ;  /* 0x000000ffff067224 */ /* 0x000fe200078e00ff */
[----:B------:R-:W-:Y:S01]  /*1970*/  UIADD3 UR5, UR10, -0x1, URZ ;  /* 0xffffffff0a057890 */ /* 0x000fe2000fffe03f */
[----:B------:R-:W-:Y:S01]  /*1980*/  MOV R29, 0x7fffffff ;  /* 0x7fffffff001d7802 */ /* 0x000fe20000000f00 */
[----:B------:R-:W-:-:S06]  /*1990*/  IMAD.MOV.U32 R30, RZ, RZ, RZ ;  /* 0x000000ffff1e7224 */ /* 0x000fcc00078e00ff */
[----:B-1----:R-:W-:Y:S05]  /*19a0*/  @P1 BRA `(.L_x_12) ;  /* 0x0000000400081947 */ /* 0x002fea0003800000 */
[----:B------:R-:W-:Y:S02]  /*19b0*/  PLOP3.LUT P3, PT, PT, PT, UP0, 0x80, 0x0 ;  /* 0x000000000000781c */ /* 0x000fe40003f6f008 */
[C---:B------:R-:W-:Y:S02]  /*19c0*/  IADD3 R26, P2, R24.reuse, UR16, RZ ;  /* 0x00000010181a7c10 */ /* 0x040fe4000ff5e0ff */
[C---:B------:R-:W-:Y:S02]  /*19d0*/  IADD3 R28, P1, R17.reuse, UR14, RZ ;  /* 0x0000000e111c7c10 */ /* 0x040fe4000ff3e0ff */
[----:B------:R-:W-:Y:S02]  /*19e0*/  LEA.HI.X.SX32 R27, R24, UR17, 0x1, P2 ;  /* 0x00000011181b7c11 */ /* 0x000fe400090f0eff */
[----:B------:R-:W-:-:S05]  /*19f0*/  LEA.HI.X.SX32 R29, R17, UR15, 0x1, P1 ;  /* 0x0000000f111d7c11 */ /* 0x000fca00088f0eff */
[----:B------:R-:W-:Y:S05]  /*1a00*/  @!P3 BRA `(.L_x_13) ;  /* 0x000000000030b947 */ /* 0x000fea0003800000 */
[----:B------:R-:W-:Y:S02]  /*1a10*/  ULDC UR6, c[0x0][0x8dc] ;  /* 0x0002370000067ab9 */ /* 0x000fe40000000800 */
[----:B------:R-:W-:-:S05]  /*1a20*/  IADD3 R17, P1, R28, UR6, RZ ;  /* 0x000000061c117c10 */ /* 0x000fca000ff3e0ff */
[----:B------:R-:W-:-:S04]  /*1a30*/  IMAD.X R29, RZ, RZ, R29, P1 ;  /* 0x000000ffff1d7224 */ /* 0x000fc800008e061d */
[----:B------:R-:W-:-:S04]  /*1a40*/  IMAD.WIDE.U32 R4, R29, UR20, RZ ;  /* 0x000000141d047c25 */ /* 0x000fc8000f8e00ff */
[----:B------:R-:W-:-:S04]  /*1a50*/  IMAD.WIDE.U32 R18, P1, R17, UR21, R4 ;  /* 0x0000001511127c25 */ /* 0x000fc8000f820004 */
[----:B------:R-:W-:Y:S01]  /*1a60*/  IMAD.WIDE.U32 R4, R17, UR20, RZ ;  /* 0x0000001411047c25 */ /* 0x000fe2000f8e00ff */
[----:B------:R-:W-:-:S03]  /*1a70*/  IADD3.X R25, RZ, RZ, RZ, P1, !PT ;  /* 0x000000ffff197210 */ /* 0x000fc60000ffe4ff */
[----:B------:R-:W-:Y:S01]  /*1a80*/  IMAD.MOV.U32 R24, RZ, RZ, R19 ;  /* 0x000000ffff187224 */ /* 0x000fe200078e0013 */
[----:B------:R-:W-:-:S05]  /*1a90*/  IADD3 RZ, P1, R5, R18, RZ ;  /* 0x0000001205ff7210 */ /* 0x000fca0007f3e0ff */
[----:B------:R-:W-:-:S04]  /*1aa0*/  IMAD.WIDE.U32.X R4, R29, UR21, R24, P1 ;  /* 0x000000151d047c25 */ /* 0x000fc800088e0418 */
[----:B------:R-:W-:Y:S01]  /*1ab0*/  IMAD.MOV.U32 R28, RZ, RZ, R4 ;  /* 0x000000ffff1c7224 */ /* 0x000fe200078e0004 */
[----:B------:R-:W-:-:S07]  /*1ac0*/  MOV R29, R5 ;  /* 0x00000005001d7202 */ /* 0x000fce0000000f00 */
.L_x_13:
[----:B------:R-:W-:Y:S05]  /*1ad0*/  @!P0 BRA `(.L_x_14) ;  /* 0x0000000000308947 */ /* 0x000fea0003800000 */
[----:B------:R-:W-:Y:S02]  /*1ae0*/  ULDC UR6, c[0x0][0x8f4] ;  /* 0x00023d0000067ab9 */ /* 0x000fe40000000800 */
[----:B------:R-:W-:-:S05]  /*1af0*/  IADD3 R17, P1, R26, UR6, RZ ;  /* 0x000000061a117c10 */ /* 0x000fca000ff3e0ff */
[----:B------:R-:W-:-:S04]  /*1b00*/  IMAD.X R27, RZ, RZ, R27, P1 ;  /* 0x000000ffff1b7224 */ /* 0x000fc800008e061b */
[----:B------:R-:W-:-:S04]  /*1b10*/  IMAD.WIDE.U32 R4, R27, UR22, RZ ;  /* 0x000000161b047c25 */ /* 0x000fc8000f8e00ff */
[----:B------:R-:W-:-:S04]  /*1b20*/  IMAD.WIDE.U32 R18, P1, R17, UR23, R4 ;  /* 0x0000001711127c25 */ /* 0x000fc8000f820004 */
[----:B------:R-:W-:Y:S01]  /*1b30*/  IMAD.WIDE.U32 R4, R17, UR22, RZ ;  /* 0x0000001611047c25 */ /* 0x000fe2000f8e00ff */
[----:B------:R-:W-:-:S03]  /*1b40*/  MOV R24, R19 ;  /* 0x0000001300187202 */ /* 0x000fc60000000f00 */
[----:B------:R-:W-:Y:S01]  /*1b50*/  IMAD.X R25, RZ, RZ, RZ, P1 ;  /* 0x000000ffff197224 */ /* 0x000fe200008e06ff */
[----:B------:R-:W-:-:S05]  /*1b60*/  IADD3 RZ, P1, R5, R18, RZ ;  /* 0x0000001205ff7210 */ /* 0x000fca0007f3e0ff */
[----:B------:R-:W-:-:S04]  /*1b70*/  IMAD.WIDE.U32.X R4, R27, UR23, R24, P1 ;  /* 0x000000171b047c25 */ /* 0x000fc800088e0418 */
[----:B------:R-:W-:Y:S02]  /*1b80*/  IMAD.MOV.U32 R26, RZ, RZ, R4 ;  /* 0x000000ffff1a7224 */ /* 0x000fe400078e0004 */
[----:B------:R-:W-:-:S07]  /*1b90*/  IMAD.MOV.U32 R27, RZ, RZ, R5 ;  /* 0x000000ffff1b7224 */ /* 0x000fce00078e0005 */
.L_x_14:
[----:B------:R-:W-:Y:S02]  /*1ba0*/  SHF.R.U64 R4, R26, UR30, R27 ;  /* 0x0000001e1a047c19 */ /* 0x000fe4000800121b */
[----:B------:R-:W-:-:S03]  /*1bb0*/  SHF.R.U64 R5, R28, UR26, R29 ;  /* 0x0000001a1c057c19 */ /* 0x000fc6000800121d */
[----:B------:R-:W-:Y:S01]  /*1bc0*/  VIADD R24, R4, UR5 ;  /* 0x0000000504187c36 */ /* 0x000fe20008000000 */
[----:B------:R-:W-:-:S04]  /*1bd0*/  IADD3 R19, R5, UR4, RZ ;  /* 0x0000000405137c10 */ /* 0x000fc8000fffe0ff */
[----:B------:R-:W-:Y:S02]  /*1be0*/  IABS R17, R19 ;  /* 0x0000001300117213 */ /* 0x000fe40000000000 */
[----:B------:R-:W-:-:S03]  /*1bf0*/  IABS R18, R24 ;  /* 0x0000001800127213 */ /* 0x000fc60000000000 */
[----:B------:R-:W-:-:S04]  /*1c00*/  IMAD.HI.U32 R4, R17, UR13, RZ ;  /* 0x0000000d11047c27 */ /* 0x000fc8000f8e00ff */
[----:B------:R-:W-:-:S04]  /*1c10*/  IMAD.HI.U32 R5, R18, UR19, RZ ;  /* 0x0000001312057c27 */ /* 0x000fc8000f8e00ff */
[----:B------:R-:W-:Y:S01]  /*1c20*/  IMAD R4, R4, UR29, R17 ;  /* 0x0000001d04047c24 */ /* 0x000fe2000f8e0211 */
[----:B------:R-:W-:Y:S01]  /*1c30*/  MOV R17, UR32 ;  /* 0x0000002000117c02 */ /* 0x000fe20008000f00 */
[----:B------:R-:W-:Y:S02]  /*1c40*/  IMAD R5, R5, UR31, R18 ;  /* 0x0000001f05057c24 */ /* 0x000fe4000f8e0212 */
[----:B------:R-:W-:Y:S01]  /*1c50*/  IMAD.U32 R18, RZ, RZ, UR33 ;  /* 0x00000021ff127e24 */ /* 0x000fe2000f8e00ff */
[----:B------:R-:W-:Y:S02]  /*1c60*/  ISETP.LT.U32.AND P1, PT, R4, UR28, PT ;  /* 0x0000001c04007c0c */ /* 0x000fe4000bf21070 */
[----:B------:R-:W-:-:S11]  /*1c70*/  ISETP.LT.U32.AND P2, PT, R5, UR27, PT ;  /* 0x0000001b05007c0c */ /* 0x000fd6000bf41070 */
[----:B------:R-:W-:Y:S01]  /*1c80*/  @!P1 VIADD R4, R4, -UR28 ;  /* 0x8000001c04049c36 */ /* 0x000fe20008000000 */
[----:B------:R-:W-:Y:S02]  /*1c90*/  ISETP.GE.AND P1, PT, R24, RZ, PT ;  /* 0x000000ff1800720c */ /* 0x000fe40003f26270 */
[----:B------:R-:W-:Y:S02]  /*1ca0*/  @!P2 IADD3 R5, R5, -UR27, RZ ;  /* 0x8000001b0505ac10 */ /* 0x000fe4000fffe0ff */
[----:B------:R-:W-:Y:S02]  /*1cb0*/  ISETP.LT.U32.AND P3, PT, R4, UR28, PT ;  /* 0x0000001c04007c0c */ /* 0x000fe4000bf61070 */
[----:B------:R-:W-:Y:S02]  /*1cc0*/  ISETP.LT.U32.AND P4, PT, R5, UR27, PT ;  /* 0x0000001b05007c0c */ /* 0x000fe4000bf81070 */
[----:B------:R-:W-:-:S09]  /*1cd0*/  ISETP.GE.AND P2, PT, R19, RZ, PT ;  /* 0x000000ff1300720c */ /* 0x000fd20003f46270 */
[----:B------:R-:W-:Y:S01]  /*1ce0*/  @!P3 VIADD R4, R4, -UR28 ;  /* 0x8000001c0404bc36 */ /* 0x000fe20008000000 */
[----:B------:R-:W-:Y:S01]  /*1cf0*/  PLOP3.LUT P3, PT, PT, PT, UP4, 0x80, 0x0 ;  /* 0x000000000000781c */ /* 0x000fe20003f6f048 */
[----:B------:R-:W-:Y:S01]  /*1d00*/  @!P4 VIADD R5, R5, -UR27 ;  /* 0x8000001b0505cc36 */ /* 0x000fe20008000000 */
[----:B------:R-:W-:Y:S01]  /*1d10*/  PLOP3.LUT P4, PT, PT, PT, UP2, 0x80, 0x0 ;  /* 0x000000000000781c */ /* 0x000fe20003f8f028 */
[----:B------:R-:W-:-:S03]  /*1d20*/  @!P2 IMAD.MOV R4, RZ, RZ, -R4 ;  /* 0x000000ffff04a224 */ /* 0x000fc600078e0a04 */
[----:B------:R-:W-:Y:S02]  /*1d30*/  @!P1 IADD3 R5, -R5, RZ, RZ ;  /* 0x000000ff05059210 */ /* 0x000fe40007ffe1ff */
[----:B------:R-:W-:Y:S02]  /*1d40*/  SEL R4, R17, R4, !P3 ;  /* 0x0000000411047207 */ /* 0x000fe40005800000 */
[----:B------:R-:W-:Y:S02]  /*1d50*/  SEL R5, R18, R5, !P4 ;  /* 0x0000000512057207 */ /* 0x000fe40006000000 */
[----:B------:R-:W-:Y:S01]  /*1d60*/  PLOP3.LUT P1, PT, PT, PT, UP3, 0x80, 0x0 ;  /* 0x000000000000781c */ /* 0x000fe20003f2f038 */
[----:B------:R-:W-:Y:S02]  /*1d70*/  IMAD.IADD R18, R19, 0x1, -R4 ;  /* 0x0000000113127824 */ /* 0x000fe400078e0a04 */
[----:B------:R-:W-:-:S04]  /*1d80*/  IMAD.IADD R5, R24, 0x1, -R5 ;  /* 0x0000000118057824 */ /* 0x000fc800078e0a05 */
[----:B------:R-:W-:Y:S01]  /*1d90*/  IMAD R29, R18, R5, RZ ;  /* 0x00000005121d7224 */ /* 0x000fe200078e02ff */
[----:B------:R-:W-:-:S04]  /*1da0*/  SEL R4, R5, R18, !P1 ;  /* 0x0000001205047207 */ /* 0x000fc80004800000 */
[----:B------:R-:W-:Y:S02]  /*1db0*/  SHF.R.S32.HI R5, RZ, 0x1f, R4 ;  /* 0x0000001fff057819 */ /* 0x000fe40000011404 */
[----:B------:R-:W-:-:S07]  /*1dc0*/  SHF.R.S32.HI R30, RZ, 0x1f, R29 ;  /* 0x0000001fff1e7819 */ /* 0x000fce000001141d */
.L_x_12:
[----:B------:R-:W-:Y:S05]  /*1dd0*/  BSYNC B0 ;  /* 0x0000000000007941 */ /* 0x000fea0003800000 */
.L_x_11:
[----:B------:R-:W1:Y:S01]  /*1de0*/  SHFL.UP PT, R18, R29, 0x1, RZ ;  /* 0x042000001d127989 */ /* 0x000e6200000e00ff */
[C---:B------:R-:W-:Y:S02]  /*1df0*/  ISETP.NE.AND P2, PT, R21.reuse, RZ, PT ;  /* 0x000000ff1500720c */ /* 0x040fe40003f45270 */
[C---:B------:R-:W-:Y:S01]  /*1e00*/  ISETP.GE.U32.AND P3, PT, R21.reuse, 0x2, PT ;  /* 0x000000021500780c */ /* 0x040fe20003f66070 */
[----:B------:R-:W2:Y:S01]  /*1e10*/  SHFL.UP PT, R17, R30, 0x1, RZ ;  /* 0x042000001e117989 */ /* 0x000ea200000e00ff */
[C---:B------:R-:W-:Y:S02]  /*1e20*/  ISETP.GE.U32.AND P4, PT, R21.reuse, 0x4, PT ;  /* 0x000000041500780c */ /* 0x040fe40003f86070 */
[C---:B------:R-:W-:Y:S02]  /*1e30*/  ISETP.GE.U32.AND P5, PT, R21.reuse, 0x8, PT ;  /* 0x000000081500780c */ /* 0x040fe40003fa6070 */
[----:B------:R-:W-:Y:S02]  /*1e40*/  ISETP.GE.U32.AND P6, PT, R21, 0x10, PT ;  /* 0x000000101500780c */ /* 0x000fe40003fc6070 */
[----:B-1----:R-:W-:-:S02]  /*1e50*/  SEL R18, R18, RZ, P2 ;  /* 0x000000ff12127207 */ /* 0x002fc40001000000 */
[----:B--2---:R-:W-:Y:S02]  /*1e60*/  SEL R17, R17, RZ, P2 ;  /* 0x000000ff11117207 */ /* 0x004fe40001000000 */
[----:B------:R-:W-:-:S04]  /*1e70*/  IADD3 R25, P1, R18, R29, RZ ;  /* 0x0000001d12197210 */ /* 0x000fc80007f3e0ff */
[----:B------:R-:W-:Y:S01]  /*1e80*/  IADD3.X R24, R17, R30, RZ, P1, !PT ;  /* 0x0000001e11187210 */ /* 0x000fe20000ffe4ff */
[----:B------:R-:W1:Y:S04]  /*1e90*/  SHFL.UP PT, R18, R25, 0x2, RZ ;  /* 0x0440000019127989 */ /* 0x000e6800000e00ff */
[----:B------:R-:W2:Y:S01]  /*1ea0*/  SHFL.UP PT, R17, R24, 0x2, RZ ;  /* 0x0440000018117989 */ /* 0x000ea200000e00ff */
[----:B-1----:R-:W-:-:S04]  /*1eb0*/  SEL R18, R18, RZ, P3 ;  /* 0x000000ff12127207 */ /* 0x002fc80001800000 */
[----:B------:R-:W-:Y:S02]  /*1ec0*/  IADD3 R19, P1, R18, R25, RZ ;  /* 0x0000001912137210 */ /* 0x000fe40007f3e0ff */
[----:B--2---:R-:W-:-:S03]  /*1ed0*/  SEL R17, R17, RZ, P3 ;  /* 0x000000ff11117207 */ /* 0x004fc60001800000 */
[----:B------:R-:W1:Y:S02]  /*1ee0*/  SHFL.UP PT, R18, R19, 0x4, RZ ;  /* 0x0480000013127989 */ /* 0x000e6400000e00ff */
[----:B------:R-:W-:-:S05]  /*1ef0*/  IMAD.X R26, R17, 0x1, R24, P1 ;  /* 0x00000001111a7824 */ /* 0x000fca00008e0618 */
        /* <DEDUP_REMOVED lines=10> */
[----:B------:R-:W1:Y:S01]  /*1fa0*/  SHFL.UP PT, R18, R19, 0x10, RZ ;  /* 0x0600000013127989 */ /* 0x000e6200000e00ff */
[----:B------:R-:W-:-:S05]  /*1fb0*/  IADD3.X R26, R17, R24, RZ, P1, !PT ;  /* 0x00000018111a7210 */ /* 0x000fca0000ffe4ff */
[----:B------:R-:W2:Y:S01]  /*1fc0*/  SHFL.UP PT, R17, R26, 0x10, RZ ;  /* 0x060000001a117989 */ /* 0x000ea200000e00ff */
[----:B-1----:R-:W-:-:S04]  /*1fd0*/  SEL R18, R18, RZ, P6 ;  /* 0x000000ff12127207 */ /* 0x002fc80003000000 */
[----:B------:R-:W-:Y:S02]  /*1fe0*/  IADD3 R24, P1, R18, R19, RZ ;  /* 0x0000001312187210 */ /* 0x000fe40007f3e0ff */
[----:B--2---:R-:W-:-:S05]  /*1ff0*/  SEL R17, R17, RZ, P6 ;  /* 0x000000ff11117207 */ /* 0x004fca0003000000 */
[----:B------:R-:W-:Y:S01]  /*2000*/  IMAD.X R25, R17, 0x1, R26, P1 ;  /* 0x0000000111197824 */ /* 0x000fe200008e061a */
[----:B------:R-:W-:-:S04]  /*2010*/  ISETP.GT.U32.AND P1, PT, R24, UR8, PT ;  /* 0x0000000818007c0c */ /* 0x000fc8000bf24070 */
[----:B------:R-:W-:-:S13]  /*2020*/  ISETP.GT.U32.AND.EX P1, PT, R25, UR7, PT, P1 ;  /* 0x0000000719007c0c */ /* 0x000fda000bf24110 */
[----:B------:R-:W-:-:S04]  /*2030*/  VOTE.ANY R17, PT, P1 ;  /* 0x0000000000117806 */ /* 0x000fc800008e0100 */
[----:B------:R-:W-:-:S13]  /*2040*/  ISETP.NE.AND P1, PT, R17, RZ, PT ;  /* 0x000000ff1100720c */ /* 0x000fda0003f25270 */
[----:B------:R-:W-:Y:S05]  /*2050*/  @P1 BRA `(.L_x_15) ;  /* 0x0000000800701947 */ /* 0x000fea0003800000 */
[----:B------:R-:W1:Y:S01]  /*2060*/  LDC R12, c[0x0][0x910] ;  /* 0x00024400ff0c7b82 */ /* 0x000e620000000800 */
[----:B------:R-:W-:Y:S01]  /*2070*/  IMAD.MOV.U32 R26, RZ, RZ, R24 ;  /* 0x000000ffff1a7224 */ /* 0x000fe200078e0018 */
[----:B------:R-:W-:Y:S01]  /*2080*/  ULDC UR13, c[0x0][0x8f4] ;  /* 0x00023d00000d7ab9 */ /* 0x000fe20000000800 */
[----:B------:R-:W-:Y:S01]  /*2090*/  ULDC UR6, c[0x0][0x8dc] ;  /* 0x0002370000067ab9 */ /* 0x000fe20000000800 */
[----:B------:R-:W-:Y:S01]  /*20a0*/  ULDC UR19, c[0x0][0x8d8] ;  /* 0x0002360000137ab9 */ /* 0x000fe20000000800 */
[----:B------:R-:W-:Y:S01]  /*20b0*/  ULDC UR24, c[0x0][0x8f0] ;  /* 0x00023c0000187ab9 */ /* 0x000fe20000000800 */
[----:B------:R-:W-:Y:S01]  /*20c0*/  ULDC.64 UR20, c[0x0][0x8d0] ;  /* 0x0002340000147ab9 */ /* 0x000fe20000000a00 */
[----:B------:R-:W-:-:S05]  /*20d0*/  ULDC.64 UR22, c[0x0][0x8e8] ;  /* 0x00023a0000167ab9 */ /* 0x000fca0000000a00 */
.L_x_20:
[----:B------:R-:W-:Y:S01]  /*20e0*/  MOV R7, R11 ;  /* 0x0000000b00077202 */ /* 0x000fe20000000f00 */
[----:B------:R-:W-:Y:S01]  /*20f0*/  VIADD R11, R11, 0x20 ;  /* 0x000000200b0b7836 */ /* 0x000fe20000000000 */
[----:B-----5:R-:W-:Y:S01]  /*2100*/  MOV R17, R8 ;  /* 0x0000000800117202 */ /* 0x020fe20000000f00 */
[----:B------:R-:W-:-:S03]  /*2110*/  IMAD.MOV.U32 R24, RZ, RZ, R0 ;  /* 0x000000ffff187224 */ /* 0x000fc600078e0000 */
[----:B-1----:R-:W-:-:S13]  /*2120*/  ISETP.GE.AND P1, PT, R11, R12, PT ;  /* 0x0000000c0b00720c */ /* 0x002fda0003f26270 */
[----:B------:R-:W1:Y:S01]  /*2130*/  @!P1 LDC.64 R18, c[0x0][0x918] ;  /* 0x00024600ff129b82 */ /* 0x000e620000000a00 */
[----:B------:R-:W-:Y:S01]  /*2140*/  @!P1 VIADD R13, R7, 0x20 ;  /* 0x00000020070d9836 */ /* 0x000fe20000000000 */
[----:B------:R2:W3:Y:S01]  /*2150*/  SHFL.IDX PT, R6, R25, 0x1f, 0x1f ;  /* 0x03e01f0019067f89 */ /* 0x0004e200000e0000 */
[----:B------:R-:W-:Y:S02]  /*2160*/  BSSY B0, `(.L_x_16) ;  /* 0x0000064000007945 */ /* 0x000fe40003800000 */
[----:B-1----:R-:W-:-:S05]  /*2170*/  @!P1 IMAD.WIDE R18, R13, 0xc, R18 ;  /* 0x0000000c0d129825 */ /* 0x002fca00078e0212 */
[----:B------:R2:W5:Y:S04]  /*2180*/  @!P1 LDG.E R8, desc[UR38][R18.64] ;  /* 0x0000002612089981 */ /* 0x000568000c1e1900 */
[----:B------:R2:W5:Y:S01]  /*2190*/  @!P1 LDG.E R0, desc[UR38][R18.64+0x4] ;  /* 0x0000042612009981 */ /* 0x000562000c1e1900 */
[----:B------:R-:W-:Y:S01]  /*21a0*/  ISETP.GE.AND P1, PT, R7, R12, PT ;  /* 0x0000000c0700720c */ /* 0x000fe20003f26270 */
[----:B------:R-:W-:Y:S01]  /*21b0*/  IMAD.MOV.U32 R29, RZ, RZ, 0x7fffffff ;  /* 0x7fffffffff1d7424 */ /* 0x000fe200078e00ff */
[----:B------:R-:W-:Y:S01]  /*21c0*/  MOV R30, RZ ;  /* 0x000000ff001e7202 */ /* 0x000fe20000000f00 */
[----:B------:R2:W1:Y:S10]  /*21d0*/  SHFL.IDX PT, R13, R26, 0x1f, 0x1f ;  /* 0x03e01f001a0d7f89 */ /* 0x00047400000e0000 */
[----:B--23--:R-:W-:Y:S05]  /*21e0*/  @P1 BRA `(.L_x_17) ;  /* 0x00000004006c1947 */ /* 0x00cfea0003800000 */
[----:B------:R-:W-:Y:S02]  /*21f0*/  IABS R30, R9 ;  /* 0x00000009001e7213 */ /* 0x000fe40000000000 */
[C---:B------:R-:W-:Y:S02]  /*2200*/  IADD3 R27, P1, R17.reuse, UR14, RZ ;  /* 0x0000000e111b7c10 */ /* 0x040fe4000ff3e0ff */
[----:B------:R-:W2:Y:S02]  /*2210*/  I2F.RP R4, R30 ;  /* 0x0000001e00047306 */ /* 0x000ea40000209400 */
[----:B------:R-:W-:Y:S02]  /*2220*/  LEA.HI.X.SX32 R28, R17, UR15, 0x1, P1 ;  /* 0x0000000f111c7c11 */ /* 0x000fe400088f0eff */
[----:B------:R-:W-:-:S04]  /*2230*/  IADD3 R17, P1, R24, UR16, RZ ;  /* 0x0000001018117c10 */ /* 0x000fc8000ff3e0ff */
[----:B------:R-:W-:Y:S02]  /*2240*/  LEA.HI.X.SX32 R26, R24, UR17, 0x1, P1 ;  /* 0x00000011181a7c11 */ /* 0x000fe400088f0eff */
[----:B------:R-:W-:Y:S01]  /*2250*/  PLOP3.LUT P1, PT, PT, PT, UP0, 0x80, 0x0 ;  /* 0x000000000000781c */ /* 0x000fe20003f2f008 */
[----:B--2---:R-:W2:Y:S02]  /*2260*/  MUFU.RCP R4, R4 ;  /* 0x0000000400047308 */ /* 0x004ea40000001000 */
[----:B--2---:R-:W-:-:S06]  /*2270*/  VIADD R5, R4, 0xffffffe ;  /* 0x0ffffffe04057836 */ /* 0x004fcc0000000000 */
[----:B------:R-:W2:Y:S02]  /*2280*/  F2I.FTZ.U32.TRUNC.NTZ R31, R5 ;  /* 0x00000005001f7305 */ /* 0x000ea4000021f000 */
[----:B--2---:R-:W-:Y:S02]  /*2290*/  IMAD.MOV R32, RZ, RZ, -R31 ;  /* 0x000000ffff207224 */ /* 0x004fe400078e0a1f */
[----:B------:R-:W-:Y:S05]  /*22a0*/  @!P1 BRA `(.L_x_18) ;  /* 0x00000000002c9947 */ /* 0x000fea0003800000 */
[----:B------:R-:W-:-:S04]  /*22b0*/  IADD3 R27, P1, R27, UR6, RZ ;  /* 0x000000061b1b7c10 */ /* 0x000fc8000ff3e0ff */
[----:B------:R-:W-:-:S05]  /*22c0*/  IADD3.X R29, RZ, R28, RZ, P1, !PT ;  /* 0x0000001cff1d7210 */ /* 0x000fca0000ffe4ff */
[----:B------:R-:W-:-:S04]  /*22d0*/  IMAD.WIDE.U32 R4, R29, UR20, RZ ;  /* 0x000000141d047c25 */ /* 0x000fc8000f8e00ff */
[----:B------:R-:W-:-:S04]  /*22e0*/  IMAD.WIDE.U32 R18, P1, R27, UR21, R4 ;  /* 0x000000151b127c25 */ /* 0x000fc8000f820004 */
[----:B------:R-:W-:-:S04]  /*22f0*/  IMAD.WIDE.U32 R4, R27, UR20, RZ ;  /* 0x000000141b047c25 */ /* 0x000fc8000f8e00ff */
[----:B------:R-:W-:Y:S01]  /*2300*/  IMAD.X R25, RZ, RZ, RZ, P1 ;  /* 0x000000ffff197224 */ /* 0x000fe200008e06ff */
[----:B------:R-:W-:Y:S01]  /*2310*/  IADD3 RZ, P1, R5, R18, RZ ;  /* 0x0000001205ff7210 */ /* 0x000fe20007f3e0ff */
[----:B------:R-:W-:-:S04]  /*2320*/  IMAD.MOV.U32 R24, RZ, RZ, R19 ;  /* 0x000000ffff187224 */ /* 0x000fc800078e0013 */
[----:B------:R-:W-:-:S04]  /*2330*/  IMAD.WIDE.U32.X R4, R29, UR21, R24, P1 ;  /* 0x000000151d047c25 */ /* 0x000fc800088e0418 */
[----:B------:R-:W-:Y:S01]  /*2340*/  IMAD.MOV.U32 R28, RZ, RZ, R5 ;  /* 0x000000ffff1c7224 */ /* 0x000fe200078e0005 */
[----:B------:R-:W-:-:S07]  /*2350*/  MOV R27, R4 ;  /* 0x00000004001b7202 */ /* 0x000fce0000000f00 */
.L_x_18:
[----:B------:R-:W-:Y:S05]  /*2360*/  @!P0 BRA `(.L_x_19) ;  /* 0x00000000002c8947 */ /* 0x000fea0003800000 */
        /* <DEDUP_REMOVED lines=11> */
.L_x_19:
[----:B------:R-:W-:Y:S01]  /*2420*/  SHF.R.U64 R17, R17, UR24, R26 ;  /* 0x0000001811117c19 */ /* 0x000fe2000800121a */
[----:B------:R-:W-:Y:S01]  /*2430*/  IMAD.MOV.U32 R5, RZ, RZ, R32 ;  /* 0x000000ffff057224 */ /* 0x000fe200078e0020 */
[----:B------:R-:W-:Y:S02]  /*2440*/  IABS R4, R9 ;  /* 0x0000000900047213 */ /* 0x000fe40000000000 */
[----:B------:R-:W-:Y:S01]  /*2450*/  SHF.R.U64 R27, R27, UR19, R28 ;  /* 0x000000131b1b7c19 */ /* 0x000fe2000800121c */
[----:B------:R-:W-:Y:S01]  /*2460*/  VIADD R19, R17, UR5 ;  /* 0x0000000511137c36 */ /* 0x000fe20008000000 */
[----:B------:R-:W-:Y:S01]  /*2470*/  IADD3 R24, RZ, -R4, RZ ;  /* 0x80000004ff187210 */ /* 0x000fe20007ffe0ff */
[----:B------:R-:W-:Y:S02]  /*2480*/  IMAD R17, R5, R30, RZ ;  /* 0x0000001e05117224 */ /* 0x000fe400078e02ff */
[----:B------:R-:W-:Y:S01]  /*2490*/  IMAD.MOV.U32 R4, RZ, RZ, RZ ;  /* 0x000000ffff047224 */ /* 0x000fe200078e00ff */
[----:B------:R-:W-:Y:S01]  /*24a0*/  IABS R18, R19 ;  /* 0x0000001300127213 */ /* 0x000fe20000000000 */
[----:B------:R-:W-:-:S02]  /*24b0*/  IMAD.MOV.U32 R5, RZ, RZ, R31 ;  /* 0x000000ffff057224 */ /* 0x000fc400078e001f */
[----:B------:R-:W-:Y:S01]  /*24c0*/  IMAD.HI.U32 R4, R31, R17, R4 ;  /* 0x000000111f047227 */ /* 0x000fe200078e0004 */
[----:B------:R-:W-:-:S03]  /*24d0*/  MOV R17, R18 ;  /* 0x0000001200117202 */ /* 0x000fc60000000f00 */
[----:B------:R-:W-:Y:S01]  /*24e0*/  IMAD.MOV.U32 R5, RZ, RZ, R24 ;  /* 0x000000ffff057224 */ /* 0x000fe200078e0018 */
[----:B------:R-:W-:Y:S01]  /*24f0*/  IABS R24, R10 ;  /* 0x0000000a00187213 */ /* 0x000fe20000000000 */
[----:B------:R-:W-:-:S03]  /*2500*/  IMAD.HI.U32 R4, R4, R17, RZ ;  /* 0x0000001104047227 */ /* 0x000fc600078e00ff */
[----:B------:R-:W2:Y:S01]  /*2510*/  I2F.RP R25, R24 ;  /* 0x0000001800197306 */ /* 0x000ea20000209400 */
[----:B------:R-:W-:Y:S02]  /*2520*/  IMAD R17, R4, R5, R17 ;  /* 0x0000000504117224 */ /* 0x000fe400078e0211 */
[----:B------:R-:W-:-:S03]  /*2530*/  VIADD R18, R27, UR4 ;  /* 0x000000041b127c36 */ /* 0x000fc60008000000 */
[----:B------:R-:W-:Y:S02]  /*2540*/  ISETP.GT.U32.AND P1, PT, R30, R17, PT ;  /* 0x000000111e00720c */ /* 0x000fe40003f24070 */
[----:B------:R-:W-:Y:S01]  /*2550*/  IABS R28, R18 ;  /* 0x00000012001c7213 */ /* 0x000fe20000000000 */
[----:B--2---:R-:W2:Y:S10]  /*2560*/  MUFU.RCP R25, R25 ;  /* 0x0000001900197308 */ /* 0x004eb40000001000 */
[----:B------:R-:W-:Y:S01]  /*2570*/  @!P1 IMAD.IADD R17, R17, 0x1, -R30 ;  /* 0x0000000111119824 */ /* 0x000fe200078e0a1e */
[----:B--2---:R-:W-:-:S04]  /*2580*/  IADD3 R4, R25, 0xffffffe, RZ ;  /* 0x0ffffffe19047810 */ /* 0x004fc80007ffe0ff */
[----:B------:R2:W3:Y:S02]  /*2590*/  F2I.FTZ.U32.TRUNC.NTZ R5, R4 ;  /* 0x0000000400057305 */ /* 0x0004e4000021f000 */
[----:B--2---:R-:W-:Y:S01]  /*25a0*/  MOV R4, RZ ;  /* 0x000000ff00047202 */ /* 0x004fe20000000f00 */
[----:B---3--:R-:W-:-:S04]  /*25b0*/  IMAD.MOV R29, RZ, RZ, -R5 ;  /* 0x000000ffff1d7224 */ /* 0x008fc800078e0a05 */
[----:B------:R-:W-:Y:S01]  /*25c0*/  IMAD R27, R29, R24, RZ ;  /* 0x000000181d1b7224 */ /* 0x000fe200078e02ff */
[----:B------:R-:W-:-:S03]  /*25d0*/  IABS R29, R10 ;  /* 0x0000000a001d7213 */ /* 0x000fc60000000000 */
[----:B------:R-:W-:-:S04]  /*25e0*/  IMAD.HI.U32 R26, R5, R27, R4 ;  /* 0x0000001b051a7227 */ /* 0x000fc800078e0004 */
[----:B------:R-:W-:Y:S02]  /*25f0*/  IMAD.MOV.U32 R5, RZ, RZ, R28 ;  /* 0x000000ffff057224 */ /* 0x000fe400078e001c */
[----:B------:R-:W-:Y:S02]  /*2600*/  IMAD.MOV R25, RZ, RZ, -R29 ;  /* 0x000000ffff197224 */ /* 0x000fe400078e0a1d */
[----:B------:R-:W-:-:S04]  /*2610*/  IMAD.HI.U32 R4, R26, R5, RZ ;  /* 0x000000051a047227 */ /* 0x000fc800078e00ff */
[----:B------:R-:W-:-:S05]  /*2620*/  IMAD R5, R4, R25, R5 ;  /* 0x0000001904057224 */ /* 0x000fca00078e0205 */
[----:B------:R-:W-:-:S13]  /*2630*/  ISETP.GT.U32.AND P1, PT, R24, R5, PT ;  /* 0x000000051800720c */ /* 0x000fda0003f24070 */
[----:B------:R-:W-:Y:S02]  /*2640*/  @!P1 IADD3 R5, R5, -R24, RZ ;  /* 0x8000001805059210 */ /* 0x000fe40007ffe0ff */
[----:B------:R-:W-:-:S13]  /*2650*/  ISETP.GT.U32.AND P1, PT, R30, R17, PT ;  /* 0x000000111e00720c */ /* 0x000fda0003f24070 */
[----:B------:R-:W-:Y:S01]  /*2660*/  @!P1 IMAD.IADD R17, R17, 0x1, -R30 ;  /* 0x0000000111119824 */ /* 0x000fe200078e0a1e */
[----:B------:R-:W-:-:S04]  /*2670*/  ISETP.GT.U32.AND P1, PT, R24, R5, PT ;  /* 0x000000051800720c */ /* 0x000fc80003f24070 */
[----:B------:R-:W-:-:S09]  /*2680*/  MOV R4, R17 ;  /* 0x0000001100047202 */ /* 0x000fd20000000f00 */
[----:B------:R-:W-:Y:S01]  /*2690*/  @!P1 IMAD.IADD R5, R5, 0x1, -R24 ;  /* 0x0000000105059824 */ /* 0x000fe200078e0a18 */
[----:B------:R-:W-:-:S13]  /*26a0*/  ISETP.GE.AND P1, PT, R19, RZ, PT ;  /* 0x000000ff1300720c */ /* 0x000fda0003f26270 */
[----:B------:R-:W-:Y:S01]  /*26b0*/  @!P1 IMAD.MOV R4, RZ, RZ, -R4 ;  /* 0x000000ffff049224 */ /* 0x000fe200078e0a04 */
[----:B------:R-:W-:-:S13]  /*26c0*/  ISETP.GE.AND P1, PT, R18, RZ, PT ;  /* 0x000000ff1200720c */ /* 0x000fda0003f26270 */
[----:B------:R-:W-:Y:S01]  /*26d0*/  @!P1 IMAD.MOV R5, RZ, RZ, -R5 ;  /* 0x000000ffff059224 */ /* 0x000fe200078e0a05 */
[----:B------:R-:W-:-:S13]  /*26e0*/  ISETP.NE.AND P1, PT, RZ, UR10, PT ;  /* 0x0000000aff007c0c */ /* 0x000fda000bf25270 */
[----:B------:R-:W-:Y:S02]  /*26f0*/  @!P1 LOP3.LUT R4, RZ, UR10, RZ, 0x33, !PT ;  /* 0x0000000aff049c12 */ /* 0x000fe4000f8e33ff */
[----:B------:R-:W-:Y:S02]  /*2700*/  ISETP.NE.AND P1, PT, RZ, UR9, PT ;  /* 0x00000009ff007c0c */ /* 0x000fe4000bf25270 */
[----:B------:R-:W-:-:S11]  /*2710*/  IADD3 R4, -R4, R19, RZ ;  /* 0x0000001304047210 */ /* 0x000fd60007ffe1ff */
[----:B------:R-:W-:Y:S02]  /*2720*/  @!P1 LOP3.LUT R5, RZ, UR9, RZ, 0x33, !PT ;  /* 0x00000009ff059c12 */ /* 0x000fe4000f8e33ff */
[----:B------:R-:W-:-:S03]  /*2730*/  PLOP3.LUT P1, PT, PT, PT, UP3, 0x80, 0x0 ;  /* 0x000000000000781c */ /* 0x000fc60003f2f038 */
[----:B------:R-:W-:-:S04]  /*2740*/  IMAD.IADD R5, R18, 0x1, -R5 ;  /* 0x0000000112057824 */ /* 0x000fc800078e0a05 */
[CC--:B------:R-:W-:Y:S01]  /*2750*/  IMAD R29, R4.reuse, R5.reuse, RZ ;  /* 0x00000005041d7224 */ /* 0x0c0fe200078e02ff */
[----:B------:R-:W-:-:S04]  /*2760*/  SEL R17, R4, R5, !P1 ;  /* 0x0000000504117207 */ /* 0x000fc80004800000 */
[--C-:B------:R-:W-:Y:S01]  /*2770*/  SHF.R.S32.HI R5, RZ, 0x1f, R17.reuse ;  /* 0x0000001fff057819 */ /* 0x100fe20000011411 */
[----:B------:R-:W-:Y:S01]  /*2780*/  IMAD.MOV.U32 R4, RZ, RZ, R17 ;  /* 0x000000ffff047224 */ /* 0x000fe200078e0011 */
[----:B------:R-:W-:-:S07]  /*2790*/  SHF.R.S32.HI R30, RZ, 0x1f, R29 ;  /* 0x0000001fff1e7819 */ /* 0x000fce000001141d */
.L_x_17:
[----:B------:R-:W-:Y:S05]  /*27a0*/  BSYNC B0 ;  /* 0x0000000000007941 */ /* 0x000fea0003800000 */
.L_x_16:
[----:B------:R-:W2:Y:S04]  /*27b0*/  SHFL.UP PT, R18, R29, 0x1, RZ ;  /* 0x042000001d127989 */ /* 0x000ea800000e00ff */
[----:B------:R-:W3:Y:S01]  /*27c0*/  SHFL.UP PT, R17, R30, 0x1, RZ ;  /* 0x042000001e117989 */ /* 0x000ee200000e00ff */
[----:B--2---:R-:W-:Y:S02]  /*27d0*/  SEL R18, R18, RZ, P2 ;  /* 0x000000ff12127207 */ /* 0x004fe40001000000 */
[----:B---3--:R-:W-:Y:S02]  /*27e0*/  SEL R17, R17, RZ, P2 ;  /* 0x000000ff11117207 */ /* 0x008fe40001000000 */
[----:B------:R-:W-:-:S04]  /*27f0*/  IADD3 R25, P1, R18, R29, RZ ;  /* 0x0000001d12197210 */ /* 0x000fc80007f3e0ff */
[----:B------:R-:W-:Y:S01]  /*2800*/  IADD3.X R24, R17, R30, RZ, P1, !PT ;  /* 0x0000001e11187210 */ /* 0x000fe20000ffe4ff */
[----:B------:R-:W2:Y:S04]  /*2810*/  SHFL.UP PT, R18, R25, 0x2, RZ ;  /* 0x0440000019127989 */ /* 0x000ea800000e00ff */
[----:B------:R-:W3:Y:S01]  /*2820*/  SHFL.UP PT, R17, R24, 0x2, RZ ;  /* 0x0440000018117989 */ /* 0x000ee200000e00ff */
[----:B--2---:R-:W-:Y:S02]  /*2830*/  SEL R18, R18, RZ, P3 ;  /* 0x000000ff12127207 */ /* 0x004fe40001800000 */
[----:B---3--:R-:W-:Y:S02]  /*2840*/  SEL R17, R17, RZ, P3 ;  /* 0x000000ff11117207 */ /* 0x008fe40001800000 */
[----:B------:R-:W-:-:S05]  /*2850*/  IADD3 R27, P1, R18, R25, RZ ;  /* 0x00000019121b7210 */ /* 0x000fca0007f3e0ff */
[----:B------:R-:W-:Y:S01]  /*2860*/  IMAD.X R28, R17, 0x1, R24, P1 ;  /* 0x00000001111c7824 */ /* 0x000fe200008e0618 */
        /* <DEDUP_REMOVED lines=18> */
[----:B-1----:R-:W-:-:S05]  /*2990*/  IADD3 R26, P1, R18, R13, RZ ;  /* 0x0000000d121a7210 */ /* 0x002fca0007f3e0ff */
[----:B------:R-:W-:Y:S01]  /*29a0*/  IMAD.X R25, R19, 0x1, R6, P1 ;  /* 0x0000000113197824 */ /* 0x000fe200008e0606 */
[----:B------:R-:W-:-:S04]  /*29b0*/  ISETP.GT.U32.AND P1, PT, R26, UR8, PT ;  /* 0x000000081a007c0c */ /* 0x000fc8000bf24070 */
[----:B------:R-:W-:-:S13]  /*29c0*/  ISETP.GT.U32.AND.EX P1, PT, R25, UR7, PT, P1 ;  /* 0x0000000719007c0c */ /* 0x000fda000bf24110 */
[----:B------:R-:W-:-:S04]  /*29d0*/  VOTE.ANY R17, PT, P1 ;  /* 0x0000000000117806 */ /* 0x000fc800008e0100 */
[----:B------:R-:W-:-:S13]  /*29e0*/  ISETP.NE.AND P1, PT, R17, RZ, PT ;  /* 0x000000ff1100720c */ /* 0x000fda0003f25270 */
[----:B------:R-:W-:Y:S05]  /*29f0*/  @!P1 BRA `(.L_x_20) ;  /* 0xfffffff400b89947 */ /* 0x000fea000383ffff */
[----:B------:R-:W-:Y:S01]  /*2a00*/  MOV R24, R18 ;  /* 0x0000001200187202 */ /* 0x000fe20000000f00 */
[----:B------:R-:W-:-:S07]  /*2a10*/  IMAD.MOV.U32 R25, RZ, RZ, R19 ;  /* 0x000000ffff197224 */ /* 0x000fce00078e0013 */
.L_x_15:
[----:B------:R-:W1:Y:S08]  /*2a20*/  BREV R17, R17 ;  /* 0x0000001100117301 */ /* 0x000e700000000000 */
[----:B-1----:R-:W1:Y:S02]  /*2a30*/  FLO.U32.SH R11, R17 ;  /* 0x00000011000b7300 */ /* 0x002e6400000e0400 */
[----:B-1----:R-:W1:Y:S02]  /*2a40*/  SHFL.IDX PT, R7, R7, R11, 0x1f ;  /* 0x00001f0b07077589 */ /* 0x002e6400000e0000 */
[----:B-1----:R-:W-:-:S13]  /*2a50*/  R2UR UR4, R7 ;  /* 0x00000000070472ca */ /* 0x002fda00000e0000 */
[----:B------:R-:W-:-:S05]  /*2a60*/  VIADD R27, R21, UR4 ;  /* 0x00000004151b7c36 */ /* 0x000fca0008000000 */
[----:B------:R-:W-:-:S13]  /*2a70*/  ISETP.GE.AND P1, PT, R27, R12, PT ;  /* 0x0000000c1b00720c */ /* 0x000fda0003f26270 */
[----:B------:R-:W1:Y:S02]  /*2a80*/  @!P1 LDC.64 R18, c[0x0][0x918] ;  /* 0x00024600ff129b82 */ /* 0x000e640000000a00 */
[----:B-1----:R-:W-:-:S05]  /*2a90*/  @!P1 IMAD.WIDE R18, R27, 0xc, R18 ;  /* 0x0000000c1b129825 */ /* 0x002fca00078e0212 */
[----:B-----5:R1:W5:Y:S04]  /*2aa0*/  @!P1 LDG.E R8, desc[UR38][R18.64] ;  /* 0x0000002612089981 */ /* 0x020368000c1e1900 */
[----:B------:R1:W5:Y:S01]  /*2ab0*/  @!P1 LDG.E R0, desc[UR38][R18.64+0x4] ;  /* 0x0000042612009981 */ /* 0x000362000c1e1900 */
[----:B------:R-:W-:-:S03]  /*2ac0*/  IADD3 R24, P1, P2, R24, R13, -R29 ;  /* 0x0000000d18187210 */ /* 0x000fc60007a3e81d */
[----:B------:R-:W-:Y:S01]  /*2ad0*/  SHFL.IDX PT, R7, R30, R11, 0x1f ;  /* 0x00001f0b1e077589 */ /* 0x000fe200000e0000 */
[----:B------:R-:W-:-:S03]  /*2ae0*/  IADD3.X R26, R25, R6, ~R30, P1, P2 ;  /* 0x00000006191a7210 */ /* 0x000fc60000fe4c1e */
[----:B------:R-:W2:Y:S04]  /*2af0*/  SHFL.IDX PT, R24, R24, R11, 0x1f ;  /* 0x00001f0b18187589 */ /* 0x000ea800000e0000 */
[----:B------:R-:W3:Y:S04]  /*2b00*/  SHFL.IDX PT, R26, R26, R11, 0x1f ;  /* 0x00001f0b1a1a7589 */ /* 0x000ee800000e0000 */
[----:B------:R1:W4:Y:S04]  /*2b10*/  SHFL.IDX PT, R6, R29, R11, 0x1f ;  /* 0x00001f0b1d067589 */ /* 0x00032800000e0000 */
[----:B------:R1:W1:Y:S04]  /*2b20*/  SHFL.IDX PT, R5, R5, R11, 0x1f ;  /* 0x00001f0b05057589 */ /* 0x00026800000e0000 */
[----:B------:R1:W1:Y:S01]  /*2b30*/  SHFL.IDX PT, R4, R4, R11, 0x1f ;  /* 0x00001f0b04047589 */ /* 0x00026200000e0000 */
[----:B--2---:R-:W-:-:S02]  /*2b40*/  R2UR UR5, R24 ;  /* 0x00000000180572ca */ /* 0x004fc400000e0000 */
[----:B---3--:R-:W-:-:S15]  /*2b50*/  R2UR UR6, R26 ;  /* 0x000000001a0672ca */ /* 0x008fde00000e0000 */
.L_x_10:
[----:B------:R-:W-:Y:S01]  /*2b60*/  ISETP.LE.AND P1, PT, R12, UR4, PT ;  /* 0x000000040c007c0c */ /* 0x000fe2000bf23270 */
[----:B-1----:R-:W-:Y:S01]  /*2b70*/  IMAD.MOV.U32 R18, RZ, RZ, -0x1 ;  /* 0xffffffffff127424 */ /* 0x002fe200078e00ff */
[----:B------:R-:W-:-:S11]  /*2b80*/  MOV R17, 0xffffffff ;  /* 0xffffffff00117802 */ /* 0x000fd60000000f00 */
[----:B------:R-:W-:Y:S05]  /*2b90*/  @P1 BRA `(.L_x_9) ;  /* 0x0000000400041947 */ /* 0x000fea0003800000 */
[----:B------:R-:W-:Y:S01]  /*2ba0*/  UIADD3 UR15, UP2, -UR5, UR8, URZ ;  /* 0x00000008050f7290 */ /* 0x000fe2000ff5e13f */
[----:B------:R-:W1:Y:S01]  /*2bb0*/  S2UR UR19, SR_CTAID.Y ;  /* 0x00000000001379c3 */ /* 0x000e620000002600 */
[----:B------:R-:W-:Y:S01]  /*2bc0*/  ULDC UR17, c[0x0][0x8c0] ;  /* 0x0002300000117ab9 */ /* 0x000fe20000000800 */
[----:B------:R-:W-:Y:S01]  /*2bd0*/  ULDC UR21, c[0x0][0x8b0] ;  /* 0x00022c0000157ab9 */ /* 0x000fe20000000800 */
[----:B------:R-:W-:Y:S01]  /*2be0*/  UIADD3.X UR11, ~UR6, UR7, URZ, UP2, !UPT ;  /* 0x00000007060b7290 */ /* 0x000fe200097fe53f */
[--C-:B------:R-:W-:Y:S01]  /*2bf0*/  SHF.R.U32.HI R25, RZ, UR21, R5.reuse ;  /* 0x00000015ff197c19 */ /* 0x100fe20008011605 */
[----:B------:R-:W-:Y:S01]  /*2c00*/  ULDC UR20, c[0x0][0x904] ;  /* 0x0002410000147ab9 */ /* 0x000fe20000000800 */
[----:B------:R-:W-:Y:S01]  /*2c10*/  ULDC UR13, c[0x0][0x8a8] ;  /* 0x00022a00000d7ab9 */ /* 0x000fe20000000800 */
[----:B------:R-:W-:Y:S01]  /*2c20*/  USHF.R.U32.HI UR16, URZ, UR17, UR11 ;  /* 0x000000113f107299 */ /* 0x000fe2000801160b */
[----:B------:R-:W-:Y:S01]  /*2c30*/  SHF.R.U64 R26, R4, UR21, R5 ;  /* 0x00000015041a7c19 */ /* 0x000fe20008001205 */
[----:B------:R-:W-:-:S02]  /*2c40*/  USHF.R.U64 UR15, UR15, UR17, UR11 ;  /* 0x000000110f0f7299 */ /* 0x000fc4000800120b */
[----:B------:R-:W-:Y:S02]  /*2c50*/  USHF.R.U32.HI UR14, URZ, UR21, UR16 ;  /* 0x000000153f0e7299 */ /* 0x000fe40008011610 */
[----:B------:R-:W-:Y:S02]  /*2c60*/  UIADD3 UR13, UR13, -0x1, URZ ;  /* 0xffffffff0d0d7890 */ /* 0x000fe4000fffe03f */
[----:B------:R-:W-:Y:S02]  /*2c70*/  USHF.R.U32.HI UR22, URZ, UR20, UR14 ;  /* 0x000000143f167299 */ /* 0x000fe4000801160e */
[----:B------:R-:W-:Y:S02]  /*2c80*/  USHF.R.U64 UR16, UR15, UR21, UR16 ;  /* 0x000000150f107299 */ /* 0x000fe40008001210 */
[----:B------:R-:W-:Y:S02]  /*2c90*/  ULOP3.LUT UR15, UR15, UR13, URZ, 0xc0, !UPT ;  /* 0x0000000d0f0f7292 */ /* 0x000fe4000f8ec03f */
[----:B------:R-:W-:Y:S01]  /*2ca0*/  LOP3.LUT R11, R25, UR22, RZ, 0xfc, !PT ;  /* 0x00000016190b7c12 */ /* 0x000fe2000f8efcff */
[----:B------:R-:W-:-:S02]  /*2cb0*/  USHF.R.U64 UR14, UR16, UR20, UR14 ;  /* 0x00000014100e7299 */ /* 0x000fc4000800120e */
[----:B-1----:R-:W-:Y:S01]  /*2cc0*/  USEL UR11, UR58, UR19, !UP3 ;  /* 0x000000133a0b7287 */ /* 0x002fe2000d800000 */
[----:B------:R-:W-:-:S13]  /*2cd0*/  ISETP.NE.U32.AND P1, PT, R11, RZ, PT ;  /* 0x000000ff0b00720c */ /* 0x000fda0003f25070 */
[----:B------:R-:W-:Y:S05]  /*2ce0*/  @!P1 BRA `(.L_x_21) ;  /* 0x0000000000149947 */ /* 0x000fea0003800000 */
[----:B------:R-:W-:-:S07]  /*2cf0*/  MOV R12, 0x2d10 ;  /* 0x00002d10000c7802 */ /* 0x000fce0000000f00 */
[----:B----45:R-:W-:Y:S05]  /*2d00*/  CALL.REL.NOINC `($__internal_0_$__cuda_sm20_div_u64) ;  /* 0x0000018c00007944 */ /* 0x030fea0003c00000 */
[----:B------:R-:W-:-:S04]  /*2d10*/  IMAD.MOV R13, RZ, RZ, -R11 ;  /* 0x000000ffff0d7224 */ /* 0x000fc800078e0a0b */
[----:B------:R-:W-:Y:S01]  /*2d20*/  IMAD R13, R26, R13, UR14 ;  /* 0x0000000e1a0d7e24 */ /* 0x000fe2000f8e020d */
[----:B------:R-:W-:Y:S06]  /*2d30*/  BRA `(.L_x_22) ;  /* 0x0000000000507947 */ /* 0x000fec0003800000 */
.L_x_21:
[----:B------:R-:W1:Y:S01]  /*2d40*/  I2F.U32.RP R11, R26 ;  /* 0x0000001a000b7306 */ /* 0x000e620000209000 */
[----:B------:R-:W-:-:S07]  /*2d50*/  ISETP.NE.U32.AND P3, PT, R26, RZ, PT ;  /* 0x000000ff1a00720c */ /* 0x000fce0003f65070 */
[----:B-1----:R-:W1:Y:S02]  /*2d60*/  MUFU.RCP R11, R11 ;  /* 0x0000000b000b7308 */ /* 0x002e640000001000 */
[----:B-1----:R-:W-:-:S06]  /*2d70*/  IADD3 R12, R11, 0xffffffe, RZ ;  /* 0x0ffffffe0b0c7810 */ /* 0x002fcc0007ffe0ff */
[----:B------:R1:W2:Y:S02]  /*2d80*/  F2I.FTZ.U32.TRUNC.NTZ R13, R12 ;  /* 0x0000000c000d7305 */ /* 0x0002a4000021f000 */
[----:B-1----:R-:W-:Y:S02]  /*2d90*/  IMAD.MOV.U32 R12, RZ, RZ, RZ ;  /* 0x000000ffff0c7224 */ /* 0x002fe400078e00ff */
[----:B--2---:R-:W-:-:S04]  /*2da0*/  IMAD.MOV R17, RZ, RZ, -R13 ;  /* 0x000000ffff117224 */ /* 0x004fc800078e0a0d */
[----:B------:R-:W-:-:S04]  /*2db0*/  IMAD R17, R17, R26, RZ ;  /* 0x0000001a11117224 */ /* 0x000fc800078e02ff */
[----:B------:R-:W-:-:S06]  /*2dc0*/  IMAD.HI.U32 R13, R13, R17, R12 ;  /* 0x000000110d0d7227 */ /* 0x000fcc00078e000c */
[----:B------:R-:W-:-:S05]  /*2dd0*/  IMAD.HI.U32 R11, R13, UR14, RZ ;  /* 0x0000000e0d0b7c27 */ /* 0x000fca000f8e00ff */
[----:B------:R-:W-:-:S05]  /*2de0*/  IADD3 R13, -R11, RZ, RZ ;  /* 0x000000ff0b0d7210 */ /* 0x000fca0007ffe1ff */
[----:B------:R-:W-:-:S05]  /*2df0*/  IMAD R13, R26, R13, UR14 ;  /* 0x0000000e1a0d7e24 */ /* 0x000fca000f8e020d */
[----:B------:R-:W-:-:S13]  /*2e00*/  ISETP.GE.U32.AND P1, PT, R13, R26, PT ;  /* 0x0000001a0d00720c */ /* 0x000fda0003f26070 */
[----:B------:R-:W-:Y:S02]  /*2e10*/  @P1 IMAD.IADD R13, R13, 0x1, -R26 ;  /* 0x000000010d0d1824 */ /* 0x000fe400078e0a1a */
[----:B------:R-:W-:-:S03]  /*2e20*/  @P1 VIADD R11, R11, 0x1 ;  /* 0x000000010b0b1836 */ /* 0x000fc60000000000 */
[----:B------:R-:W-:-:S13]  /*2e30*/  ISETP.GE.U32.AND P2, PT, R13, R26, PT ;  /* 0x0000001a0d00720c */ /* 0x000fda0003f46070 */
[----:B------:R-:W-:Y:S02]  /*2e40*/  @P2 IADD3 R11, R11, 0x1, RZ ;  /* 0x000000010b0b2810 */ /* 0x000fe40007ffe0ff */
[----:B------:R-:W-:-:S05]  /*2e50*/  @!P3 LOP3.LUT R11, RZ, R26, RZ, 0x33, !PT ;  /* 0x0000001aff0bb212 */ /* 0x000fca00078e33ff */
[----:B------:R-:W-:-:S04]  /*2e60*/  IMAD.MOV R13, RZ, RZ, -R11 ;  /* 0x000000ffff0d7224 */ /* 0x000fc800078e0a0b */
[----:B------:R-:W-:-:S07]  /*2e70*/  IMAD R13, R26, R13, UR14 ;  /* 0x0000000e1a0d7e24 */ /* 0x000fce000f8e020d */
.L_x_22:
[----:B------:R-:W1:Y:S01]  /*2e80*/  LDC R18, c[0x0][0x8a8] ;  /* 0x00022a00ff127b82 */ /* 0x000e620000000800 */
[----:B------:R-:W-:Y:S01]  /*2e90*/  ULDC UR14, c[0x0][0x904] ;  /* 0x00024100000e7ab9 */ /* 0x000fe20000000800 */
[----:B------:R-:W-:Y:S01]  /*2ea0*/  UMOV UR13, 0xffffffff ;  /* 0xffffffff000d7882 */ /* 0x000fe20000000000 */
[----:B------:R-:W-:Y:S01]  /*2eb0*/  PLOP3.LUT P1, PT, PT, PT, UP3, 0x80, 0x0 ;  /* 0x000000000000781c */ /* 0x000fe20003f2f038 */
[----:B------:R-:W-:-:S04]  /*2ec0*/  USHF.L.U32 UR13, UR13, UR14, URZ ;  /* 0x0000000e0d0d7299 */ /* 0x000fc8000800063f */
[----:B------:R-:W2:Y:S02]  /*2ed0*/  LDC R16, c[0x0][0x8b8] ;  /* 0x00022e00ff107b82 */ /* 0x000ea40000000800 */
[----:B------:R-:W-:Y:S01]  /*2ee0*/  LOP3.LUT R12, RZ, UR13, RZ, 0x33, !PT ;  /* 0x0000000dff0c7c12 */ /* 0x000fe2000f8e33ff */
[----:B------:R-:W-:Y:S02]  /*2ef0*/  UMOV UR13, 0x1 ;  /* 0x00000001000d7882 */ /* 0x000fe40000000000 */
[----:B------:R-:W-:Y:S01]  /*2f00*/  USHF.L.U32 UR13, UR13, UR14, URZ ;  /* 0x0000000e0d0d7299 */ /* 0x000fe2000800063f */
[----:B------:R-:W-:-:S05]  /*2f10*/  LOP3.LUT R12, R12, UR16, RZ, 0xc0, !PT ;  /* 0x000000100c0c7c12 */ /* 0x000fca000f8ec0ff */
[----:B------:R-:W-:Y:S02]  /*2f20*/  IMAD R11, R11, UR13, R12 ;  /* 0x0000000d0b0b7c24 */ /* 0x000fe4000f8e020c */
[----:B-1----:R-:W-:Y:S02]  /*2f30*/  IMAD R13, R13, R18, UR15 ;  /* 0x0000000f0d0d7e24 */ /* 0x002fe4000f8e0212 */
[----:B------:R-:W-:Y:S02]  /*2f40*/  @P1 IMAD.U32 R18, RZ, RZ, UR4 ;  /* 0x00000004ff121e24 */ /* 0x000fe4000f8e00ff */
[----:B------:R-:W-:Y:S02]  /*2f50*/  @!P1 IMAD.U32 R18, RZ, RZ, UR4 ;  /* 0x00000004ff129e24 */ /* 0x000fe4000f8e00ff */
[----:B--2---:R-:W-:Y:S01]  /*2f60*/  IMAD R17, R11, R16, UR11 ;  /* 0x0000000b0b117e24 */ /* 0x004fe2000f8e0210 */
[----:B------:R-:W-:Y:S01]  /*2f70*/  @P1 MOV R16, R13 ;  /* 0x0000000d00101202 */ /* 0x000fe20000000f00 */
[----:B------:R-:W-:-:S02]  /*2f80*/  UMOV UR11, 0x1 ;  /* 0x00000001000b7882 */ /* 0x000fc40000000000 */
[----:B------:R-:W-:Y:S01]  /*2f90*/  @!P1 IMAD.MOV.U32 R16, RZ, RZ, R17 ;  /* 0x000000ffff109224 */ /* 0x000fe200078e0011 */
[----:B------:R-:W-:-:S07]  /*2fa0*/  @!P1 MOV R17, R13 ;  /* 0x0000000d00119202 */ /* 0x000fce0000000f00 */
.L_x_9:
[----:B------:R-:W-:-:S13]  /*2fb0*/  ISETP.NE.AND P1, PT, RZ, UR11, PT ;  /* 0x0000000bff007c0c */ /* 0x000fda000bf25270 */
[----:B------:R-:W-:Y:S05]  /*2fc0*/  @!P1 EXIT ;  /* 0x000000000000994d */ /* 0x000fea0003800000 */
[----:B------:R-:W1:Y:S02]  /*2fd0*/  LDC.64 R24, c[0x0][0x290] ;  /* 0x0000a400ff187b82 */ /* 0x000e640000000a00 */
[----:B-1----:R-:W-:-:S05]  /*2fe0*/  IMAD.WIDE R12, R18, 0xc, R24 ;  /* 0x0000000c120c7825 */ /* 0x002fca00078e0218 */
[----:B------:R1:W5:Y:S01]  /*2ff0*/  LDG.E R11, desc[UR38][R12.64+0x8] ;  /* 0x000008260c0b7981 */ /* 0x000362000c1e1900 */
[----:B------:R-:W-:Y:S01]  /*3000*/  UISETP.NE.AND UP2, UPT, UR12, 0x2, UPT ;  /* 0x000000020c00788c */ /* 0x000fe2000bf45270 */
[----:B------:R-:W2:Y:S01]  /*3010*/  S2UR UR41, SR_CgaCtaId ;  /* 0x00000000002979c3 */ /* 0x000ea20000008800 */
[----:B------:R-:W-:Y:S01]  /*3020*/  UMOV UR42, URZ ;  /* 0x0000003f002a7c82 */ /* 0x000fe20008000000 */
[----:B------:R1:W-:Y:S01]  /*3030*/  STL [R1+0x200], RZ ;  /* 0x000200ff01007387 */ /* 0x0003e20000100800 */
[----:B------:R-:W-:Y:S01]  /*3040*/  UMOV UR43, URZ ;  /* 0x0000003f002b7c82 */ /* 0x000fe20008000000 */
[----:B------:R-:W-:Y:S02]  /*3050*/  SHF.R.S32.HI R19, RZ, 0x1f, R18 ;  /* 0x0000001fff137819 */ /* 0x000fe40000011412 */
[----:B------:R-:W-:-:S13]  /*3060*/  PLOP3.LUT P1, PT, PT, PT, UP2, 0x80, 0x0 ;  /* 0x000000000000781c */ /* 0x000fda0003f2f028 */
[----:B-1----:R-:W-:Y:S05]  /*3070*/  @P1 BRA `(.L_x_23) ;  /* 0x0000000000941947 */ /* 0x002fea0003800000 */
[----:B------:R-:W-:-:S04]  /*3080*/  ULOP3.LUT UR11, UR59, 0x1, URZ, 0xfc, !UPT ;  /* 0x000000013b0b7892 */ /* 0x000fc8000f8efc3f */
[----:B------:R-:W-:-:S06]  /*3090*/  UISETP.NE.AND UP2, UPT, UR11, 0x3, UPT ;  /* 0x000000030b00788c */ /* 0x000fcc000bf45270 */
[----:B------:R-:W-:-:S13]  /*30a0*/  PLOP3.LUT P2, PT, PT, PT, UP2, 0x80, 0x0 ;  /* 0x000000000000781c */ /* 0x000fda0003f4f028 */
[----:B------:R-:W-:Y:S05]  /*30b0*/  @!P2 BRA `(.L_x_24) ;  /* 0x000000000004a947 */ /* 0x000fea0003800000 */
[----:B--2---:R-:W-:Y:S01]  /*30c0*/  BPT.TRAP 0x1 ;  /* 0x000000040000795c */ /* 0x004fe20000300000 */
.L_x_24:
[----:B------:R-:W-:Y:S01]  /*30d0*/  UMOV UR11, 0x400 ;  /* 0x00000400000b7882 */ /* 0x000fe20000000000 */
[----:B------:R-:W-:Y:S01]  /*30e0*/  SHF.L.U32 R12, RZ, 0x1f, RZ ;  /* 0x0000001fff0c7819 */ /* 0x000fe200000006ff */
[----:B--2---:R-:W-:-:S09]  /*30f0*/  ULEA UR11, UR41, UR11, 0x18 ;  /* 0x0000000b290b7291 */ /* 0x004fd2000f8ec03f */
[----:B------:R-:W1:Y:S02]  /*3100*/  SYNCS.PHASECHK.TRANS64.TRYWAIT P1, [UR11+0x34400], R12 ;  /* 0x0344000cff0075a7 */ /* 0x000e64000802014b */
[----:B-1----:R-:W-:Y:S05]  /*3110*/  @!P1 BRA `(.L_x_25) ;  /* 0x0000017000289947 */ /* 0x002fea0003800000 */
.L_x_361:
[----:B------:R-:W2:Y:S01]  /*3120*/  LDS.128 R16, [UR11+0x34530] ;  /* 0x0345300bff107984 */ /* 0x000ea20008000c00 */
[----:B------:R-:W-:Y:S01]  /*3130*/  @!PT LDS RZ, [RZ] ;  /* 0x00000000fffff984 */ /* 0x000fe20000000800 */
[----:B------:R-:W-:Y:S01]  /*3140*/  @!PT LDS RZ, [RZ] ;  /* 0x00000000fffff984 */ /* 0x000fe20000000800 */
[----:B------:R-:W-:Y:S01]  /*3150*/  @!PT LDS RZ, [RZ] ;  /* 0x00000000fffff984 */ /* 0x000fe20000000800 */
[----:B------:R-:W-:Y:S01]  /*3160*/  @!PT LDS RZ, [RZ] ;  /* 0x00000000fffff984 */ /* 0x000fe20000000800 */
[----:B------:R3:W-:Y:S06]  /*3170*/  MEMBAR.ALL.CTA ;  /* 0x0000000000007992 */ /* 0x0007ec0000008000 */
[----:B---3--:R-:W3:Y:S01]  /*3180*/  FENCE.VIEW.ASYNC.S ;  /* 0x00000000000073c6 */ /* 0x008ee20000000000 */
[----:B------:R-:W-:Y:S05]  /*3190*/  @!P2 BRA `(.L_x_26) ;  /* 0x000000000004a947 */ /* 0x000fea0003800000 */
[----:B------:R-:W-:Y:S01]  /*31a0*/  BPT.TRAP 0x1 ;  /* 0x000000040000795c */ /* 0x000fe20000300000 */
.L_x_26:
[----:B------:R-:W-:Y:S01]  /*31b0*/  UIADD3 UR11, UR11, 0x34440, URZ ;  /* 0x000344400b0b7890 */ /* 0x000fe2000fffe03f */
[----:B--2---:R-:W-:-:S03]  /*31c0*/  ISETP.NE.AND P1, PT, R19, RZ, PT ;  /* 0x000000ff1300720c */ /* 0x004fc60003f25270 */
[----:B------:R-:W-:-:S09]  /*31d0*/  UPRMT UR11, UR41, 0x654, UR11 ;  /* 0x00000654290b7896 */ /* 0x000fd2000800000b */
[----:B---3--:R-:W-:Y:S01]  /*31e0*/  SYNCS.ARRIVE.TRANS64.RED.A1T0 RZ, [UR11], RZ ;  /* 0x000000ffffff79a7 */ /* 0x008fe2000810040b */
[----:B------:R-:W-:Y:S05]  /*31f0*/  @!P1 EXIT ;  /* 0x000000000000994d */ /* 0x000fea0003800000 */
[----:B-1----:R-:W-:Y:S01]  /*3200*/  IMAD.WIDE R12, R18, 0xc, R24 ;  /* 0x0000000c120c7825 */ /* 0x002fe200078e0218 */
[----:B-----5:R-:W-:-:S04]  /*3210*/  R2UR UR11, R11 ;  /* 0x000000000b0b72ca */ /* 0x020fc800000e0000 */
[----:B------:R1:W5:Y:S01]  /*3220*/  LDG.E R11, desc[UR38][R12.64+0x8] ;  /* 0x000008260c0b7981 */ /* 0x000362000c1e1900 */
[----:B------:R-:W-:-:S08]  /*3230*/  SHF.R.S32.HI R19, RZ, 0x1f, R18 ;  /* 0x0000001fff137819 */ /* 0x000fd00000011412 */
[----:B------:R-:W-:Y:S01]  /*3240*/  UIADD3 UR11, UR11, 0x3f, URZ ;  /* 0x0000003f0b0b7890 */ /* 0x000fe2000fffe03f */
[----:B-1----:R-:W-:-:S03]  /*3250*/  IMAD.MOV.U32 R12, RZ, RZ, 0x1 ;  /* 0x00000001ff0c7424 */ /* 0x002fc600078e00ff */
[----:B------:R-:W-:Y:S02]  /*3260*/  USHF.R.S32.HI UR13, URZ, 0x1f, UR11 ;  /* 0x0000001f3f0d7899 */ /* 0x000fe4000801140b */
[----:B------:R1:W-:Y:S02]  /*3270*/  STL [R1+0x200], R12 ;  /* 0x0002000c01007387 */ /* 0x0003e40000100800 */
[----:B------:R-:W-:-:S04]  /*3280*/  ULEA.HI UR13, UR13, UR11, URZ, 0x6 ;  /* 0x0000000b0d0d7291 */ /* 0x000fc8000f8f303f */
[----:B------:R-:W-:-:S04]  /*3290*/  USHF.R.S32.HI UR13, URZ, 0x6, UR13 ;  /* 0x000000063f0d7899 */ /* 0x000fc8000801140d */
[----:B------:R-:W-:Y:S02]  /*32a0*/  USHF.R.U32.HI UR43, URZ, 0x2, UR13 ;  /* 0x000000023f2b7899 */ /* 0x000fe4000801160d */
[----:B------:R-:W-:Y:S02]  /*32b0*/  ULOP3.LUT UR42, UR13, 0x3, URZ, 0xc0, !UPT ;  /* 0x000000030d2a7892 */ /* 0x000fe4000f8ec03f */
[----:B-1----:R-:W-:-:S12]  /*32c0*/  ULOP3.LUT UR43, UR43, 0x1, URZ, 0xc0, !UPT ;  /* 0x000000012b2b7892 */ /* 0x002fd8000f8ec03f */
.L_x_23:
[----:B------:R-:W-:-:S04]  /*32d0*/  IMAD.WIDE.U32 R24, R18, 0xc, R24 ;  /* 0x0000000c12187825 */ /* 0x000fc800078e0018 */
[----:B------:R-:W-:-:S04]  /*32e0*/  IMAD R13, R19, 0xc, RZ ;  /* 0x0000000c130d7824 */ /* 0x000fc800078e02ff */
[----:B------:R-:W-:-:S05]  /*32f0*/  IMAD.IADD R25, R25, 0x1, R13 ;  /* 0x0000000119197824 */ /* 0x000fca00078e020d */
[----:B------:R1:W5:Y:S04]  /*3300*/  LDG.E R19, desc[UR38][R24.64+0x4] ;  /* 0x0000042618137981 */ /* 0x000368000c1e1900 */
[----:B------:R1:W5:Y:S01]  /*3310*/  LDG.E R13, desc[UR38][R24.64] ;  /* 0x00000026180d7981 */ /* 0x000362000c1e1900 */
[----:B------:R-:W-:-:S13]  /*3320*/  PLOP3.LUT P1, PT, PT, PT, UP1, 0x80, 0x0 ;  /* 0x000000000000781c */ /* 0x000fda0003f2f018 */
[----:B-1----:R-:W-:Y:S05]  /*3330*/  @!P1 BRA `(.L_x_27) ;  /* 0x0000010800089947 */ /* 0x002fea0003800000 */
[----:B------:R-:W-:-:S06]  /*3340*/  UISETP.GT.U32.AND UP0, UPT, UR18, 0x1, UPT ;  /* 0x000000011200788c */ /* 0x000fcc000bf04070 */
[----:B------:R-:W-:-:S13]  /*3350*/  PLOP3.LUT P0, PT, PT, PT, UP0, 0x80, 0x0 ;  /* 0x000000000000781c */ /* 0x000fda0003f0f008 */
[----:B--2---:R-:W-:Y:S05]  /*3360*/  @P0 EXIT ;  /* 0x000000000000094d */ /* 0x004fea0003800000 */
.L_x_28:
[----:B------:R-:W-:-:S08]  /*3370*/  NOP ;  /* 0x0000000000007918 */ /* 0x000fd00000000000 */
[----:B------:R-:W1:Y:S02]  /*3380*/  USETMAXREG.TRY_ALLOC.CTAPOOL UP0, 0xe8 ;  /* 0x000000e8000079c8 */ /* 0x000e640008000600 */
[----:B-1----:R-:W-:-:S13]  /*3390*/  PLOP3.LUT P0, PT, PT, PT, UP0, 0x80, 0x0 ;  /* 0x000000000000781c */ /* 0x002fda0003f0f008 */
[----:B------:R-:W-:Y:S05]  /*33a0*/  @!P0 BRA `(.L_x_28) ;  /* 0xfffffffc00f08947 */ /* 0x000fea000383ffff */
[----:B------:R-:W1:Y:S01]  /*33b0*/  SHFL.IDX PT, R14, R14, RZ, 0x1f ;  /* 0x00001fff0e0e7589 */ /* 0x000e6200000e0000 */
[----:B------:R-:W2:Y:S01]  /*33c0*/  S2UR UR4, SR_CTAID.Y ;  /* 0x00000000000479c3 */ /* 0x000ea20000002600 */
[----:B------:R-:W-:Y:S01]  /*33d0*/  UMOV UR36, URZ ;  /* 0x0000003f00247c82 */ /* 0x000fe20008000000 */
[----:B------:R-:W-:Y:S01]  /*33e0*/  UMOV UR37, URZ ;  /* 0x0000003f00257c82 */ /* 0x000fe20008000000 */
[----:B-1----:R-:W-:Y:S01]  /*33f0*/  LOP3.LUT P0, RZ, R14, 0x3, RZ, 0xc0, !PT ;  /* 0x000000030eff7812 */ /* 0x002fe2000780c0ff */
[----:B--2---:R-:W-:-:S12]  /*3400*/  UIMAD UR4, UR4, UR60, UR58 ;  /* 0x0000003c040472a4 */ /* 0x004fd8000f8e023a */
[----:B------:R-:W-:Y:S05]  /*3410*/  @P0 BRA `(.L_x_29) ;  /* 0x0000000000a40947 */ /* 0x000fea0003800000 */
[----:B------:R-:W-:Y:S01]  /*3420*/  ELECT P0, URZ, PT ;  /* 0x00000000003f782f */ /* 0x000fe20003800000 */
[----:B------:R-:W-:-:S12]  /*3430*/  BSSY B0, `(.L_x_30) ;  /* 0x0000020000007945 */ /* 0x000fd80003800000 */
[----:B------:R-:W-:Y:S05]  /*3440*/  @!P0 BRA `(.L_x_31) ;  /* 0x0000000000788947 */ /* 0x000fea0003800000 */
[----:B------:R-:W1:Y:S01]  /*3450*/  S2UR UR6, SR_CgaCtaId ;  /* 0x00000000000679c3 */ /* 0x000e620000008800 */
[----:B------:R-:W-:Y:S01]  /*3460*/  UISETP.NE.AND UP0, UPT, UR12, 0x1, UPT ;  /* 0x000000010c00788c */ /* 0x000fe2000bf05270 */
[----:B------:R-:W-:-:S06]  /*3470*/  UMOV UR5, 0x400 ;  /* 0x0000040000057882 */ /* 0x000fcc0000000000 */
[----:B------:R-:W2:Y:S08]  /*3480*/  LDC.64 R4, c[0x0][0x700] ;  /* 0x0001c000ff047b82 */ /* 0x000eb00000000a00 */
[----:B----4-:R-:W2:Y:S08]  /*3490*/  LDC.64 R6, c[0x0][0x708] ;  /* 0x0001c200ff067b82 */ /* 0x010eb00000000a00 */
[----:B-----5:R-:W3:Y:S01]  /*34a0*/  LDC.64 R8, c[0x0][0x710] ;  /* 0x0001c400ff087b82 */ /* 0x020ee20000000a00 */
[----:B-1----:R-:W-:-:S04]  /*34b0*/  ULEA UR5, UR6, UR5, 0x18 ;  /* 0x0000000506057291 */ /* 0x002fc8000f8ec03f */
[----:B------:R-:W-:Y:S02]  /*34c0*/  UIADD3 UR6, UR5, 0x80, URZ ;  /* 0x0000008005067890 */ /* 0x000fe4000fffe03f */
[----:B------:R-:W-:Y:S01]  /*34d0*/  @!UP0 UIADD3 UR6, UR5, URZ, URZ ;  /* 0x0000003f05068290 */ /* 0x000fe2000fffe03f */
[----:B------:R-:W3:Y:S08]  /*34e0*/  LDC.64 R10, c[0x0][0x718] ;  /* 0x0001c600ff0a7b82 */ /* 0x000ef00000000a00 */
[----:B------:R-:W1:Y:S01]  /*34f0*/  LDC.64 R24, c[0x0][0x720] ;  /* 0x0001c800ff187b82 */ /* 0x000e620000000a00 */
[----:B--2---:R2:W-:Y:S07]  /*3500*/  STS.128 [UR6+0x34780], R4 ;  /* 0x03478004ff007988 */ /* 0x0045ee0008000c06 */
[----:B------:R-:W1:Y:S08]  /*3510*/  LDC.64 R26, c[0x0][0x728] ;  /* 0x0001ca00ff1a7b82 */ /* 0x000e700000000a00 */
[----:B------:R-:W4:Y:S01]  /*3520*/  LDC.64 R28, c[0x0][0x730] ;  /* 0x0001cc00ff1c7b82 */ /* 0x000f220000000a00 */
[----:B---3--:R2:W-:Y:S07]  /*3530*/  STS.128 [UR6+0x34790], R8 ;  /* 0x03479008ff007988 */ /* 0x0085ee0008000c06 */
[----:B------:R-:W4:Y:S08]  /*3540*/  LDC.64 R30, c[0x0][0x738] ;  /* 0x0001ce00ff1e7b82 */ /* 0x000f300000000a00 */
[----:B------:R-:W3:Y:S01]  /*3550*/  LDC.64 R32, c[0x0][0x740] ;  /* 0x0001d000ff207b82 */ /* 0x000ee20000000a00 */
[----:B-1----:R2:W-:Y:S07]  /*3560*/  STS.128 [UR6+0x347a0], R24 ;  /* 0x0347a018ff007988 */ /* 0x0025ee0008000c06 */
[----:B------:R-:W3:Y:S08]  /*3570*/  LDC.64 R34, c[0x0][0x748] ;  /* 0x0001d200ff227b82 */ /* 0x000ef00000000a00 */
[----:B------:R-:W1:Y:S01]  /*3580*/  LDC.64 R36, c[0x0][0x750] ;  /* 0x0001d400ff247b82 */ /* 0x000e620000000a00 */
[----:B----4-:R2:W-:Y:S07]  /*3590*/  STS.128 [UR6+0x347b0], R28 ;  /* 0x0347b01cff007988 */ /* 0x0105ee0008000c06 */
[----:B------:R-:W1:Y:S08]  /*35a0*/  LDC.64 R38, c[0x0][0x758] ;  /* 0x0001d600ff267b82 */ /* 0x000e700000000a00 */
[----:B------:R-:W4:Y:S01]  /*35b0*/  LDC.64 R40, c[0x0][0x760] ;  /* 0x0001d800ff287b82 */ /* 0x000f220000000a00 */
[----:B---3--:R2:W-:Y:S07]  /*35c0*/  STS.128 [UR6+0x347c0], R32 ;  /* 0x0347c020ff007988 */ /* 0x0085ee0008000c06 */
[----:B------:R-:W4:Y:S08]  /*35d0*/  LDC.64 R42, c[0x0][0x768] ;  /* 0x0001da00ff2a7b82 */ /* 0x000f300000000a00 */
[----:B------:R-:W3:Y:S01]  /*35e0*/  LDC.64 R44, c[0x0][0x770] ;  /* 0x0001dc00ff2c7b82 */ /* 0x000ee20000000a00 */
[----:B-1----:R2:W-:Y:S07]  /*35f0*/  STS.128 [UR6+0x347d0], R36 ;  /* 0x0347d024ff007988 */ /* 0x0025ee0008000c06 */
[----:B------:R-:W3:Y:S01]  /*3600*/  LDC.64 R46, c[0x0][0x778] ;  /* 0x0001de00ff2e7b82 */ /* 0x000ee20000000a00 */
[----:B----4-:R2:W-:Y:S04]  /*3610*/  STS.128 [UR6+0x347e0], R40 ;  /* 0x0347e028ff007988 */ /* 0x0105e80008000c06 */
[----:B---3--:R2:W-:Y:S02]  /*3620*/  STS.128 [UR6+0x347f0], R44 ;  /* 0x0347f02cff007988 */ /* 0x0085e40008000c06 */
.L_x_31:
[----:B------:R-:W-:Y:S05]  /*3630*/  BSYNC B0 ;  /* 0x0000000000007941 */ /* 0x000fea0003800000 */
.L_x_30:
[----:B------:R-:W-:Y:S01]  /*3640*/  UISETP.NE.AND UP0, UPT, UR12, 0x1, UPT ;  /* 0x000000010c00788c */ /* 0x000fe2000bf05270 */
[----:B------:R-:W-:Y:S01]  /*3650*/  NOP ;  /* 0x0000000000007918 */ /* 0x000fe20000000000 */
[----:B------:R-:W-:Y:S01]  /*3660*/  ULDC UR5, c[0x0][0x884] ;  /* 0x0002210000057ab9 */ /* 0x000fe20000000800 */
[----:B------:R-:W-:Y:S01]  /*3670*/  ULDC.64 UR36, c[0x0][0x800] ;  /* 0x0002000000247ab9 */ /* 0x000fe20000000a00 */
[----:B------:R-:W-:-:S04]  /*3680*/  USEL UR5, UR5, URZ, UP0 ;  /* 0x0000003f05057287 */ /* 0x000fc80008000000 */
[----:B------:R-:W-:-:S04]  /*3690*/  UIADD3 UR5, UR4, UR5, URZ ;  /* 0x0000000504057290 */ /* 0x000fc8000fffe03f */
[----:B------:R-:W-:-:S12]  /*36a0*/  UIMAD.WIDE UR36, UR5, 0x80, UR36 ;  /* 0x00000080052478a5 */ /* 0x000fd8000f8e0224 */
.L_x_29:
[----:B------:R-:W-:-:S13]  /*36b0*/  ISETP.NE.AND P0, PT, RZ, UR47, PT ;  /* 0x0000002fff007c0c */ /* 0x000fda000bf05270 */
[----:B------:R-:W-:Y:S05]  /*36c0*/  @P0 BRA `(.L_x_32) ;  /* 0x00000004000c0947 */ /* 0x000fea0003800000 */
[----:B------:R-:W-:Y:S01]  /*36d0*/  ELECT P0, URZ, PT ;  /* 0x00000000003f782f */ /* 0x000fe20003800000 */
[----:B------:R-:W-:-:S12]  /*36e0*/  BSSY B0, `(.L_x_33) ;  /* 0x000002c000007945 */ /* 0x000fd80003800000 */
[----:B------:R-:W-:Y:S05]  /*36f0*/  @!P0 BRA `(.L_x_34) ;  /* 0x0000000000a88947 */ /* 0x000fea0003800000 */
[----:B--2-4-:R-:W1:Y:S08]  /*3700*/  LDC.64 R6, c[0x0][0x820] ;  /* 0x00020800ff067b82 */ /* 0x014e700000000a00 */
[----:B------:R-:W2:Y:S01]  /*3710*/  LDC.64 R4, c[0x0][0x818] ;  /* 0x00020600ff047b82 */ /* 0x000ea20000000a00 */
[----:B-1----:R-:W-:-:S06]  /*3720*/  IMAD.WIDE R6, R18, 0x8, R6 ;  /* 0x0000000812067825 */ /* 0x002fcc00078e0206 */
[----:B------:R-:W3:Y:S01]  /*3730*/  LDG.E.64 R6, desc[UR38][R6.64] ;  /* 0x0000002606067981 */ /* 0x000ee2000c1e1b00 */
[----:B--2---:R-:W-:-:S06]  /*3740*/  IMAD.WIDE R4, R18, 0x8, R4 ;  /* 0x0000000812047825 */ /* 0x004fcc00078e0204 */
[----:B------:R-:W2:Y:S01]  /*3750*/  LDG.E.64 R4, desc[UR38][R4.64] ;  /* 0x0000002604047981 */ /* 0x000ea2000c1e1b00 */
[----:B------:R-:W1:Y:S01]  /*3760*/  S2UR UR5, SR_CgaCtaId ;  /* 0x00000000000579c3 */ /* 0x000e620000008800 */
[----:B------:R-:W-:Y:S01]  /*3770*/  UISETP.NE.AND UP0, UPT, UR12, 0x1, UPT ;  /* 0x000000010c00788c */ /* 0x000fe2000bf05270 */
[----:B-----5:R-:W-:Y:S01]  /*3780*/  IADD3 R9, R19, -0x1, RZ ;  /* 0xffffffff13097810 */ /* 0x020fe20007ffe0ff */
[----:B------:R-:W-:Y:S01]  /*3790*/  UMOV UR4, 0x400 ;  /* 0x0000040000047882 */ /* 0x000fe20000000000 */
[----:B------:R-:W-:Y:S01]  /*37a0*/  CS2R R10, SRZ ;  /* 0x00000000000a7805 */ /* 0x000fe2000001ff00 */
[----:B-1----:R-:W-:-:S04]  /*37b0*/  ULEA UR4, UR5, UR4, 0x18 ;  /* 0x0000000405047291 */ /* 0x002fc8000f8ec03f */
[----:B------:R-:W-:-:S03]  /*37c0*/  UIADD3 UR5, UR4, 0x80, URZ ;  /* 0x0000008004057890 */ /* 0x000fc6000fffe03f */
[----:B------:R-:W-:-:S04]  /*37d0*/  @!UP0 UIADD3 UR5, UR4, URZ, URZ ;  /* 0x0000003f04058290 */ /* 0x000fc8000fffe03f */
[----:B------:R-:W-:-:S05]  /*37e0*/  UIADD3 UR4, UR5, 0x34780, URZ ;  /* 0x0003478005047890 */ /* 0x000fca000fffe03f */
[----:B------:R-:W1:Y:S01]  /*37f0*/  LDS R0, [UR5+0x3479c] ;  /* 0x03479c05ff007984 */ /* 0x000e620008000800 */
[----:B------:R-:W-:-:S03]  /*3800*/  MOV R14, UR4 ;  /* 0x00000004000e7c02 */ /* 0x000fc60008000f00 */
[----:B------:R-:W-:Y:S01]  /*3810*/  STS [UR5+0x347b0], RZ ;  /* 0x0347b0ffff007988 */ /* 0x000fe20008000805 */
[----:B------:R-:W-:-:S05]  /*3820*/  SHF.R.U64 R14, R14, 0x4, RZ ;  /* 0x000000040e0e7819 */ /* 0x000fca00000012ff */
[----:B------:R-:W-:Y:S04]  /*3830*/  STS [UR5+0x34790], R14 ;  /* 0x0347900eff007988 */ /* 0x000fe80008000805 */
[----:B------:R-:W-:Y:S01]  /*3840*/  STS [UR5+0x34794], R14 ;  /* 0x0347940eff007988 */ /* 0x000fe20008000805 */
[----:B---3--:R-:W-:-:S04]  /*3850*/  SHF.L.U64.HI R21, R6, 0x1, R7 ;  /* 0x0000000106157819 */ /* 0x008fc80000010207 */
[----:B------:R-:W-:-:S04]  /*3860*/  LOP3.LUT R21, R21, 0x1fffffff, RZ, 0xc0, !PT ;  /* 0x1fffffff15157812 */ /* 0x000fc800078ec0ff */
[----:B------:R-:W-:Y:S01]  /*3870*/  SHF.R.U32.HI R7, RZ, 0x4, R21 ;  /* 0x00000004ff077819 */ /* 0x000fe20000011615 */
[----:B--2---:R-:W-:Y:S03]  /*3880*/  STS.64 [UR5+0x34780], R4 ;  /* 0x03478004ff007988 */ /* 0x004fe60008000a05 */
[----:B-1----:R-:W-:-:S05]  /*3890*/  LOP3.LUT R0, R0, 0xf, R7, 0xb8, !PT ;  /* 0x0000000f00007812 */ /* 0x002fca00078eb807 */
[----:B------:R1:W-:Y:S04]  /*38a0*/  STS [UR5+0x3479c], R0 ;  /* 0x03479c00ff007988 */ /* 0x0003e80008000805 */
[----:B------:R-:W2:Y:S01]  /*38b0*/  LDS R7, [UR5+0x3479c] ;  /* 0x03479c05ff077984 */ /* 0x000ea20008000800 */
[----:B-1----:R-:W-:-:S05]  /*38c0*/  IMAD.SHL.U32 R0, R6, 0x2, RZ ;  /* 0x0000000206007824 */ /* 0x002fca00078e00ff */
[----:B------:R-:W-:-:S04]  /*38d0*/  LOP3.LUT R0, R0, 0xfffffffe, RZ, 0xc0, !PT ;  /* 0xfffffffe00007812 */ /* 0x000fc800078ec0ff */
[----:B------:R-:W-:-:S05]  /*38e0*/  SHF.R.U64 R0, R0, 0x4, R21 ;  /* 0x0000000400007819 */ /* 0x000fca0000001215 */
[----:B------:R-:W-:Y:S01]  /*38f0*/  STS [UR5+0x3478c], R0 ;  /* 0x03478c00ff007988 */ /* 0x000fe20008000805 */
[----:B--2---:R-:W-:-:S05]  /*3900*/  LOP3.LUT R7, R7, 0xf0, RZ, 0xb8, !PT ;  /* 0x000000f007077812 */ /* 0x004fca00078eb8ff */
[----:B------:R-:W-:Y:S04]  /*3910*/  STS [UR5+0x3479c], R7 ;  /* 0x03479c07ff007988 */ /* 0x000fe80008000805 */
[----:B------:R-:W1:Y:S02]  /*3920*/  LDS R8, [UR5+0x3479c] ;  /* 0x03479c05ff087984 */ /* 0x000e640008000800 */
[----:B-1----:R-:W-:Y:S01]  /*3930*/  LOP3.LUT R15, R8, 0xf00, RZ, 0xb8, !PT ;  /* 0x00000f00080f7812 */ /* 0x002fe200078eb8ff */
[----:B------:R-:W-:-:S04]  /*3940*/  VIADD R8, R13, 0xffffffff ;  /* 0xffffffff0d087836 */ /* 0x000fc80000000000 */
[----:B------:R-:W-:Y:S04]  /*3950*/  STS.64 [UR5+0x34798], R14 ;  /* 0x0347980eff007988 */ /* 0x000fe80008000a05 */
[----:B------:R-:W1:Y:S04]  /*3960*/  LDS R12, [UR5+0x3479c] ;  /* 0x03479c05ff0c7984 */ /* 0x000e680008000800 */
[----:B------:R3:W-:Y:S01]  /*3970*/  STS.128 [UR5+0x347a0], R8 ;  /* 0x0347a008ff007988 */ /* 0x0007e20008000c05 */
[----:B-1----:R-:W-:-:S05]  /*3980*/  LOP3.LUT R12, R12, 0xf000, RZ, 0xb8, !PT ;  /* 0x0000f0000c0c7812 */ /* 0x002fca00078eb8ff */
[----:B------:R3:W-:Y:S02]  /*3990*/  STS [UR5+0x3479c], R12 ;  /* 0x03479c0cff007988 */ /* 0x0007e40008000805 */
.L_x_34:
[----:B------:R-:W-:Y:S05]  /*39a0*/  BSYNC B0 ;  /* 0x0000000000007941 */ /* 0x000fea0003800000 */
.L_x_33:
[----:B------:R-:W-:Y:S01]  /*39b0*/  ELECT P0, URZ, PT ;  /* 0x00000000003f782f */ /* 0x000fe20003800000 */
[----:B------:R-:W-:Y:S01]  /*39c0*/  NOP ;  /* 0x0000000000007918 */ /* 0x000fe20000000000 */
[----:B------:R-:W-:Y:S11]  /*39d0*/  BSSY B0, `(.L_x_35) ;  /* 0x0000004000007945 */ /* 0x000ff60003800000 */
[----:B------:R-:W-:Y:S05]  /*39e0*/  @!P0 BRA `(.L_x_36) ;  /* 0x0000000000088947 */ /* 0x000fea0003800000 */
[----:B------:R0:W-:Y:S01]  /*39f0*/  UTMACMDFLUSH ;  /* 0x00000000000079b7 */ /* 0x0001e20000000000 */
[----:B------:R-:W-:-:S04]  /*3a00*/  DEPBAR.LE SB0, 0x0 ;  /* 0x000080000000791a */ /* 0x000fc80000000000 */
.L_x_36:
[----:B------:R-:W-:Y:S05]  /*3a10*/  BSYNC B0 ;  /* 0x0000000000007941 */ /* 0x000fea0003800000 */
.L_x_35:
[----:B------:R-:W1:Y:S01]  /*3a20*/  S2UR UR5, SR_CgaCtaId ;  /* 0x00000000000579c3 */ /* 0x000e620000008800 */
[----:B-----5:R-:W2:Y:S01]  /*3a30*/  S2R R0, SR_LANEID ;  /* 0x0000000000007919 */ /* 0x020ea20000000000 */
[----:B------:R-:W-:Y:S01]  /*3a40*/  UISETP.NE.AND UP0, UPT, UR12, 0x1, UPT ;  /* 0x000000010c00788c */ /* 0x000fe2000bf05270 */
[----:B------:R-:W-:Y:S02]  /*3a50*/  UMOV UR4, 0x400 ;  /* 0x0000040000047882 */ /* 0x000fe40000000000 */
[----:B-1----:R-:W-:-:S04]  /*3a60*/  ULEA UR4, UR5, UR4, 0x18 ;  /* 0x0000000405047291 */ /* 0x002fc8000f8ec03f */
[----:B------:R-:W-:-:S04]  /*3a70*/  UIADD3 UR5, UR4, 0x80, URZ ;  /* 0x0000008004057890 */ /* 0x000fc8000fffe03f */
[----:B------:R-:W-:Y:S01]  /*3a80*/  @!UP0 UIADD3 UR5, UR4, URZ, URZ ;  /* 0x0000003f04058290 */ /* 0x000fe2000fffe03f */
[----:B--2---:R-:W-:-:S05]  /*3a90*/  IMAD.SHL.U32 R0, R0, 0x4, RZ ;  /* 0x0000000400007824 */ /* 0x004fca00078e00ff */
[----:B------:R-:W-:Y:S02]  /*3aa0*/  MOV R5, UR5 ;  /* 0x0000000500057c02 */ /* 0x000fe40008000f00 */
[C---:B------:R-:W-:Y:S02]  /*3ab0*/  IADD3 R4, P0, R0.reuse, UR36, RZ ;  /* 0x0000002400047c10 */ /* 0x040fe4000ff1e0ff */
[----:B----4-:R-:W-:-:S03]  /*3ac0*/  IADD3 R6, R0, 0x34780, R5 ;  /* 0x0003478000067810 */ /* 0x010fc60007ffe005 */
[----:B------:R-:W-:Y:S02]  /*3ad0*/  IMAD.X R5, RZ, RZ, UR37, P0 ;  /* 0x00000025ff057e24 */ /* 0x000fe400080e06ff */
[----:B------:R-:W1:Y:S04]  /*3ae0*/  LDS R7, [R6] ;  /* 0x0000000006077984 */ /* 0x000e680000000800 */
[----:B-1----:R1:W5:Y:S02]  /*3af0*/  ATOMG.E.EXCH.STRONG.GPU PT, RZ, [R4], R7 ;  /* 0x0000000704ff73a8 */ /* 0x00236400041ee100 */
.L_x_32:
[----:B-----5:R-:W-:Y:S01]  /*3b00*/  SHF.L.U32 R0, R158, 0x6, RZ ;  /* 0x000000069e007819 */ /* 0x020fe200000006ff */
[----:B------:R-:W3:Y:S01]  /*3b10*/  S2UR UR57, SR_CgaCtaId ;  /* 0x00000000003979c3 */ /* 0x000ee20000008800 */
[-C--:B-12---:R-:W-:Y:S01]  /*3b20*/  LEA.HI R5, R3, R158.reuse, RZ, 0x5 ;  /* 0x0000009e03057211 */ /* 0x086fe200078f28ff */
[----:B------:R-:W-:Y:S01]  /*3b30*/  IMAD.SHL.U32 R2, R2, 0x8, RZ ;  /* 0x0000000802027824 */ /* 0x000fe200078e00ff */
[----:B------:R-:W-:Y:S01]  /*3b40*/  LOP3.LUT R4, R0, 0x40, RZ, 0xc0, !PT ;  /* 0x0000004000047812 */ /* 0x000fe200078ec0ff */
[----:B------:R-:W-:Y:S01]  /*3b50*/  UISETP.NE.AND UP1, UPT, UR12, 0x1, UPT ;  /* 0x000000010c00788c */ /* 0x000fe2000bf25270 */
[----:B------:R-:W-:Y:S01]  /*3b60*/  SHF.R.U32.HI R5, RZ, 0x1, R5 ;  /* 0x00000001ff057819 */ /* 0x000fe20000011605 */
[----:B------:R-:W-:Y:S01]  /*3b70*/  UISETP.NE.AND UP0, UPT, UR18, URZ, UPT ;  /* 0x0000003f1200728c */ /* 0x000fe2000bf05270 */
[-C--:B------:R-:W-:Y:S01]  /*3b80*/  LEA.HI R0, R158, R158.reuse, RZ, 0x1 ;  /* 0x0000009e9e007211 */ /* 0x080fe200078f08ff */
[----:B------:R-:W-:Y:S01]  /*3b90*/  UMOV UR50, 0x400 ;  /* 0x0000040000327882 */ /* 0x000fe20000000000 */
[----:B------:R-:W-:Y:S01]  /*3ba0*/  LOP3.LUT R5, R4, 0x30, R5, 0xf8, !PT ;  /* 0x0000003004057812 */ /* 0x000fe200078ef805 */
[----:B------:R-:W-:Y:S01]  /*3bb0*/  USEL UR4, URZ, 0x1, UP0 ;  /* 0x000000013f047887 */ /* 0x000fe20008000000 */
[----:B------:R-:W-:Y:S01]  /*3bc0*/  SHF.R.S32.HI R0, RZ, 0x1, R0 ;  /* 0x00000001ff007819 */ /* 0x000fe20000011400 */
[----:B------:R-:W-:Y:S01]  /*3bd0*/  USHF.L.U32 UR48, UR18, 0x3, URZ ;  /* 0x0000000312307899 */ /* 0x000fe2000800063f */
[----:B------:R-:W-:Y:S01]  /*3be0*/  LOP3.LUT R2, R5, 0x8, R2, 0xf8, !PT ;  /* 0x0000000805027812 */ /* 0x000fe200078ef802 */
[----:B------:R-:W-:Y:S01]  /*3bf0*/  IMAD.MOV.U32 R152, RZ, RZ, RZ ;  /* 0x000000ffff987224 */ /* 0x000fe200078e00ff */
[----:B------:R-:W-:Y:S01]  /*3c00*/  LEA.HI R5, R3, R158, RZ, 0x4 ;  /* 0x0000009e03057211 */ /* 0x000fe200078f20ff */
[----:B------:R-:W-:Y:S01]  /*3c10*/  ULOP3.LUT UR54, UR48, 0x8, URZ, 0xc0, !UPT ;  /* 0x0000000830367892 */ /* 0x000fe2000f8ec03f */
[----:B------:R-:W-:Y:S01]  /*3c20*/  SHF.L.U32 R0, R0, 0x7, RZ ;  /* 0x0000000700007819 */ /* 0x000fe200000006ff */
[----:B------:R-:W-:Y:S01]  /*3c30*/  ULOP3.LUT UR49, UR40, 0x1, URZ, 0xfc, !UPT ;  /* 0x0000000128317892 */ /* 0x000fe2000f8efc3f */
[----:B----4-:R-:W-:Y:S01]  /*3c40*/  SHF.R.S32.HI R6, RZ, 0x4, R5 ;  /* 0x00000004ff067819 */ /* 0x010fe20000011405 */
[----:B------:R-:W-:Y:S01]  /*3c50*/  ULOP3.LUT UR53, UR59, 0x1, URZ, 0xfc, !UPT ;  /* 0x000000013b357892 */ /* 0x000fe2000f8efc3f */
[----:B------:R-:W-:Y:S01]  /*3c60*/  LOP3.LUT R3, R0, 0x180, RZ, 0xc0, !PT ;  /* 0x0000018000037812 */ /* 0x000fe200078ec0ff */
[----:B------:R-:W-:Y:S01]  /*3c70*/  ULOP3.LUT UR55, UR61, 0x1, URZ, 0xfc, !UPT ;  /* 0x000000013d377892 */ /* 0x000fe2000f8efc3f */
[----:B------:R-:W-:Y:S01]  /*3c80*/  LEA.HI R5, R5, R6, RZ, 0x1 ;  /* 0x0000000605057211 */ /* 0x000fe200078f08ff */
[----:B---3--:R-:W-:Y:S01]  /*3c90*/  ULEA UR50, UR57, UR50, 0x18 ;  /* 0x0000003239327291 */ /* 0x008fe2000f8ec03f */
[----:B------:R-:W-:Y:S01]  /*3ca0*/  LOP3.LUT R4, R3, R4, RZ, 0xfc, !PT ;  /* 0x0000000403047212 */ /* 0x000fe200078efcff */
[----:B------:R-:W-:Y:S01]  /*3cb0*/  ULOP3.LUT UR56, UR48, 0x8, URZ, 0xc, !UPT ;  /* 0x0000000830387892 */ /* 0x000fe2000f8e0c3f */
[----:B------:R-:W-:Y:S01]  /*3cc0*/  LOP3.LUT R5, R5, 0x7ffffe, RZ, 0xc0, !PT ;  /* 0x007ffffe05057812 */ /* 0x000fe200078ec0ff */
[----:B------:R-:W-:Y:S01]  /*3cd0*/  UIADD3 UR52, UR50, 0x80, URZ ;  /* 0x0000008032347890 */ /* 0x000fe2000fffe03f */
[----:B------:R-:W-:Y:S01]  /*3ce0*/  SHF.R.U32.HI R4, RZ, 0x3, R4 ;  /* 0x00000003ff047819 */ /* 0x000fe20000011604 */
[----:B------:R-:W-:Y:S01]  /*3cf0*/  UIADD3 UR51, UR50, 0x34510, URZ ;  /* 0x0003451032337890 */ /* 0x000fe2000fffe03f */
[----:B------:R-:W-:Y:S01]  /*3d00*/  MOV R7, 0x1 ;  /* 0x0000000100077802 */ /* 0x000fe20000000f00 */
[----:B------:R-:W-:Y:S01]  /*3d10*/  IMAD.IADD R5, R6, 0x1, -R5 ;  /* 0x0000000106057824 */ /* 0x000fe200078e0a05 */
[----:B------:R-:W-:Y:S01]  /*3d20*/  LOP3.LUT R2, R4, R2, R3, 0x1e, !PT ;  /* 0x0000000204027212 */ /* 0x000fe200078e1e03 */
[----:B------:R-:W-:Y:S01]  /*3d30*/  @!UP1 UIADD3 UR52, UR50, URZ, URZ ;  /* 0x0000003f32349290 */ /* 0x000fe2000fffe03f */
[----:B------:R-:W-:Y:S01]  /*3d40*/  IADD3 R158, R158, 0x1f, RZ ;  /* 0x0000001f9e9e7810 */ /* 0x000fe20007ffe0ff */
[----:B------:R-:W-:Y:S01]  /*3d50*/  ULOP3.LUT UR54, UR54, 0x18, URZ, 0x3c, !UPT ;  /* 0x0000001836367892 */ /* 0x000fe2000f8e3c3f */
[----:B------:R-:W-:Y:S01]  /*3d60*/  MOV R153, UR4 ;  /* 0x0000000400997c02 */ /* 0x000fe20008000f00 */
[----:B------:R-:W-:Y:S01]  /*3d70*/  IMAD R157, R5, 0x200, R2 ;  /* 0x00000200059d7824 */ /* 0x000fe200078e0202 */
[----:B------:R-:W-:-:S02]  /*3d80*/  UIADD3 UR5, UR48, UR51, URZ ;  /* 0x0000003330057290 */ /* 0x000fc4000fffe03f */
[----:B------:R-:W-:-:S12]  /*3d90*/  UIADD3 UR52, UR52, 0x34780, URZ ;  /* 0x0003478034347890 */ /* 0x000fd8000fffe03f */
.L_x_160:
[----:B-1-3--:R-:W1:Y:S02]  /*3da0*/  LDC.64 R2, c[0x0][0x290] ;  /* 0x0000a400ff027b82 */ /* 0x00ae640000000a00 */
[----:B-1----:R-:W-:-:S05]  /*3db0*/  IMAD.WIDE R2, R18, 0xc, R2 ;  /* 0x0000000c12027825 */ /* 0x002fca00078e0202 */
[----:B--2---:R-:W2:Y:S01]  /*3dc0*/  LDG.E R5, desc[UR38][R2.64+0x8] ;  /* 0x0000082602057981 */ /* 0x004ea2000c1e1900 */
[----:B------:R-:W-:Y:S01]  /*3dd0*/  SHF.L.U32 R11, R153, 0x1f, RZ ;  /* 0x0000001f990b7819 */ /* 0x000fe200000006ff */
[----:B------:R-:W-:Y:S01]  /*3de0*/  IMAD.U32 R8, RZ, RZ, UR51 ;  /* 0x00000033ff087e24 */ /* 0x000fe2000f8e00ff */
[----:B------:R-:W-:-:S03]  /*3df0*/  UMOV UR9, UR42 ;  /* 0x0000002a00097c82 */ /* 0x000fc60008000000 */
[----:B------:R-:W1:Y:S01]  /*3e00*/  SYNCS.PHASECHK.TRANS64.TRYWAIT P0, [R8+UR48], R11 ;  /* 0x0000000b080075a7 */ /* 0x000e620008000170 */
[----:B--2---:R-:W-:-:S04]  /*3e10*/  IADD3 R6, R5, 0x3f, RZ ;  /* 0x0000003f05067810 */ /* 0x004fc80007ffe0ff */
[----:B------:R-:W-:-:S04]  /*3e20*/  SHF.R.S32.HI R9, RZ, 0x1f, R6 ;  /* 0x0000001fff097819 */ /* 0x000fc80000011406 */
[----:B------:R-:W-:Y:S01]  /*3e30*/  LEA.HI R6, R9, R6, RZ, 0x6 ;  /* 0x0000000609067211 */ /* 0x000fe200078f30ff */
[----:B-1----:R-:W-:Y:S06]  /*3e40*/  @!P0 BRA `(.L_x_37) ;  /* 0x0000016000f48947 */ /* 0x002fec0003800000 */
.L_x_362:
[----:B------:R2:W-:Y:S01]  /*3e50*/  STL [R1], RZ ;  /* 0x000000ff01007387 */ /* 0x0005e20000100800 */
[----:B------:R-:W-:Y:S01]  /*3e60*/  ISETP.GE.AND P0, PT, R5, 0x1, PT ;  /* 0x000000010500780c */ /* 0x000fe20003f06270 */
[----:B------:R-:W-:Y:S01]  /*3e70*/  UMOV UR8, URZ ;  /* 0x0000003f00087c82 */ /* 0x000fe20008000000 */
[--C-:B------:R-:W-:Y:S01]  /*3e80*/  IMAD.MOV.U32 R155, RZ, RZ, R18.reuse ;  /* 0x000000ffff9b7224 */ /* 0x100fe200078e0012 */
[----:B------:R2:W-:Y:S01]  /*3e90*/  STL [R1+0x4], RZ ;  /* 0x000004ff01007387 */ /* 0x0005e20000100800 */
[----:B------:R-:W-:Y:S02]  /*3ea0*/  SHF.R.S32.HI R19, RZ, 0x1f, R18 ;  /* 0x0000001fff137819 */ /* 0x000fe40000011412 */
[----:B------:R-:W-:Y:S02]  /*3eb0*/  CS2R R150, SRZ ;  /* 0x0000000000967805 */ /* 0x000fe4000001ff00 */
[----:B------:R-:W-:Y:S01]  /*3ec0*/  MOV R2, UR43 ;  /* 0x0000002b00027c02 */ /* 0x000fe20008000f00 */
[----:B------:R2:W-:Y:S01]  /*3ed0*/  STL [R1+0x8], RZ ;  /* 0x000008ff01007387 */ /* 0x0005e20000100800 */
[----:B------:R-:W-:-:S02]  /*3ee0*/  CS2R R24, SRZ ;  /* 0x0000000000187805 */ /* 0x000fc4000001ff00 */
[----:B------:R-:W-:Y:S02]  /*3ef0*/  CS2R R26, SRZ ;  /* 0x00000000001a7805 */ /* 0x000fe4000001ff00 */
[----:B------:R-:W-:Y:S01]  /*3f00*/  CS2R R28, SRZ ;  /* 0x00000000001c7805 */ /* 0x000fe2000001ff00 */
[----:B------:R2:W-:Y:S01]  /*3f10*/  STL [R1+0xc], RZ ;  /* 0x00000cff01007387 */ /* 0x0005e20000100800 */
[----:B------:R-:W-:Y:S02]  /*3f20*/  CS2R R30, SRZ ;  /* 0x00000000001e7805 */ /* 0x000fe4000001ff00 */
[----:B------:R-:W-:Y:S02]  /*3f30*/  CS2R R32, SRZ ;  /* 0x0000000000207805 */ /* 0x000fe4000001ff00 */
[----:B------:R-:W-:Y:S01]  /*3f40*/  CS2R R34, SRZ ;  /* 0x0000000000227805 */ /* 0x000fe2000001ff00 */
        /* <DEDUP_REMOVED lines=65> */
[----:B------:R-:W-:-:S02]  /*4360*/  SHF.R.S32.HI R6, RZ, 0x6, R6 ;  /* 0x00000006ff067819 */ /* 0x000fc40000011406 */
        /* <DEDUP_REMOVED lines=11> */
[----:B------:R-:W-:-:S03]  /*4420*/  CS2R R148, SRZ ;  /* 0x0000000000947805 */ /* 0x000fc6000001ff00 */
[----:B------:R2:W-:Y:S04]  /*4430*/  STL [R1+0x60], RZ ;  /* 0x000060ff01007387 */ /* 0x0005e80000100800 */
        /* <DEDUP_REMOVED lines=102> */
[----:B------:R2:W-:Y:S01]  /*4aa0*/  STL [R1+0x1fc], RZ ;  /* 0x0001fcff01007387 */ /* 0x0005e20000100800 */
[----:B------:R-:W-:Y:S05]  /*4ab0*/  @!P0 BRA `(.L_x_38) ;  /* 0x0000003800348947 */ /* 0x000fea0003800000 */
[----:B------:R-:W-:-:S06]  /*4ac0*/  UISETP.NE.AND UP0, UPT, UR49, 0x3, UPT ;  /* 0x000000033100788c */ /* 0x000fcc000bf05270 */
[----:B------:R-:W-:-:S13]  /*4ad0*/  PLOP3.LUT P1, PT, PT, PT, UP0, 0x80, 0x0 ;  /* 0x000000000000781c */ /* 0x000fda0003f2f008 */
[----:B------:R-:W-:Y:S05]  /*4ae0*/  @!P1 BRA `(.L_x_39) ;  /* 0x0000000000049947 */ /* 0x000fea0003800000 */
[----:B------:R-:W-:Y:S01]  /*4af0*/  BPT.TRAP 0x1 ;  /* 0x000000040000795c */ /* 0x000fe20000300000 */
.L_x_39:
[----:B------:R-:W-:Y:S01]  /*4b00*/  ULEA UR4, UR42, UR50, 0x3 ;  /* 0x000000322a047291 */ /* 0x000fe2000f8e183f */
[----:B-1----:R-:W-:-:S05]  /*4b10*/  IMAD.U32 R0, RZ, RZ, UR43 ;  /* 0x0000002bff007e24 */ /* 0x002fca000f8e00ff */
[----:B------:R-:W-:-:S04]  /*4b20*/  SHF.L.U32 R0, R0, 0x1f, RZ ;  /* 0x0000001f00007819 */ /* 0x000fc800000006ff */
[----:B------:R1:W3:Y:S01]  /*4b30*/  SYNCS.PHASECHK.TRANS64.TRYWAIT P0, [UR4+0x34480], R0 ;  /* 0x03448000ff0075a7 */ /* 0x0002e20008000144 */
[----:B------:R-:W-:Y:S05]  /*4b40*/  @!P1 BRA `(.L_x_40) ;  /* 0x0000000000049947 */ /* 0x000fea0003800000 */
[----:B------:R-:W-:Y:S01]  /*4b50*/  BPT.TRAP 0x1 ;  /* 0x000000040000795c */ /* 0x000fe20000300000 */
.L_x_40:
[----:B---3--:R-:W-:Y:S05]  /*4b60*/  @P0 BRA `(.L_x_41) ;  /* 0x0000000000080947 */ /* 0x008fea0003800000 */
[----:B------:R-:W3:Y:S02]  /*4b70*/  SYNCS.PHASECHK.TRANS64.TRYWAIT P0, [UR4+0x34480], R0 ;  /* 0x03448000ff0075a7 */ /* 0x000ee40008000144 */
[----:B---3--:R-:W-:Y:S05]  /*4b80*/  @!P0 BRA `(.L_x_42) ;  /* 0x0000015400c08947 */ /* 0x008fea0003800000 */
.L_x_41:
[----:B------:R-:W-:Y:S01]  /*4b90*/  UIADD3 UR5, UR50, 0x10000, URZ ;  /* 0x0001000032057890 */ /* 0x000fe2000fffe03f */
[----:B------:R-:W-:Y:S01]  /*4ba0*/  WARPGROUP.ARRIVE ;  /* 0x00000000000079c5 */ /* 0x000fe20000000000 */
[----:B------:R-:W-:Y:S01]  /*4bb0*/  USHF.R.U32.HI UR4, URZ, 0x4, UR50 ;  /* 0x000000043f047899 */ /* 0x000fe20008011632 */
[----:B------:R4:W-:Y:S01]  /*4bc0*/  STL [R1+0x310], R23 ;  /* 0x0003101701007387 */ /* 0x0009e20000100800 */
[----:B------:R-:W-:Y:S02]  /*4bd0*/  USHF.R.U32.HI UR5, URZ, 0x4, UR5 ;  /* 0x000000043f057899 */ /* 0x000fe40008011605 */
[----:B------:R-:W-:Y:S01]  /*4be0*/  ULOP3.LUT UR4, UR4, 0x3fff, URZ, 0xc0, !UPT ;  /* 0x00003fff04047892 */ /* 0x000fe2000f8ec03f */
[----:B------:R1:W-:Y:S01]  /*4bf0*/  STL [R1+0x30c], R22 ;  /* 0x00030c1601007387 */ /* 0x0003e20000100800 */
[----:B------:R-:W-:Y:S02]  /*4c00*/  ULOP3.LUT UR5, UR5, 0x3fff, URZ, 0xc0, !UPT ;  /* 0x00003fff05057892 */ /* 0x000fe4000f8ec03f */
[----:B------:R-:W-:Y:S01]  /*4c10*/  ULOP3.LUT UR4, UR4, 0x10000, URZ, 0xfc, !UPT ;  /* 0x0001000004047892 */ /* 0x000fe2000f8efc3f */
[----:B------:R2:W-:Y:S01]  /*4c20*/  STL [R1+0x308], R19 ;  /* 0x0003081301007387 */ /* 0x0005e20000100800 */
[----:B------:R-:W-:-:S02]  /*4c30*/  ULOP3.LUT UR5, UR5, 0x10000, URZ, 0xfc, !UPT ;  /* 0x0001000005057892 */ /* 0x000fc4000f8efc3f */
[----:B------:R-:W-:Y:S01]  /*4c40*/  ULEA UR8, UR42, UR4, 0xa ;  /* 0x000000042a087291 */ /* 0x000fe2000f8e503f */
[----:B------:R3:W-:Y:S01]  /*4c50*/  STL [R1+0x304], R18 ;  /* 0x0003041201007387 */ /* 0x0007e20000100800 */
[----:B------:R-:W-:Y:S01]  /*4c60*/  ULEA UR9, UR42, UR5, 0xb ;  /* 0x000000052a097291 */ /* 0x000fe2000f8e583f */
[----:B------:R-:W-:Y:S02]  /*4c70*/  UMOV UR7, 0x40000040 ;  /* 0x4000004000077882 */ /* 0x000fe40000000000 */
[----:B------:R-:W-:Y:S01]  /*4c80*/  UMOV UR5, 0x40000040 ;  /* 0x4000004000057882 */ /* 0x000fe20000000000 */
[----:B------:R3:W-:Y:S01]  /*4c90*/  STL [R1+0x300], R17 ;  /* 0x0003001101007387 */ /* 0x0007e20000100800 */
[----:B------:R-:W-:Y:S02]  /*4ca0*/  UMOV UR4, UR8 ;  /* 0x0000000800047c82 */ /* 0x000fe40008000000 */
[----:B------:R-:W-:Y:S01]  /*4cb0*/  UMOV UR6, UR9 ;  /* 0x0000000900067c82 */ /* 0x000fe20008000000 */
[----:B------:R3:W-:Y:S01]  /*4cc0*/  STL [R1+0x2fc], R16 ;  /* 0x0002fc1001007387 */ /* 0x0007e20000100800 */
[----:B------:R-:W-:Y:S01]  /*4cd0*/  HGMMA.64x256x16.F32 R24, gdesc[UR4], RZ, !UPT, gsb0 ;  /* 0x03e00000041879f0 */ /* 0x000fe2000c0008ff */
[----:B------:R-:W-:-:S02]  /*4ce0*/  UIADD3 UR4, UR8, 0x200, URZ ;  /* 0x0000020008047890 */ /* 0x000fc4000fffe03f */
[----:B------:R3:W-:Y:S01]  /*4cf0*/  STL [R1+0x2f8], R8 ;  /* 0x0002f80801007387 */ /* 0x0007e20000100800 */
[----:B------:R-:W-:-:S03]  /*4d00*/  UMOV UR5, 0x40000040 ;  /* 0x4000004000057882 */ /* 0x000fc60000000000 */
[----:B------:R3:W-:Y:S04]  /*4d10*/  STL [R1+0x2f4], R7 ;  /* 0x0002f40701007387 */ /* 0x0007e80000100800 */
[----:B------:R3:W-:Y:S04]  /*4d20*/  STL [R1+0x2f0], R6 ;  /* 0x0002f00601007387 */ /* 0x0007e80000100800 */
[----:B------:R3:W-:Y:S01]  /*4d30*/  STL [R1+0x2ec], R5 ;  /* 0x0002ec0501007387 */ /* 0x0007e20000100800 */
[----:B------:R-:W-:-:S03]  /*4d40*/  WARPGROUP.DEPBAR.LE gsb0, 0x0 ;  /* 0x00008000000079c5 */ /* 0x000fc60000010000 */
[----:B------:R-:W-:Y:S01]  /*4d50*/  STL.64 [R1], R24 ;  /* 0x0000001801007387 */ /* 0x000fe20000100a00 */
[----:B------:R-:W-:Y:S01]  /*4d60*/  MOV R227, R58 ;  /* 0x0000003a00e37202 */ /* 0x000fe20000000f00 */
[----:B------:R-:W-:Y:S01]  /*4d70*/  IMAD.MOV.U32 R226, RZ, RZ, R59 ;  /* 0x000000ffffe27224 */ /* 0x000fe200078e003b */
[----:B------:R-:W-:Y:S01]  /*4d80*/  MOV R225, R60 ;  /* 0x0000003c00e17202 */ /* 0x000fe20000000f00 */
[----:B------:R-:W-:Y:S01]  /*4d90*/  STL.64 [R1+0x8], R26 ;  /* 0x0000081a01007387 */ /* 0x000fe20000100a00 */
[----:B------:R-:W-:Y:S01]  /*4da0*/  IMAD.MOV.U32 R224, RZ, RZ, R61 ;  /* 0x000000ffffe07224 */ /* 0x000fe200078e003d */
[----:B------:R-:W-:Y:S01]  /*4db0*/  MOV R223, R62 ;  /* 0x0000003e00df7202 */ /* 0x000fe20000000f00 */
[----:B------:R-:W-:Y:S01]  /*4dc0*/  IMAD.MOV.U32 R222, RZ, RZ, R63 ;  /* 0x000000ffffde7224 */ /* 0x000fe200078e003f */
[----:B------:R-:W-:Y:S01]  /*4dd0*/  STL.64 [R1+0x10], R28 ;  /* 0x0000101c01007387 */ /* 0x000fe20000100a00 */
        /* <DEDUP_REMOVED lines=78> */
[----:B----4-:R-:W-:Y:S01]  /*52c0*/  IMAD.MOV.U32 R23, RZ, RZ, R129 ;  /* 0x000000ffff177224 */ /* 0x010fe200078e0081 */
[----:B-1----:R-:W-:Y:S01]  /*52d0*/  MOV R22, R130 ;  /* 0x0000008200167202 */ /* 0x002fe20000000f00 */
[----:B------:R-:W-:Y:S01]  /*52e0*/  IMAD.MOV.U32 R21, RZ, RZ, R131 ;  /* 0x000000ffff157224 */ /* 0x000fe200078e0083 */
[----:B------:R-:W-:Y:S01]  /*52f0*/  MOV R20, R132 ;  /* 0x0000008400147202 */ /* 0x000fe20000000f00 */
[----:B--2---:R-:W-:Y:S01]  /*5300*/  IMAD.MOV.U32 R19, RZ, RZ, R133 ;  /* 0x000000ffff137224 */ /* 0x004fe200078e0085 */
[----:B---3--:R-:W-:Y:S01]  /*5310*/  MOV R18, R134 ;  /* 0x0000008600127202 */ /* 0x008fe20000000f00 */
        /* <DEDUP_REMOVED lines=16> */
[----:B------:R1:W-:Y:S01]  /*5420*/  STL.64 [R1+0x80], R56 ;  /* 0x0000803801007387 */ /* 0x0003e20000100a00 */
[----:B------:R-:W-:-:S03]  /*5430*/  IMAD.MOV.U32 R0, RZ, RZ, R151 ;  /* 0x000000ffff007224 */ /* 0x000fc600078e0097 */
[----:B------:R-:W-:Y:S04]  /*5440*/  STL [R1+0x5f8], R158 ;  /* 0x0005f89e01007387 */ /* 0x000fe80000100800 */
[----:B------:R-:W-:Y:S01]  /*5450*/  STL [R1+0x5f4], R157 ;  /* 0x0005f49d01007387 */ /* 0x000fe20000100800 */
[----:B-1----:R-:W-:-:S03]  /*5460*/  WARPGROUP.ARRIVE ;  /* 0x00000000000079c5 */ /* 0x002fc60000000000 */
[----:B------:R-:W-:Y:S04]  /*5470*/  STL [R1+0x5f0], R155 ;  /* 0x0005f09b01007387 */ /* 0x000fe80000100800 */
[----:B------:R-:W-:Y:S01]  /*5480*/  STL.64 [R1+0x5e8], R152 ;  /* 0x0005e89801007387 */ /* 0x000fe20000100a00 */
[----:B------:R-:W-:Y:S03]  /*5490*/  HGMMA.64x256x16.F32 R24, gdesc[UR4], RZ, !UPT, gsb0 ;  /* 0x03e00000041879f0 */ /* 0x000fe6000c0008ff */
[----:B------:R-:W-:Y:S02]  /*54a0*/  WARPGROUP.DEPBAR.LE gsb0, 0x0 ;  /* 0x00008000000079c5 */ /* 0x000fe40000010000 */
[----:B------:R-:W-:Y:S04]  /*54b0*/  STL.64 [R1+0x5e0], R150 ;  /* 0x0005e09601007387 */ /* 0x000fe80000100a00 */
        /* <DEDUP_REMOVED lines=24> */
[----:B------:R1:W-:Y:S04]  /*5640*/  STL.64 [R1+0x518], R100 ;  /* 0x0005186401007387 */ /* 0x0003e80000100a00 */
[----:B-1----:R-:W2:Y:S04]  /*5650*/  LDL.LU R100, [R1] ;  /* 0x0000000001647983 */ /* 0x002ea80000300800 */
[----:B------:R-:W2:Y:S04]  /*5660*/  LDL.LU R101, [R1+0x4] ;  /* 0x0000040001657983 */ /* 0x000ea80000300800 */
        /* <DEDUP_REMOVED lines=31> */
[----:B------:R-:W2:Y:S01]  /*5860*/  LDL.LU R133, [R1+0x84] ;  /* 0x0000840001857983 */ /* 0x000ea20000300800 */
        /* <DEDUP_REMOVED lines=46> */
[----:B------:R-:W-:-:S02]  /*5b50*/  UIADD3 UR4, UR8, 0x2, URZ ;  /* 0x0000000208047890 */ /* 0x000fc4000fffe03f */
[----:B------:R-:W-:Y:S01]  /*5b60*/  UIADD3 UR6, UR9, 0x2, URZ ;  /* 0x0000000209067890 */ /* 0x000fe2000fffe03f */
[----:B------:R-:W-:Y:S01]  /*5b70*/  UMOV UR5, 0x40000040 ;  /* 0x4000004000057882 */ /* 0x000fe20000000000 */
[----:B------:R-:W-:Y:S01]  /*5b80*/  UMOV UR7, 0x40000040 ;  /* 0x4000004000077882 */ /* 0x000fe20000000000 */
[----:B--2---:R-:W-:-:S06]  /*5b90*/  WARPGROUP.ARRIVE ;  /* 0x00000000000079c5 */ /* 0x004fcc0000000000 */
[----:B------:R-:W-:Y:S03]  /*5ba0*/  HGMMA.64x256x16.F32 R100, gdesc[UR4], R100, gsb0 ;  /* 0x03e00000046479f0 */ /* 0x000fe60008000864 */
[----:B------:R-:W-:Y:S02]  /*5bb0*/  WARPGROUP.DEPBAR.LE gsb0, 0x0 ;  /* 0x00008000000079c5 */ /* 0x000fe40000010000 */
[----:B------:R-:W-:Y:S04]  /*5bc0*/  STL.64 [R1], R100 ;  /* 0x0000006401007387 */ /* 0x000fe80000100a00 */
        /* <DEDUP_REMOVED lines=63> */
[----:B-1----:R-:W2:Y:S04]  /*5fc0*/  LDL.LU R158, [R1+0x5f8] ;  /* 0x0005f800019e7983 */ /* 0x002ea80000300800 */
[----:B------:R-:W3:Y:S04]  /*5fd0*/  LDL.LU R157, [R1+0x5f4] ;  /* 0x0005f400019d7983 */ /* 0x000ee80000300800 */
[----:B------:R-:W4:Y:S04]  /*5fe0*/  LDL.LU R155, [R1+0x5f0] ;  /* 0x0005f000019b7983 */ /* 0x000f280000300800 */
[----:B------:R-:W4:Y:S04]  /*5ff0*/  LDL.LU.64 R152, [R1+0x5e8] ;  /* 0x0005e80001987983 */ /* 0x000f280000300a00 */
[----:B------:R-:W2:Y:S04]  /*6000*/  LDL.LU.64 R150, [R1+0x5e0] ;  /* 0x0005e00001967983 */ /* 0x000ea80000300a00 */
        /* <DEDUP_REMOVED lines=24> */
[----:B------:R-:W2:Y:S01]  /*6190*/  LDL.LU.64 R100, [R1+0x518] ;  /* 0x0005180001647983 */ /* 0x000ea20000300a00 */
[----:B------:R-:W-:Y:S01]  /*61a0*/  UIADD3 UR4, UR8, 0x202, URZ ;  /* 0x0000020208047890 */ /* 0x000fe2000fffe03f */
[----:B------:R-:W-:Y:S01]  /*61b0*/  UMOV UR5, 0x40000040 ;  /* 0x4000004000057882 */ /* 0x000fe20000000000 */
[----:B--2---:R-:W-:-:S07]  /*61c0*/  WARPGROUP.ARRIVE ;  /* 0x00000000000079c5 */ /* 0x004fce0000000000 */
[----:B------:R-:W-:Y:S03]  /*61d0*/  HGMMA.64x256x16.F32 R24, gdesc[UR4], R24, gsb0 ;  /* 0x03e00000041879f0 */ /* 0x000fe60008000818 */
        /* <DEDUP_REMOVED lines=65> */
[----:B-1----:R-:W2:Y:S04]  /*65f0*/  LDL.LU.64 R24, [R1] ;  /* 0x0000000001187983 */ /* 0x002ea80000300a00 */
        /* <DEDUP_REMOVED lines=63> */
[----:B------:R-:W-:-:S02]  /*69f0*/  UIADD3 UR4, UR8, 0x4, URZ ;  /* 0x0000000408047890 */ /* 0x000fc4000fffe03f */
[----:B------:R-:W-:Y:S01]  /*6a00*/  UIADD3 UR6, UR9, 0x4, URZ ;  /* 0x0000000409067890 */ /* 0x000fe2000fffe03f */
[----:B------:R-:W-:Y:S01]  /*6a10*/  UMOV UR5, 0x40000040 ;  /* 0x4000004000057882 */ /* 0x000fe20000000000 */
[----:B------:R-:W-:Y:S01]  /*6a20*/  UMOV UR7, 0x40000040 ;  /* 0x4000004000077882 */ /* 0x000fe20000000000 */
[----:B--2---:R-:W-:-:S06]  /*6a30*/  WARPGROUP.ARRIVE ;  /* 0x00000000000079c5 */ /* 0x004fcc0000000000 */
[----:B------:R-:W-:Y:S03]  /*6a40*/  HGMMA.64x256x16.F32 R24, gdesc[UR4], R24, gsb0 ;  /* 0x03e00000041879f0 */ /* 0x000fe60008000818 */
[----:B------:R-:W-:Y:S02]  /*6a50*/  WARPGROUP.DEPBAR.LE gsb0, 0x0 ;  /* 0x00008000000079c5 */ /* 0x000fe40000010000 */
        /* <DEDUP_REMOVED lines=64> */
[----:B------:R1:W-:Y:S01]  /*6e60*/  STL.64 [R1+0x80], R56 ;  /* 0x0000803801007387 */ /* 0x0003e20000100a00 */
[----:B------:R-:W-:Y:S01]  /*6e70*/  MOV R178, R102 ;  /* 0x0000006600b27202 */ /* 0x000fe20000000f00 */
[----:B------:R-:W-:Y:S01]  /*6e80*/  IMAD.MOV.U32 R179, RZ, RZ, R103 ;  /* 0x000000ffffb37224 */ /* 0x000fe200078e0067 */
[----:B------:R-:W-:Y:S01]  /*6e90*/  MOV R176, R100 ;  /* 0x0000006400b07202 */ /* 0x000fe20000000f00 */
[----:B------:R-:W2:Y:S01]  /*6ea0*/  LDL.LU.64 R150, [R1+0x510] ;  /* 0x0005100001967983 */ /* 0x000ea20000300a00 */
[----:B------:R-:W-:Y:S01]  /*6eb0*/  IMAD.MOV.U32 R177, RZ, RZ, R101 ;  /* 0x000000ffffb17224 */ /* 0x000fe200078e0065 */
[----:B------:R-:W-:Y:S01]  /*6ec0*/  MOV R174, R98 ;  /* 0x0000006200ae7202 */ /* 0x000fe20000000f00 */
[----:B------:R-:W-:Y:S01]  /*6ed0*/  IMAD.MOV.U32 R175, RZ, RZ, R99 ;  /* 0x000000ffffaf7224 */ /* 0x000fe200078e0063 */
[----:B------:R-:W2:Y:S01]  /*6ee0*/  LDL.LU.64 R148, [R1+0x508] ;  /* 0x0005080001947983 */ /* 0x000ea20000300a00 */
        /* <DEDUP_REMOVED lines=52> */
[----:B------:R-:W-:-:S03]  /*7230*/  IMAD.MOV.U32 R22, RZ, RZ, R59 ;  /* 0x000000ffff167224 */ /* 0x000fc600078e003b */
        /* <DEDUP_REMOVED lines=32> */
[----:B-1----:R-:W2:Y:S04]  /*7440*/  LDL.LU.64 R56, [R1+0x398] ;  /* 0x0003980001387983 */ /* 0x002ea80000300a00 */
        /* <DEDUP_REMOVED lines=17> */
[----:B------:R-:W-:-:S02]  /*7560*/  UMOV UR5, 0x40000040 ;  /* 0x4000004000057882 */ /* 0x000fc40000000000 */
[----:B------:R-:W-:Y:S04]  /*7570*/  STL [R1+0x2e8], R158 ;  /* 0x0002e89e01007387 */ /* 0x000fe80000100800 */
[----:B---3--:R-:W-:Y:S04]  /*7580*/  STL [R1+0x2e4], R157 ;  /* 0x0002e49d01007387 */ /* 0x008fe80000100800 */
[----:B----4-:R-:W-:Y:S04]  /*7590*/  STL [R1+0x2e0], R155 ;  /* 0x0002e09b01007387 */ /* 0x010fe80000100800 */
[----:B------:R-:W-:Y:S01]  /*75a0*/  STL.64 [R1+0x2d8], R152 ;  /* 0x0002d89801007387 */ /* 0x000fe20000100a00 */
[----:B--2---:R-:W-:-:S06]  /*75b0*/  WARPGROUP.ARRIVE ;  /* 0x00000000000079c5 */ /* 0x004fcc0000000000 */
        /* <DEDUP_REMOVED lines=98> */
[----:B------:R-:W-:Y:S01]  /*7be0*/  UIADD3 UR4, UR8, 0x6, URZ ;  /* 0x0000000608047890 */ /* 0x000fe2000fffe03f */
[----:B------:R3:W5:Y:S01]  /*7bf0*/  LDL.LU R23, [R1+0x310] ;  /* 0x0003100001177983 */ /* 0x0007620000300800 */
[----:B------:R-:W-:Y:S01]  /*7c00*/  UIADD3 UR6, UR9, 0x6, URZ ;  /* 0x0000000609067890 */ /* 0x000fe2000fffe03f */
[----:B------:R-:W-:Y:S01]  /*7c10*/  UMOV UR5, 0x40000040 ;  /* 0x4000004000057882 */ /* 0x000fe20000000000 */
[----:B------:R-:W-:Y:S01]  /*7c20*/  UMOV UR7, 0x40000040 ;  /* 0x4000004000077882 */ /* 0x000fe20000000000 */
[----:B------:R3:W5:Y:S04]  /*7c30*/  LDL.LU R22, [R1+0x30c] ;  /* 0x00030c0001167983 */ /* 0x0007680000300800 */
[----:B------:R3:W5:Y:S04]  /*7c40*/  LDL.LU R19, [R1+0x308] ;  /* 0x0003080001137983 */ /* 0x0007680000300800 */
[----:B------:R3:W5:Y:S04]  /*7c50*/  LDL.LU R18, [R1+0x304] ;  /* 0x0003040001127983 */ /* 0x0007680000300800 */
[----:B------:R3:W5:Y:S04]  /*7c60*/  LDL.LU R17, [R1+0x300] ;  /* 0x0003000001117983 */ /* 0x0007680000300800 */
[----:B------:R3:W5:Y:S04]  /*7c70*/  LDL.LU R16, [R1+0x2fc] ;  /* 0x0002fc0001107983 */ /* 0x0007680000300800 */
[----:B------:R3:W5:Y:S04]  /*7c80*/  LDL.LU R8, [R1+0x2f8] ;  /* 0x0002f80001087983 */ /* 0x0007680000300800 */
[----:B------:R3:W5:Y:S04]  /*7c90*/  LDL.LU R7, [R1+0x2f4] ;  /* 0x0002f40001077983 */ /* 0x0007680000300800 */
[----:B------:R3:W5:Y:S04]  /*7ca0*/  LDL.LU R6, [R1+0x2f0] ;  /* 0x0002f00001067983 */ /* 0x0007680000300800 */
[----:B------:R3:W5:Y:S01]  /*7cb0*/  LDL.LU R5, [R1+0x2ec] ;  /* 0x0002ec0001057983 */ /* 0x0007620000300800 */
        /* <DEDUP_REMOVED lines=67> */
[----:B-1----:R3:W5:Y:S04]  /*80f0*/  LDL.LU R158, [R1+0x2e8] ;  /* 0x0002e800019e7983 */ /* 0x0027680000300800 */
[----:B------:R3:W5:Y:S04]  /*8100*/  LDL.LU R157, [R1+0x2e4] ;  /* 0x0002e400019d7983 */ /* 0x0007680000300800 */
[----:B------:R3:W5:Y:S04]  /*8110*/  LDL.LU R155, [R1+0x2e0] ;  /* 0x0002e000019b7983 */ /* 0x0007680000300800 */
[----:B------:R3:W5:Y:S04]  /*8120*/  LDL.LU.64 R152, [R1+0x2d8] ;  /* 0x0002d80001987983 */ /* 0x0007680000300a00 */
        /* <DEDUP_REMOVED lines=28> */
[----:B------:R-:W-:-:S04]  /*82f0*/  UIADD3 UR9, UR42, 0x1, URZ ;  /* 0x000000012a097890 */ /* 0x000fc8000fffe03f */
[----:B------:R-:W-:Y:S01]  /*8300*/  UISETP.NE.AND UP0, UPT, UR9, 0x4, UPT ;  /* 0x000000040900788c */ /* 0x000fe2000bf05270 */
[----:B------:R-:W-:-:S03]  /*8310*/  UMOV UR8, 0x1 ;  /* 0x0000000100087882 */ /* 0x000fc60000000000 */
[----:B------:R-:W-:Y:S01]  /*8320*/  USEL UR9, UR9, URZ, UP0 ;  /* 0x0000003f09097287 */ /* 0x000fe20008000000 */
[----:B--2---:R-:W-:-:S06]  /*8330*/  WARPGROUP.ARRIVE ;  /* 0x00000000000079c5 */ /* 0x004fcc0000000000 */
[----:B------:R-:W-:Y:S01]  /*8340*/  HGMMA.64x256x16.F32 R24, gdesc[UR4], R24, gsb0 ;  /* 0x03e00000041879f0 */ /* 0x000fe20008000818 */
[----:B------:R-:W-:-:S04]  /*8350*/  USEL UR4, URZ, 0x1, UP0 ;  /* 0x000000013f047887 */ /* 0x000fc80008000000 */
[----:B------:R-:W-:-:S06]  /*8360*/  ULOP3.LUT UR4, UR43, UR4, URZ, 0x3c, !UPT ;  /* 0x000000042b047292 */ /* 0x000fcc000f8e3c3f */
[----:B---3--:R-:W-:Y:S01]  /*8370*/  MOV R2, UR4 ;  /* 0x0000000400027c02 */ /* 0x008fe20008000f00 */
[----:B------:R-:W-:-:S06]  /*8380*/  WARPGROUP.DEPBAR.LE gsb0, 0x0 ;  /* 0x00008000000079c5 */ /* 0x000fcc0000010000 */
.L_x_38:
[----:B-1---5:R-:W-:-:S05]  /*8390*/  VIMNMX R0, R6, 0x1, PT ;  /* 0x0000000106007848 */ /* 0x022fca0003fe0100 */
[----:B------:R-:W-:-:S05]  /*83a0*/  IMAD.IADD R6, R6, 0x1, -R0 ;  /* 0x0000000106067824 */ /* 0x000fca00078e0a00 */
[----:B------:R-:W-:-:S13]  /*83b0*/  ISETP.GE.AND P0, PT, R6, 0x1, PT ;  /* 0x000000010600780c */ /* 0x000fda0003f06270 */
[----:B------:R-:W-:Y:S05]  /*83c0*/  @!P0 BRA `(.L_x_43) ;  /* 0x0000004400848947 */ /* 0x000fea0003800000 */
[----:B------:R-:W-:Y:S01]  /*83d0*/  MOV R3, R6 ;  /* 0x0000000600037202 */ /* 0x000fe20000000f00 */
[----:B------:R-:W-:-:S07]  /*83e0*/  IMAD.U32 R0, RZ, RZ, UR42 ;  /* 0x0000002aff007e24 */ /* 0x000fce000f8e00ff */
.L_x_50:
[----:B------:R-:W-:-:S06]  /*83f0*/  UISETP.NE.AND UP0, UPT, UR49, 0x3, UPT ;  /* 0x000000033100788c */ /* 0x000fcc000bf05270 */
[----:B------:R-:W-:-:S13]  /*8400*/  PLOP3.LUT P1, PT, PT, PT, UP0, 0x80, 0x0 ;  /* 0x000000000000781c */ /* 0x000fda0003f2f008 */
[----:B------:R-:W-:Y:S05]  /*8410*/  @!P1 BRA `(.L_x_44) ;  /* 0x0000000000049947 */ /* 0x000fea0003800000 */
[----:B------:R-:W-:Y:S01]  /*8420*/  BPT.TRAP 0x1 ;  /* 0x000000040000795c */ /* 0x000fe20000300000 */
.L_x_44:
[----:B------:R-:W-:Y:S01]  /*8430*/  ULEA UR4, UR9, UR50, 0x3 ;  /* 0x0000003209047291 */ /* 0x000fe2000f8e183f */
[----:B------:R-:W-:-:S08]  /*8440*/  SHF.L.U32 R4, R2, 0x1f, RZ ;  /* 0x0000001f02047819 */ /* 0x000fd000000006ff */
[----:B------:R1:W3:Y:S01]  /*8450*/  SYNCS.PHASECHK.TRANS64.TRYWAIT P0, [UR4+0x34480], R4 ;  /* 0x03448004ff0075a7 */ /* 0x0002e20008000144 */
[----:B------:R-:W-:Y:S05]  /*8460*/  @!P1 BRA `(.L_x_45) ;  /* 0x0000000000049947 */ /* 0x000fea0003800000 */
[----:B------:R-:W-:Y:S01]  /*8470*/  BPT.TRAP 0x1 ;  /* 0x000000040000795c */ /* 0x000fe20000300000 */
.L_x_45:
[----:B---3--:R-:W-:Y:S05]  /*8480*/  @P0 BRA `(.L_x_46) ;  /* 0x0000000000080947 */ /* 0x008fea0003800000 */
[----:B------:R-:W3:Y:S02]  /*8490*/  SYNCS.PHASECHK.TRANS64.TRYWAIT P0, [UR4+0x34480], R4 ;  /* 0x03448004ff0075a7 */ /* 0x000ee40008000144 */
[----:B---3--:R-:W-:Y:S05]  /*84a0*/  @!P0 BRA `(.L_x_47) ;  /* 0x0000011c00908947 */ /* 0x008fea0003800000 */
.L_x_46:
        /* <DEDUP_REMOVED lines=64> */
[----:B----4-:R-:W4:Y:S04]  /*88b0*/  LDL.LU.64 R24, [R1] ;  /* 0x0000000001187983 */ /* 0x010f280000300a00 */
[----:B------:R-:W4:Y:S04]  /*88c0*/  LDL.LU.64 R26, [R1+0x8] ;  /* 0x00000800011a7983 */ /* 0x000f280000300a00 */
        /* <DEDUP_REMOVED lines=61> */
[----:B------:R-:W4:Y:S01]  /*8ca0*/  LDL.LU.64 R150, [R1+0x1f8] ;  /* 0x0001f80001967983 */ /* 0x000f220000300a00 */
[----:B------:R-:W-:-:S02]  /*8cb0*/  UIADD3 UR5, UR50, 0x10000, URZ ;  /* 0x0001000032057890 */ /* 0x000fc4000fffe03f */
[----:B------:R-:W-:Y:S01]  /*8cc0*/  USHF.R.U32.HI UR4, URZ, 0x4, UR50 ;  /* 0x000000043f047899 */ /* 0x000fe20008011632 */
[----:B------:R-:W-:Y:S01]  /*8cd0*/  STL [R1+0x31c], R23 ;  /* 0x00031c1701007387 */ /* 0x000fe20000100800 */
[----:B------:R-:W-:Y:S02]  /*8ce0*/  USHF.R.U32.HI UR5, URZ, 0x4, UR5 ;  /* 0x000000043f057899 */ /* 0x000fe40008011605 */
[----:B------:R-:W-:Y:S01]  /*8cf0*/  ULOP3.LUT UR4, UR4, 0x3fff, URZ, 0xc0, !UPT ;  /* 0x00003fff04047892 */ /* 0x000fe2000f8ec03f */
[----:B------:R-:W-:Y:S01]  /*8d00*/  STL [R1+0x318], R22 ;  /* 0x0003181601007387 */ /* 0x000fe20000100800 */
[----:B------:R-:W-:Y:S02]  /*8d10*/  ULOP3.LUT UR5, UR5, 0x3fff, URZ, 0xc0, !UPT ;  /* 0x00003fff05057892 */ /* 0x000fe4000f8ec03f */
[----:B------:R-:W-:Y:S01]  /*8d20*/  ULOP3.LUT UR4, UR4, 0x10000, URZ, 0xfc, !UPT ;  /* 0x0001000004047892 */ /* 0x000fe2000f8efc3f */
[----:B------:R-:W-:Y:S01]  /*8d30*/  STL [R1+0x314], R19 ;  /* 0x0003141301007387 */ /* 0x000fe20000100800 */
[----:B------:R-:W-:-:S02]  /*8d40*/  ULOP3.LUT UR5, UR5, 0x10000, URZ, 0xfc, !UPT ;  /* 0x0001000005057892 */ /* 0x000fc4000f8efc3f */
[----:B------:R-:W-:Y:S01]  /*8d50*/  UISETP.NE.U32.AND UP0, UPT, UR8, URZ, UPT ;  /* 0x0000003f0800728c */ /* 0x000fe2000bf05070 */
[----:B------:R-:W-:Y:S01]  /*8d60*/  STL [R1+0x310], R18 ;  /* 0x0003101201007387 */ /* 0x000fe20000100800 */
[----:B------:R-:W-:Y:S02]  /*8d70*/  ULEA UR10, UR9, UR4, 0xa ;  /* 0x00000004090a7291 */ /* 0x000fe4000f8e503f */
[----:B------:R-:W-:Y:S01]  /*8d80*/  ULEA UR11, UR9, UR5, 0xb ;  /* 0x00000005090b7291 */ /* 0x000fe2000f8e583f */
[----:B------:R-:W-:Y:S01]  /*8d90*/  STL [R1+0x30c], R17 ;  /* 0x00030c1101007387 */ /* 0x000fe20000100800 */
[----:B------:R-:W-:Y:S01]  /*8da0*/  UMOV UR7, 0x40000040 ;  /* 0x4000004000077882 */ /* 0x000fe20000000000 */
[----:B------:R-:W-:Y:S02]  /*8db0*/  UMOV UR5, 0x40000040 ;  /* 0x4000004000057882 */ /* 0x000fe40000000000 */
[----:B------:R-:W-:Y:S01]  /*8dc0*/  UMOV UR4, UR10 ;  /* 0x0000000a00047c82 */ /* 0x000fe20008000000 */
[----:B------:R-:W-:Y:S01]  /*8dd0*/  STL [R1+0x308], R16 ;  /* 0x0003081001007387 */ /* 0x000fe20000100800 */
[----:B------:R-:W-:-:S03]  /*8de0*/  UMOV UR6, UR11 ;  /* 0x0000000b00067c82 */ /* 0x000fc60008000000 */
[----:B------:R-:W-:Y:S04]  /*8df0*/  STL [R1+0x304], R8 ;  /* 0x0003040801007387 */ /* 0x000fe80000100800 */
[----:B------:R-:W-:Y:S04]  /*8e00*/  STL [R1+0x300], R7 ;  /* 0x0003000701007387 */ /* 0x000fe80000100800 */
[----:B------:R-:W-:Y:S04]  /*8e10*/  STL [R1+0x2fc], R6 ;  /* 0x0002fc0601007387 */ /* 0x000fe80000100800 */
[----:B------:R-:W-:Y:S04]  /*8e20*/  STL [R1+0x2f8], R5 ;  /* 0x0002f80501007387 */ /* 0x000fe80000100800 */
[----:B------:R-:W-:Y:S04]  /*8e30*/  STL [R1+0x2f4], R3 ;  /* 0x0002f40301007387 */ /* 0x000fe80000100800 */
[----:B------:R1:W-:Y:S04]  /*8e40*/  STL [R1+0x2f0], R2 ;  /* 0x0002f00201007387 */ /* 0x0003e80000100800 */
[----:B------:R2:W-:Y:S01]  /*8e50*/  STL [R1+0x2ec], R0 ;  /* 0x0002ec0001007387 */ /* 0x0005e20000100800 */
[----:B----4-:R-:W-:-:S06]  /*8e60*/  WARPGROUP.ARRIVE ;  /* 0x00000000000079c5 */ /* 0x010fcc0000000000 */
[----:B------:R-:W-:Y:S03]  /*8e70*/  HGMMA.64x256x16.F32 R24, gdesc[UR4], R24, UP0, gsb0 ;  /* 0x03e00000041879f0 */ /* 0x000fe6000b800818 */
[----:B------:R-:W-:Y:S02]  /*8e80*/  WARPGROUP.DEPBAR.LE gsb0, 0x0 ;  /* 0x00008000000079c5 */ /* 0x000fe40000010000 */
[----:B------:R-:W-:Y:S01]  /*8e90*/  STL.64 [R1], R24 ;  /* 0x0000001801007387 */ /* 0x000fe20000100a00 */
[----:B-1----:R-:W-:Y:S01]  /*8ea0*/  MOV R2, R150 ;  /* 0x0000009600027202 */ /* 0x002fe20000000f00 */
[----:B--2---:R-:W-:Y:S01]  /*8eb0*/  IMAD.MOV.U32 R0, RZ, RZ, R151 ;  /* 0x000000ffff007224 */ /* 0x004fe200078e0097 */
[----:B---3--:R-:W-:Y:S01]  /*8ec0*/  MOV R4, R148 ;  /* 0x0000009400047202 */ /* 0x008fe20000000f00 */
        /* <DEDUP_REMOVED lines=174> */
[----:B------:R-:W-:Y:S04]  /*99b0*/  STL [R1+0x5fc], R157 ;  /* 0x0005fc9d01007387 */ /* 0x000fe80000100800 */
[----:B------:R-:W-:Y:S04]  /*99c0*/  STL [R1+0x5f8], R155 ;  /* 0x0005f89b01007387 */ /* 0x000fe80000100800 */
[----:B------:R-:W-:Y:S01]  /*99d0*/  STL.64 [R1+0x5f0], R152 ;  /* 0x0005f09801007387 */ /* 0x000fe20000100a00 */
[----:B--2---:R-:W-:-:S06]  /*99e0*/  WARPGROUP.ARRIVE ;  /* 0x00000000000079c5 */ /* 0x004fcc0000000000 */
[----:B------:R-:W-:Y:S03]  /*99f0*/  HGMMA.64x256x16.F32 R24, gdesc[UR4], R24, UP0, gsb0 ;  /* 0x03e00000041879f0 */ /* 0x000fe6000b800818 */
        /* <DEDUP_REMOVED lines=112> */
[----:B------:R-:W-:Y:S03]  /*a100*/  HGMMA.64x256x16.F32 R100, gdesc[UR4], R100, UP0, gsb0 ;  /* 0x03e00000046479f0 */ /* 0x000fe6000b800864 */
        /* <DEDUP_REMOVED lines=247> */
[----:B------:R-:W-:Y:S01]  /*b080*/  STL.64 [R1+0x60], R48 ;  /* 0x0000603001007387 */ /* 0x000fe20000100a00 */
[----:B------:R-:W-:-:S03]  /*b090*/  MOV R9, R150 ;  /* 0x0000009600097202 */ /* 0x000fc60000000f00 */
[----:B------:R-:W-:Y:S01]  /*b0a0*/  STL.64 [R1+0x68], R50 ;  /* 0x0000683201007387 */ /* 0x000fe20000100a00 */
[----:B------:R-:W-:-:S03]  /*b0b0*/  IMAD.MOV.U32 R4, RZ, RZ, R151 ;  /* 0x000000ffff047224 */ /* 0x000fc600078e0097 */
[----:B------:R-:W-:Y:S01]  /*b0c0*/  STL.64 [R1+0x70], R52 ;  /* 0x0000703401007387 */ /* 0x000fe20000100a00 */
[----:B------:R-:W-:Y:S01]  /*b0d0*/  MOV R11, R148 ;  /* 0x00000094000b7202 */ /* 0x000fe20000000f00 */
[----:B------:R-:W-:Y:S02]  /*b0e0*/  IMAD.MOV.U32 R10, RZ, RZ, R149 ;  /* 0x000000ffff0a7224 */ /* 0x000fe400078e0095 */
[----:B------:R-:W-:Y:S01]  /*b0f0*/  STL.64 [R1+0x78], R54 ;  /* 0x0000783601007387 */ /* 0x000fe20000100a00 */
[----:B------:R-:W-:Y:S01]  /*b100*/  MOV R13, R146 ;  /* 0x00000092000d7202 */ /* 0x000fe20000000f00 */
[----:B------:R-:W-:Y:S02]  /*b110*/  IMAD.MOV.U32 R12, RZ, RZ, R147 ;  /* 0x000000ffff0c7224 */ /* 0x000fe400078e0093 */
[----:B------:R1:W-:Y:S01]  /*b120*/  STL.64 [R1+0x80], R56 ;  /* 0x0000803801007387 */ /* 0x0003e20000100a00 */
[----:B------:R-:W-:Y:S01]  /*b130*/  MOV R15, R144 ;  /* 0x00000090000f7202 */ /* 0x000fe20000000f00 */
[----:B------:R-:W-:-:S02]  /*b140*/  IMAD.MOV.U32 R14, RZ, RZ, R145 ;  /* 0x000000ffff0e7224 */ /* 0x000fc400078e0091 */
[----:B------:R-:W2:Y:S01]  /*b150*/  LDL.LU.64 R150, [R1+0x518] ;  /* 0x0005180001967983 */ /* 0x000ea20000300a00 */
[----:B------:R-:W-:Y:S01]  /*b160*/  MOV R21, R142 ;  /* 0x0000008e00157202 */ /* 0x000fe20000000f00 */
[----:B------:R-:W-:Y:S02]  /*b170*/  IMAD.MOV.U32 R20, RZ, RZ, R143 ;  /* 0x000000ffff147224 */ /* 0x000fe400078e008f */
[----:B------:R-:W2:Y:S01]  /*b180*/  LDL.LU.64 R148, [R1+0x510] ;  /* 0x0005100001947983 */ /* 0x000ea20000300a00 */
[----:B------:R-:W-:Y:S01]  /*b190*/  MOV R216, R140 ;  /* 0x0000008c00d87202 */ /* 0x000fe20000000f00 */
[----:B------:R-:W-:Y:S02]  /*b1a0*/  IMAD.MOV.U32 R217, RZ, RZ, R141 ;  /* 0x000000ffffd97224 */ /* 0x000fe400078e008d */
[----:B------:R-:W2:Y:S01]  /*b1b0*/  LDL.LU.64 R146, [R1+0x508] ;  /* 0x0005080001927983 */ /* 0x000ea20000300a00 */
        /* <DEDUP_REMOVED lines=244> */
[----:B------:R-:W-:Y:S01]  /*c100*/  UIADD3 UR4, UR10, 0x6, URZ ;  /* 0x000000060a047890 */ /* 0x000fe2000fffe03f */
[----:B------:R-:W-:Y:S01]  /*c110*/  MOV R227, R4 ;  /* 0x0000000400e37202 */ /* 0x000fe20000000f00 */
[----:B------:R-:W-:Y:S01]  /*c120*/  UIADD3 UR6, UR11, 0x6, URZ ;  /* 0x000000060b067890 */ /* 0x000fe2000fffe03f */
[----:B------:R1:W5:Y:S01]  /*c130*/  LDL.LU R23, [R1+0x31c] ;  /* 0x00031c0001177983 */ /* 0x0003620000300800 */
[----:B------:R-:W-:Y:S01]  /*c140*/  UMOV UR5, 0x40000040 ;  /* 0x4000004000057882 */ /* 0x000fe20000000000 */
[----:B------:R-:W-:-:S02]  /*c150*/  UMOV UR7, 0x40000040 ;  /* 0x4000004000077882 */ /* 0x000fc40000000000 */
        /* <DEDUP_REMOVED lines=79> */
[----:B--2---:R1:W5:Y:S04]  /*c650*/  LDL.LU R158, [R1+0x2e8] ;  /* 0x0002e800019e7983 */ /* 0x0043680000300800 */
        /* <DEDUP_REMOVED lines=34> */
[----:B-1----:R-:W-:Y:S05]  /*c880*/  @!P1 BRA `(.L_x_48) ;  /* 0x0000000000049947 */ /* 0x002fea0003800000 */
[----:B------:R-:W-:Y:S01]  /*c890*/  BPT.TRAP 0x1 ;  /* 0x000000040000795c */ /* 0x000fe20000300000 */
.L_x_48:
[----:B-----5:R-:W-:Y:S01]  /*c8a0*/  ISETP.NE.AND P0, PT, R22, RZ, PT ;  /* 0x000000ff1600720c */ /* 0x020fe20003f05270 */
[----:B------:R-:W-:-:S12]  /*c8b0*/  UISETP.GT.U32.AND UP0, UPT, UR40, 0x1, UPT ;  /* 0x000000012800788c */ /* 0x000fd8000bf04070 */
[----:B------:R-:W-:-:S05]  /*c8c0*/  @P0 LEA R4, R0, UR50, 0x3 ;  /* 0x0000003200040c11 */ /* 0x000fca000f8e18ff */
[----:B------:R-:W-:-:S05]  /*c8d0*/  @P0 VIADD R4, R4, 0x344a0 ;  /* 0x000344a004040836 */ /* 0x000fca0000000000 */
[----:B------:R-:W-:-:S04]  /*c8e0*/  @P0 PRMT R4, R23, 0x654, R4 ;  /* 0x0000065417040816 */ /* 0x000fc80000000004 */
[----:B------:R1:W-:Y:S01]  /*c8f0*/  @P0 SYNCS.ARRIVE.TRANS64.RED.A1T0 RZ, [R4+URZ], RZ ;  /* 0x000000ff04ff09a7 */ /* 0x0003e2000810043f */
[----:B------:R-:W-:-:S13]  /*c900*/  PLOP3.LUT P0, PT, PT, PT, UP0, 0x80, 0x0 ;  /* 0x000000000000781c */ /* 0x000fda0003f0f008 */
[----:B-1----:R-:W-:Y:S05]  /*c910*/  @P0 BRA `(.L_x_49) ;  /* 0x0000000000040947 */ /* 0x002fea0003800000 */
[----:B------:R-:W-:Y:S01]  /*c920*/  BPT.TRAP 0x1 ;  /* 0x000000040000795c */ /* 0x000fe20000300000 */
.L_x_49:
[----:B------:R-:W-:Y:S01]  /*c930*/  UIADD3 UR9, UR9, 0x1, URZ ;  /* 0x0000000109097890 */ /* 0x000fe2000fffe03f */
[C---:B------:R-:W-:Y:S01]  /*c940*/  ISETP.GT.AND P1, PT, R3.reuse, 0x1, PT ;  /* 0x000000010300780c */ /* 0x040fe20003f24270 */
[----:B------:R-:W-:Y:S01]  /*c950*/  VIADD R3, R3, 0xffffffff ;  /* 0xffffffff03037836 */ /* 0x000fe20000000000 */
[----:B------:R-:W-:Y:S01]  /*c960*/  IADD3 R0, R0, 0x1, RZ ;  /* 0x0000000100007810 */ /* 0x000fe20007ffe0ff */
[----:B------:R-:W-:-:S03]  /*c970*/  UISETP.NE.AND UP0, UPT, UR9, 0x4, UPT ;  /* 0x000000040900788c */ /* 0x000fc6000bf05270 */
[C---:B------:R-:W-:Y:S01]  /*c980*/  ISETP.NE.AND P0, PT, R0.reuse, 0x4, PT ;  /* 0x000000040000780c */ /* 0x040fe20003f05270 */
[----:B------:R-:W-:Y:S02]  /*c990*/  USEL UR4, URZ, 0x1, UP0 ;  /* 0x000000013f047887 */ /* 0x000fe40008000000 */
[----:B------:R-:W-:Y:S01]  /*c9a0*/  USEL UR9, UR9, URZ, UP0 ;  /* 0x0000003f09097287 */ /* 0x000fe20008000000 */
[----:B------:R-:W-:-:S03]  /*c9b0*/  SEL R0, R0, RZ, P0 ;  /* 0x000000ff00007207 */ /* 0x000fc60000000000 */
[----:B------:R-:W-:Y:S01]  /*c9c0*/  LOP3.LUT R2, R2, UR4, RZ, 0x3c, !PT ;  /* 0x0000000402027c12 */ /* 0x000fe2000f8e3cff */
[----:B------:R-:W-:Y:S07]  /*c9d0*/  @P1 BRA `(.L_x_50) ;  /* 0xffffffb800841947 */ /* 0x000fee000383ffff */
.L_x_43:
[----:B------:R-:W-:Y:S02]  /*c9e0*/  ISETP.GE.AND P0, PT, R5, 0x1, PT ;  /* 0x000000010500780c */ /* 0x000fe40003f06270 */
[----:B------:R-:W-:-:S04]  /*c9f0*/  MOV R0, UR56 ;  /* 0x0000003800007c02 */ /* 0x000fc80008000f00 */
[----:B------:R1:W-:Y:S07]  /*ca00*/  SYNCS.ARRIVE.TRANS64.A1T0 RZ, [R0+UR51], RZ ;  /* 0x000000ff00ff79a7 */ /* 0x0003ee0008100033 */
[----:B------:R-:W-:Y:S05]  /*ca10*/  @!P0 BRA `(.L_x_51) ;  /* 0x0000000000408947 */ /* 0x000fea0003800000 */
[----:B------:R-:W-:-:S06]  /*ca20*/  UISETP.NE.AND UP0, UPT, UR49, 0x3, UPT ;  /* 0x000000033100788c */ /* 0x000fcc000bf05270 */
[----:B------:R-:W-:-:S13]  /*ca30*/  PLOP3.LUT P0, PT, PT, PT, UP0, 0x80, 0x0 ;  /* 0x000000000000781c */ /* 0x000fda0003f0f008 */
[----:B------:R-:W-:Y:S05]  /*ca40*/  @!P0 BRA `(.L_x_52) ;  /* 0x0000000000048947 */ /* 0x000fea0003800000 */
[----:B------:R-:W-:Y:S01]  /*ca50*/  BPT.TRAP 0x1 ;  /* 0x000000040000795c */ /* 0x000fe20000300000 */
.L_x_52:
[----:B------:R-:W-:Y:S01]  /*ca60*/  ISETP.NE.AND P0, PT, R22, RZ, PT ;  /* 0x000000ff1600720c */ /* 0x000fe20003f05270 */
[----:B------:R-:W-:Y:S01]  /*ca70*/  IMAD.U32 R2, RZ, RZ, UR50 ;  /* 0x00000032ff027e24 */ /* 0x000fe2000f8e00ff */
[----:B------:R-:W-:-:S11]  /*ca80*/  UISETP.GT.U32.AND UP0, UPT, UR40, 0x1, UPT ;  /* 0x000000012800788c */ /* 0x000fd6000bf04070 */
[----:B------:R-:W-:-:S05]  /*ca90*/  @P0 VIADD R6, R6, UR42 ;  /* 0x0000002a06060c36 */ /* 0x000fca0008000000 */
[----:B-1----:R-:W-:-:S04]  /*caa0*/  @P0 SHF.L.U32 R0, R6, 0x3, RZ ;  /* 0x0000000306000819 */ /* 0x002fc800000006ff */
[----:B------:R-:W-:-:S04]  /*cab0*/  @P0 LOP3.LUT R0, R0, 0x18, RZ, 0xc0, !PT ;  /* 0x0000001800000812 */ /* 0x000fc800078ec0ff */
[----:B------:R-:W-:-:S04]  /*cac0*/  @P0 IADD3 R0, R2, 0x344a0, R0 ;  /* 0x000344a002000810 */ /* 0x000fc80007ffe000 */
[----:B------:R-:W-:-:S04]  /*cad0*/  @P0 PRMT R0, R23, 0x654, R0 ;  /* 0x0000065417000816 */ /* 0x000fc80000000000 */
[----:B------:R3:W-:Y:S01]  /*cae0*/  @P0 SYNCS.ARRIVE.TRANS64.RED.A1T0 RZ, [R0+URZ], RZ ;  /* 0x000000ff00ff09a7 */ /* 0x0007e2000810043f */
[----:B------:R-:W-:-:S13]  /*caf0*/  PLOP3.LUT P0, PT, PT, PT, UP0, 0x80, 0x0 ;  /* 0x000000000000781c */ /* 0x000fda0003f0f008 */
[----:B---3--:R-:W-:Y:S05]  /*cb00*/  @P0 BRA `(.L_x_51) ;  /* 0x0000000000040947 */ /* 0x008fea0003800000 */
[----:B------:R-:W-:Y:S01]  /*cb10*/  BPT.TRAP 0x1 ;  /* 0x000000040000795c */ /* 0x000fe20000300000 */
.L_x_51:
[----:B-1----:R-:W-:Y:S02]  /*cb20*/  SHF.L.U32 R0, R153, 0x1f, RZ ;  /* 0x0000001f99007819 */ /* 0x002fe400000006ff */
[----:B------:R-:W-:Y:S02]  /*cb30*/  R2UR UR4, R5 ;  /* 0x00000000050472ca */ /* 0x000fe400000e0000 */
[----:B------:R-:W1:Y:S11]  /*cb40*/  SYNCS.PHASECHK.TRANS64.TRYWAIT P0, [R8+UR48+0x10], R0 ;  /* 0x00001000080075a7 */ /* 0x000e760008000170 */
[----:B------:R-:W-:-:S04]  /*cb50*/  UIADD3 UR4, UR4, 0x3f, URZ ;  /* 0x0000003f04047890 */ /* 0x000fc8000fffe03f */
[----:B------:R-:W-:-:S04]  /*cb60*/  USHF.R.S32.HI UR5, URZ, 0x1f, UR4 ;  /* 0x0000001f3f057899 */ /* 0x000fc80008011404 */
[----:B------:R-:W-:-:S04]  /*cb70*/  ULEA.HI UR5, UR5, UR4, URZ, 0x6 ;  /* 0x0000000405057291 */ /* 0x000fc8000f8f303f */
[----:B------:R-:W-:Y:S01]  /*cb80*/  USHF.R.S32.HI UR5, URZ, 0x6, UR5 ;  /* 0x000000063f057899 */ /* 0x000fe20008011405 */
[----:B-1----:R-:W-:Y:S11]  /*cb90*/  @!P0 BRA `(.L_x_53) ;  /* 0x000000d400ec8947 */ /* 0x002ff60003800000 */
.L_x_363:
[----:B------:R-:W-:Y:S01]  /*cba0*/  UIADD3 UR42, UR5, UR42, URZ ;  /* 0x0000002a052a7290 */ /* 0x000fe2000fffe03f */
[----:B------:R-:W-:-:S03]  /*cbb0*/  LOP3.LUT P0, RZ, R7, 0xff, RZ, 0xc0, !PT ;  /* 0x000000ff07ff7812 */ /* 0x000fc6000780c0ff */
[----:B------:R-:W-:Y:S02]  /*cbc0*/  USHF.R.U32.HI UR4, URZ, 0x2, UR42 ;  /* 0x000000023f047899 */ /* 0x000fe4000801162a */
[----:B------:R-:W-:Y:S02]  /*cbd0*/  UISETP.GT.U32.AND UP0, UPT, UR42, 0x3, UPT ;  /* 0x000000032a00788c */ /* 0x000fe4000bf04070 */
[----:B------:R-:W-:Y:S02]  /*cbe0*/  ULOP3.LUT UR4, UR4, 0x1, URZ, 0xc0, !UPT ;  /* 0x0000000104047892 */ /* 0x000fe4000f8ec03f */
[----:B------:R-:W-:Y:S02]  /*cbf0*/  UISETP.LT.U32.AND UP0, UPT, UR5, 0x4, UP0 ;  /* 0x000000040500788c */ /* 0x000fe40008701070 */
[----:B------:R-:W-:Y:S02]  /*cc00*/  UISETP.NE.U32.AND UP1, UPT, UR4, 0x1, UPT ;  /* 0x000000010400788c */ /* 0x000fe4000bf25070 */
[----:B------:R-:W-:-:S02]  /*cc10*/  ULOP3.LUT UR42, UR42, 0x3, URZ, 0xc0, !UPT ;  /* 0x000000032a2a7892 */ /* 0x000fc4000f8ec03f */
[----:B------:R-:W-:Y:S02]  /*cc20*/  UISETP.GT.U32.AND UP1, UPT, UR5, 0x3, !UP1 ;  /* 0x000000030500788c */ /* 0x000fe4000cf24070 */
[----:B------:R-:W-:Y:S02]  /*cc30*/  USEL UR5, URZ, 0x1, !UP0 ;  /* 0x000000013f057887 */ /* 0x000fe4000c000000 */
[----:B------:R-:W-:-:S04]  /*cc40*/  USEL UR4, URZ, 0x1, !UP1 ;  /* 0x000000013f047887 */ /* 0x000fc8000c800000 */
[----:B------:R-:W-:Y:S01]  /*cc50*/  ULOP3.LUT UR43, UR4, UR43, UR5, 0x96, !UPT ;  /* 0x0000002b042b7292 */ /* 0x000fe2000f8e9605 */
[----:B------:R-:W-:Y:S11]  /*cc60*/  @!P0 BRA `(.L_x_54) ;  /* 0x00000000000c8947 */ /* 0x000ff60003800000 */
[----:B------:R-:W-:-:S04]  /*cc70*/  DEPBAR {5,4,3,2,1,0} ;  /* 0x0000003f0000791a */ /* 0x000fc80000000000 */
[----:B------:R3:W-:Y:S02]  /*cc80*/  UTMACCTL.IV [UR36] ;  /* 0x00000000240079b9 */ /* 0x0007e40008000000 */
[----:B---3--:R-:W-:Y:S01]  /*cc90*/  NOP ;  /* 0x0000000000007918 */ /* 0x008fe20000000000 */
.L_x_54:
[----:B------:R-:W-:Y:S01]  /*cca0*/  UIADD3 UR4, UR50, 0x30000, URZ ;  /* 0x0003000032047890 */ /* 0x000fe2000fffe03f */
[----:B------:R-:W-:Y:S02]  /*ccb0*/  R2UR UR45, R16 ;  /* 0x00000000102d72ca */ /* 0x000fe400000e0000 */
[----:B------:R-:W-:Y:S01]  /*ccc0*/  R2UR UR46, R17 ;  /* 0x00000000112e72ca */ /* 0x000fe200000e0000 */
[----:B------:R-:W-:-:S06]  /*ccd0*/  ULOP3.LUT UP0, URZ, UR4, 0x3ff, URZ, 0xc0, !UPT ;  /* 0x000003ff043f7892 */ /* 0x000fcc000f80c03f */
[----:B------:R-:W-:-:S04]  /*cce0*/  PLOP3.LUT P0, PT, PT, PT, UP0, 0x80, 0x0 ;  /* 0x000000000000781c */ /* 0x000fc80003f0f008 */
[----:B------:R-:W-:Y:S02]  /*ccf0*/  USHF.L.U32 UR45, UR45, 0x7, URZ ;  /* 0x000000072d2d7899 */ /* 0x000fe4000800063f */
[----:B------:R-:W-:-:S07]  /*cd00*/  USHF.L.U32 UR46, UR46, 0x8, URZ ;  /* 0x000000082e2e7899 */ /* 0x000fce000800063f */
[----:B------:R-:W-:Y:S05]  /*cd10*/  @!P0 BRA `(.L_x_55) ;  /* 0x00000000007c8947 */ /* 0x000fea0003800000 */
[----:B------:R-:W-:Y:S01]  /*cd20*/  MOV R16, 0x0 ;  /* 0x0000000000107802 */ /* 0x000fe20000000f00 */
[----:B------:R-:W-:Y:S01]  /*cd30*/  ULDC.64 UR4, c[0x4][0x68] ;  /* 0x01001a0000047ab9 */ /* 0x000fe20000000a00 */
[----:B------:R-:W-:Y:S01]  /*cd40*/  ULDC.64 UR6, c[0x4][0x70] ;  /* 0x01001c0000067ab9 */ /* 0x000fe20000000a00 */
[----:B------:R-:W-:Y:S01]  /*cd50*/  ULDC.64 UR8, c[0x4][0x8] ;  /* 0x0100020000087ab9 */ /* 0x000fe20000000a00 */
[----:B-1----:R1:W3:Y:S01]  /*cd60*/  LDC.64 R2, c[0x4][R16] ;  /* 0x0100000010027b82 */ /* 0x0022e20000000a00 */
[----:B------:R-:W-:Y:S01]  /*cd70*/  MOV R4, UR4 ;  /* 0x0000000400047c02 */ /* 0x000fe20008000f00 */
[----:B------:R-:W-:Y:S01]  /*cd80*/  IMAD.U32 R5, RZ, RZ, UR5 ;  /* 0x00000005ff057e24 */ /* 0x000fe2000f8e00ff */
[----:B------:R-:W-:Y:S01]  /*cd90*/  MOV R6, UR6 ;  /* 0x0000000600067c02 */ /* 0x000fe20008000f00 */
[----:B------:R-:W-:Y:S01]  /*cda0*/  IMAD.U32 R7, RZ, RZ, UR7 ;  /* 0x00000007ff077e24 */ /* 0x000fe2000f8e00ff */
[----:B------:R-:W-:Y:S01]  /*cdb0*/  MOV R10, UR8 ;  /* 0x00000008000a7c02 */ /* 0x000fe20008000f00 */
[----:B------:R-:W-:Y:S01]  /*cdc0*/  IMAD.U32 R11, RZ, RZ, UR9 ;  /* 0x00000009ff0b7e24 */ /* 0x000fe2000f8e00ff */
[----:B------:R-:W-:Y:S01]  /*cdd0*/  MOV R8, 0x70 ;  /* 0x0000007000087802 */ /* 0x000fe20000000f00 */
[----:B------:R-:W-:Y:S01]  /*cde0*/  IMAD.MOV.U32 R12, RZ, RZ, 0x1 ;  /* 0x00000001ff0c7424 */ /* 0x000fe200078e00ff */
[----:B-1----:R-:W-:-:S07]  /*cdf0*/  MOV R13, RZ ;  /* 0x000000ff000d7202 */ /* 0x002fce0000000f00 */
[----:B------:R-:W-:-:S07]  /*ce00*/  LEPC R20, `(.L_x_56) ;  /* 0x000000001014794e */ /* 0x000fce0000000000 */
[----:B--23--:R-:W-:Y:S05]  /*ce10*/  CALL.ABS.NOINC R2 ;  /* 0x0000000002007343 */ /* 0x00cfea0003c00000 */
.L_x_56:
[----:B------:R1:W2:Y:S01]  /*ce20*/  LDC.64 R2, c[0x4][R16] ;  /* 0x0100000010027b82 */ /* 0x0002a20000000a00 */
[----:B------:R-:W-:Y:S01]  /*ce30*/  ULDC.64 UR4, c[0x4][0x68] ;  /* 0x01001a0000047ab9 */ /* 0x000fe20000000a00 */
[----:B------:R-:W-:Y:S01]  /*ce40*/  ULDC.64 UR6, c[0x4][0x70] ;  /* 0x01001c0000067ab9 */ /* 0x000fe20000000a00 */
[----:B------:R-:W-:Y:S01]  /*ce50*/  ULDC.64 UR8, c[0x4][0x8] ;  /* 0x0100020000087ab9 */ /* 0x000fe20000000a00 */
[----:B------:R-:W-:Y:S01]  /*ce60*/  IMAD.U32 R4, RZ, RZ, UR4 ;  /* 0x00000004ff047e24 */ /* 0x000fe2000f8e00ff */
[----:B------:R-:W-:Y:S01]  /*ce70*/  MOV R5, UR5 ;  /* 0x0000000500057c02 */ /* 0x000fe20008000f00 */
[----:B------:R-:W-:Y:S01]  /*ce80*/  IMAD.U32 R6, RZ, RZ, UR6 ;  /* 0x00000006ff067e24 */ /* 0x000fe2000f8e00ff */
[----:B------:R-:W-:Y:S01]  /*ce90*/  MOV R7, UR7 ;  /* 0x0000000700077c02 */ /* 0x000fe20008000f00 */
[----:B------:R-:W-:Y:S01]  /*cea0*/  IMAD.U32 R10, RZ, RZ, UR8 ;  /* 0x00000008ff0a7e24 */ /* 0x000fe2000f8e00ff */
[----:B------:R-:W-:Y:S01]  /*ceb0*/  MOV R11, UR9 ;  /* 0x00000009000b7c02 */ /* 0x000fe20008000f00 */
[----:B------:R-:W-:Y:S01]  /*cec0*/  IMAD.MOV.U32 R8, RZ, RZ, 0x70 ;  /* 0x00000070ff087424 */ /* 0x000fe200078e00ff */
[----:B------:R-:W-:Y:S01]  /*ced0*/  MOV R12, 0x1 ;  /* 0x00000001000c7802 */ /* 0x000fe20000000f00 */
[----:B-1----:R-:W-:-:S07]  /*cee0*/  IMAD.MOV.U32 R13, RZ, RZ, RZ ;  /* 0x000000ffff0d7224 */ /* 0x002fce00078e00ff */
[----:B------:R-:W-:-:S07]  /*cef0*/  LEPC R20, `(.L_x_55) ;  /* 0x000000001014794e */ /* 0x000fce0000000000 */
[----:B--2---:R-:W-:Y:S05]  /*cf00*/  CALL.ABS.NOINC R2 ;  /* 0x0000000002007343 */ /* 0x004fea0003c00000 */
.L_x_55:
[----:B------:R-:W-:Y:S02]  /*cf10*/  ULDC.64 UR4, c[0x0][0x590] ;  /* 0x0001640000047ab9 */ /* 0x000fe40000000a00 */
[----:B------:R-:W-:-:S04]  /*cf20*/  ISETP.NE.U32.AND P0, PT, RZ, UR4, PT ;  /* 0x00000004ff007c0c */ /* 0x000fc8000bf05070 */
[----:B------:R-:W-:-:S13]  /*cf30*/  ISETP.NE.AND.EX P0, PT, RZ, UR5, PT, P0 ;  /* 0x00000005ff007c0c */ /* 0x000fda000bf05300 */
[----:B------:R-:W-:Y:S05]  /*cf40*/  @!P0 BRA `(.L_x_57) ;  /* 0x0000000000148947 */ /* 0x000fea0003800000 */
[----:B-1----:R-:W-:-:S04]  /*cf50*/  LEA R2, P0, R18, UR4, 0x3 ;  /* 0x0000000412027c11 */ /* 0x002fc8000f8018ff */
[----:B------:R-:W-:-:S06]  /*cf60*/  LEA.HI.X R3, R18, UR5, R19, 0x3, P0 ;  /* 0x0000000512037c11 */ /* 0x000fcc00080f1c13 */
[----:B------:R-:W3:Y:S04]  /*cf70*/  LDG.E.64 R2, desc[UR38][R2.64] ;  /* 0x0000002602027981 */ /* 0x000ee8000c1e1b00 */
[----:B---3--:R1:W5:Y:S01]  /*cf80*/  LD.E R0, desc[UR38][R2.64] ;  /* 0x0000002602007980 */ /* 0x008362000c101900 */
[----:B------:R-:W-:Y:S05]  /*cf90*/  BRA `(.L_x_58) ;  /* 0x0000000000307947 */ /* 0x000fea0003800000 */
.L_x_57:
[----:B------:R-:W-:Y:S02]  /*cfa0*/  ULDC.64 UR4, c[0x0][0x588] ;  /* 0x0001620000047ab9 */ /* 0x000fe40000000a00 */
[----:B------:R-:W-:-:S04]  /*cfb0*/  ISETP.NE.U32.AND P0, PT, RZ, UR4, PT ;  /* 0x00000004ff007c0c */ /* 0x000fc8000bf05070 */
[----:B------:R-:W-:-:S13]  /*cfc0*/  ISETP.NE.AND.EX P0, PT, RZ, UR5, PT, P0 ;  /* 0x00000005ff007c0c */ /* 0x000fda000bf05300 */
[----:B------:R-:W-:Y:S05]  /*cfd0*/  @!P0 BRA `(.L_x_59) ;  /* 0x0000000000188947 */ /* 0x000fea0003800000 */
[----:B------:R-:W3:Y:S01]  /*cfe0*/  LDC.64 R4, c[0x0][0x588] ;  /* 0x00016200ff047b82 */ /* 0x000ee20000000a00 */
[----:B------:R-:W-:Y:S02]  /*cff0*/  ULDC UR4, c[0x0][0x598] ;  /* 0x0001660000047ab9 */ /* 0x000fe40000000800 */
[----:B-1----:R-:W-:-:S04]  /*d000*/  IMAD R2, R18, UR4, RZ ;  /* 0x0000000412027c24 */ /* 0x002fc8000f8e02ff */
[----:B---3--:R-:W-:-:S05]  /*d010*/  IMAD.WIDE R2, R2, 0x4, R4 ;  /* 0x0000000402027825 */ /* 0x008fca00078e0204 */
[----:B------:R3:W5:Y:S01]  /*d020*/  LDG.E R0, desc[UR38][R2.64] ;  /* 0x0000002602007981 */ /* 0x000762000c1e1900 */
[----:B------:R-:W-:Y:S05]  /*d030*/  BRA `(.L_x_58) ;  /* 0x0000000000087947 */ /* 0x000fea0003800000 */
.L_x_59:
[----:B------:R-:W-:Y:S02]  /*d040*/  ULDC UR4, c[0x0][0x580] ;  /* 0x0001600000047ab9 */ /* 0x000fe40000000800 */
[----:B-1----:R-:W-:-:S07]  /*d050*/  MOV R0, UR4 ;  /* 0x0000000400007c02 */ /* 0x002fce0008000f00 */
.L_x_58:
[----:B------:R-:W-:Y:S02]  /*d060*/  ULDC.64 UR4, c[0x0][0x5b8] ;  /* 0x00016e0000047ab9 */ /* 0x000fe40000000a00 */
[----:B------:R-:W-:-:S04]  /*d070*/  ISETP.NE.U32.AND P0, PT, RZ, UR4, PT ;  /* 0x00000004ff007c0c */ /* 0x000fc8000bf05070 */
[----:B------:R-:W-:-:S13]  /*d080*/  ISETP.NE.AND.EX P0, PT, RZ, UR5, PT, P0 ;  /* 0x00000005ff007c0c */ /* 0x000fda000bf05300 */
[----:B------:R-:W-:Y:S05]  /*d090*/  @!P0 BRA `(.L_x_60) ;  /* 0x0000000000148947 */ /* 0x000fea0003800000 */
[----:B-1-3--:R-:W-:-:S04]  /*d0a0*/  LEA R2, P0, R18, UR4, 0x3 ;  /* 0x0000000412027c11 */ /* 0x00afc8000f8018ff */
[----:B------:R-:W-:-:S06]  /*d0b0*/  LEA.HI.X R3, R18, UR5, R19, 0x3, P0 ;  /* 0x0000000512037c11 */ /* 0x000fcc00080f1c13 */
[----:B------:R-:W3:Y:S04]  /*d0c0*/  LDG.E.64 R2, desc[UR38][R2.64] ;  /* 0x0000002602027981 */ /* 0x000ee8000c1e1b00 */
[----:B---3--:R3:W5:Y:S01]  /*d0d0*/  LD.E R2, desc[UR38][R2.64] ;  /* 0x0000002602027980 */ /* 0x008762000c101900 */
[----:B------:R-:W-:Y:S05]  /*d0e0*/  BRA `(.L_x_61) ;  /* 0x0000000000307947 */ /* 0x000fea0003800000 */
.L_x_60:
[----:B------:R-:W-:Y:S02]  /*d0f0*/  ULDC.64 UR4, c[0x0][0x5b0] ;  /* 0x00016c0000047ab9 */ /* 0x000fe40000000a00 */
[----:B------:R-:W-:-:S04]  /*d100*/  ISETP.NE.U32.AND P0, PT, RZ, UR4, PT ;  /* 0x00000004ff007c0c */ /* 0x000fc8000bf05070 */
[----:B------:R-:W-:-:S13]  /*d110*/  ISETP.NE.AND.EX P0, PT, RZ, UR5, PT, P0 ;  /* 0x00000005ff007c0c */ /* 0x000fda000bf05300 */
[----:B------:R-:W-:Y:S05]  /*d120*/  @!P0 BRA `(.L_x_62) ;  /* 0x0000000000188947 */ /* 0x000fea0003800000 */
[----:B------:R-:W4:Y:S01]  /*d130*/  LDC.64 R4, c[0x0][0x5b0] ;  /* 0x00016c00ff047b82 */ /* 0x000f220000000a00 */
[----:B------:R-:W-:Y:S02]  /*d140*/  ULDC UR4, c[0x0][0x5c0] ;  /* 0x0001700000047ab9 */ /* 0x000fe40000000800 */
[----:B-1-3--:R-:W-:-:S04]  /*d150*/  IMAD R2, R18, UR4, RZ ;  /* 0x0000000412027c24 */ /* 0x00afc8000f8e02ff */
[----:B----4-:R-:W-:-:S06]  /*d160*/  IMAD.WIDE R2, R2, 0x4, R4 ;  /* 0x0000000402027825 */ /* 0x010fcc00078e0204 */
[----:B------:R1:W5:Y:S01]  /*d170*/  LDG.E R2, desc[UR38][R2.64] ;  /* 0x0000002602027981 */ /* 0x000362000c1e1900 */
[----:B------:R-:W-:Y:S05]  /*d180*/  BRA `(.L_x_61) ;  /* 0x0000000000087947 */ /* 0x000fea0003800000 */
.L_x_62:
[----:B------:R-:W-:Y:S02]  /*d190*/  ULDC UR4, c[0x0][0x5a8] ;  /* 0x00016a0000047ab9 */ /* 0x000fe40000000800 */
[----:B-1-3--:R-:W-:-:S07]  /*d1a0*/  IMAD.U32 R2, RZ, RZ, UR4 ;  /* 0x00000004ff027e24 */ /* 0x00afce000f8e00ff */
.L_x_61:
[----:B------:R-:W-:Y:S01]  /*d1b0*/  ISETP.GT.U32.AND P0, PT, R158, 0x3e, PT ;  /* 0x0000003e9e00780c */ /* 0x000fe20003f04070 */
[----:B------:R-:W-:Y:S01]  /*d1c0*/  BSSY B0, `(.L_x_63) ;  /* 0x0000007000007945 */ /* 0x000fe20003800000 */
[----:B------:R-:W-:-:S11]  /*d1d0*/  PRMT R16, RZ, 0x7610, R16 ;  /* 0x00007610ff107816 */ /* 0x000fd60000000010 */
[----:B------:R-:W-:Y:S05]  /*d1e0*/  @P0 BRA `(.L_x_64) ;  /* 0x0000000000100947 */ /* 0x000fea0003800000 */
[----:B------:R-:W-:-:S03]  /*d1f0*/  UMOV UR4, 0xffffffff ;  /* 0xffffffff00047882 */ /* 0x000fc60000000000 */
[----:B------:R-:W-:Y:S05]  /*d200*/  BRA.DIV UR4, `(.L_x_65) ;  /* 0x000000d2046c7947 */ /* 0x000fea000b800000 */
[----:B------:R-:W-:-:S13]  /*d210*/  ELECT P6, URZ, PT ;  /* 0x00000000003f782f */ /* 0x000fda00038c0000 */
.L_x_365:
[----:B------:R-:W-:-:S07]  /*d220*/  SEL R16, RZ, 0x1, !P6 ;  /* 0x00000001ff107807 */ /* 0x000fce0007000000 */
.L_x_64:
[----:B------:R-:W-:Y:S05]  /*d230*/  BSYNC B0 ;  /* 0x0000000000007941 */ /* 0x000fea0003800000 */
.L_x_63:
[----:B-1-3--:R-:W-:-:S04]  /*d240*/  MOV R3, UR55 ;  /* 0x0000003700037c02 */ /* 0x00afc80008000f00 */
[----:B------:R-:W-:-:S13]  /*d250*/  ISETP.NE.AND P0, PT, R3, 0x3, PT ;  /* 0x000000030300780c */ /* 0x000fda0003f05270 */
[----:B------:R-:W-:Y:S05]  /*d260*/  @!P0 BRA `(.L_x_66) ;  /* 0x0000000000048947 */ /* 0x000fea0003800000 */
[----:B------:R-:W-:Y:S01]  /*d270*/  BPT.TRAP 0x1 ;  /* 0x000000040000795c */ /* 0x000fe20000300000 */
.L_x_66:
[----:B------:R-:W-:Y:S02]  /*d280*/  SHF.L.U32 R159, RZ, 0x1f, RZ ;  /* 0x0000001fff9f7819 */ /* 0x000fe400000006ff */
[----:B-----5:R-:W-:Y:S02]  /*d290*/  FSETP.NEU.AND P1, PT, R0, RZ, PT ;  /* 0x000000ff0000720b */ /* 0x020fe40003f2d000 */
[----:B------:R-:W1:Y:S02]  /*d2a0*/  SYNCS.PHASECHK.TRANS64.TRYWAIT P2, [UR50+0x344c0], R159 ;  /* 0x0344c09fff0075a7 */ /* 0x000e640008040172 */
[----:B-1----:R-:W-:Y:S09]  /*d2b0*/  @!P2 BRA `(.L_x_67) ;  /* 0x000000d00058a947 */ /* 0x002ff20003800000 */
.L_x_366:
[----:B------:R-:W3:Y:S04]  /*d2c0*/  LDL.LU R3, [R1] ;  /* 0x0000000001037983 */ /* 0x000ee80000300800 */
[----:B------:R-:W4:Y:S04]  /*d2d0*/  LDL.LU R7, [R1+0x4] ;  /* 0x0000040001077983 */ /* 0x000f280000300800 */
[----:B------:R-:W5:Y:S01]  /*d2e0*/  LDL.LU R6, [R1+0x8] ;  /* 0x0000080001067983 */ /* 0x000f620000300800 */
[----:B------:R-:W-:Y:S01]  /*d2f0*/  IMAD.MOV.U32 R8, RZ, RZ, RZ ;  /* 0x000000ffff087224 */ /* 0x000fe200078e00ff */
[----:B-1----:R-:W-:Y:S01]  /*d300*/  @P1 LEA R4, R157, UR50, 0x1 ;  /* 0x000000329d041c11 */ /* 0x002fe2000f8e08ff */
[----:B------:R-:W-:Y:S05]  /*d310*/  @P1 WARPSYNC.ALL ;  /* 0x0000000000001948 */ /* 0x000fea0003800000 */
[----:B------:R-:W1:Y:S01]  /*d320*/  @P1 LDSM.16.MT88.4 R8, [R4+0x30000] ;  /* 0x030000000408183b */ /* 0x000e620000004200 */
[----:B------:R-:W-:Y:S01]  /*d330*/  BSSY B0, `(.L_x_68) ;  /* 0x000000f000007945 */ /* 0x000fe20003800000 */
[----:B-1----:R-:W-:-:S02]  /*d340*/  HADD2.F32 R5, -RZ, R8.H0_H0 ;  /* 0x20000008ff057230 */ /* 0x002fc40000004100 */
[----:B---3--:R-:W-:-:S04]  /*d350*/  FMUL R3, R3, R2 ;  /* 0x0000000203037220 */ /* 0x008fc80000400000 */
[----:B------:R-:W-:Y:S01]  /*d360*/  FFMA R5, R5, R0, R3 ;  /* 0x0000000005057223 */ /* 0x000fe20000000003 */
[----:B------:R-:W-:Y:S02]  /*d370*/  HADD2.F32 R3, -RZ, R8.H1_H1 ;  /* 0x30000008ff037230 */ /* 0x000fe40000004100 */
[-C--:B----4-:R-:W-:Y:S01]  /*d380*/  FMUL R12, R7, R2.reuse ;  /* 0x00000002070c7220 */ /* 0x090fe20000400000 */
[----:B-----5:R-:W-:-:S03]  /*d390*/  FMUL R13, R6, R2 ;  /* 0x00000002060d7220 */ /* 0x020fc60000400000 */
[----:B------:R-:W-:-:S05]  /*d3a0*/  FFMA R12, R3, R0, R12 ;  /* 0x00000000030c7223 */ /* 0x000fca000000000c */
[----:B------:R-:W-:Y:S02]  /*d3b0*/  F2FP.F16.F32.PACK_AB R12, R12, R5 ;  /* 0x000000050c0c723e */ /* 0x000fe400000000ff */
[----:B------:R-:W1:Y:S01]  /*d3c0*/  @P1 LDSM.16.MT88.4 R4, [R4+0x30800] ;  /* 0x030800000404183b */ /* 0x000e620000004200 */
[----:B------:R-:W-:Y:S05]  /*d3d0*/  @P1 BRA `(.L_x_69) ;  /* 0x0000000000101947 */ /* 0x000fea0003800000 */
[----:B------:R-:W-:Y:S02]  /*d3e0*/  MOV R9, RZ ;  /* 0x000000ff00097202 */ /* 0x000fe40000000f00 */
[----:B------:R-:W-:Y:S02]  /*d3f0*/  CS2R R10, SRZ ;  /* 0x00000000000a7805 */ /* 0x000fe4000001ff00 */
[----:B-1----:R-:W-:Y:S02]  /*d400*/  CS2R R4, SRZ ;  /* 0x0000000000047805 */ /* 0x002fe4000001ff00 */
[----:B------:R-:W-:-:S07]  /*d410*/  CS2R R6, SRZ ;  /* 0x0000000000067805 */ /* 0x000fce000001ff00 */
.L_x_69:
[----:B------:R-:W-:Y:S05]  /*d420*/  BSYNC B0 ;  /* 0x0000000000007941 */ /* 0x000fea0003800000 */
.L_x_68:
[----:B------:R-:W3:Y:S04]  /*d430*/  LDL.LU R164, [R1+0xc] ;  /* 0x00000c0001a47983 */ /* 0x000ee80000300800 */
[----:B------:R-:W4:Y:S04]  /*d440*/  LDL.LU R18, [R1+0x10] ;  /* 0x0000100001127983 */ /* 0x000f280000300800 */
[----:B------:R-:W5:Y:S04]  /*d450*/  LDL.LU R17, [R1+0x14] ;  /* 0x0000140001117983 */ /* 0x000f680000300800 */
        /* <DEDUP_REMOVED lines=10> */
[--C-:B------:R-:W-:Y:S01]  /*d500*/  HADD2.F32 R3, -RZ, R9.reuse.H0_H0 ;  /* 0x20000009ff037230 */ /* 0x100fe20000004100 */
[----:B------:R-:W-:Y:S05]  /*d510*/  WARPSYNC.ALL ;  /* 0x0000000000007948 */ /* 0x000fea0003800000 */
[----:B------:R-:W-:Y:S01]  /*d520*/  FFMA R14, R3, R0, R13 ;  /* 0x00000000030e7223 */ /* 0x000fe2000000000d */
[----:B------:R-:W-:Y:S01]  /*d530*/  HADD2.F32 R3, -RZ, R9.H1_H1 ;  /* 0x30000009ff037230 */ /* 0x000fe20000004100 */
[----:B------:R-:W-:Y:S01]  /*d540*/  PRMT R16, R16, 0x9910, RZ ;  /* 0x0000991010107816 */ /* 0x000fe200000000ff */
[----:B------:R-:W-:Y:S01]  /*d550*/  BSSY B0, `(.L_x_70) ;  /* 0x000003f000007945 */ /* 0x000fe20003800000 */
[----:B---3--:R-:W-:-:S04]  /*d560*/  FMUL R13, R164, R2 ;  /* 0x00000002a40d7220 */ /* 0x008fc80000400000 */
[----:B------:R-:W-:Y:S01]  /*d570*/  FFMA R13, R3, R0, R13 ;  /* 0x00000000030d7223 */ /* 0x000fe2000000000d */
[----:B----4-:R-:W-:-:S04]  /*d580*/  FMUL R3, R18, R2 ;  /* 0x0000000212037220 */ /* 0x010fc80000400000 */
[----:B------:R-:W-:Y:S01]  /*d590*/  F2FP.F16.F32.PACK_AB R13, R13, R14 ;  /* 0x0000000e0d0d723e */ /* 0x000fe200000000ff */
[----:B------:R-:W-:-:S05]  /*d5a0*/  HADD2.F32 R14, -RZ, R10.H0_H0 ;  /* 0x2000000aff0e7230 */ /* 0x000fca0000004100 */
[----:B------:R-:W-:Y:S01]  /*d5b0*/  FFMA R18, R14, R0, R3 ;  /* 0x000000000e127223 */ /* 0x000fe20000000003 */
[----:B------:R-:W-:Y:S02]  /*d5c0*/  HADD2.F32 R14, -RZ, R10.H1_H1 ;  /* 0x3000000aff0e7230 */ /* 0x000fe40000004100 */
[----:B-----5:R-:W-:-:S04]  /*d5d0*/  FMUL R3, R17, R2 ;  /* 0x0000000211037220 */ /* 0x020fc80000400000 */
[----:B------:R-:W-:Y:S01]  /*d5e0*/  FFMA R17, R14, R0, R3 ;  /* 0x000000000e117223 */ /* 0x000fe20000000003 */
[----:B------:R-:W-:Y:S02]  /*d5f0*/  HADD2.F32 R14, -RZ, R11.H0_H0 ;  /* 0x2000000bff0e7230 */ /* 0x000fe40000004100 */
[----:B--2---:R-:W-:-:S04]  /*d600*/  FMUL R3, R15, R2 ;  /* 0x000000020f037220 */ /* 0x004fc80000400000 */
[----:B------:R-:W-:Y:S01]  /*d610*/  FFMA R15, R14, R0, R3 ;  /* 0x000000000e0f7223 */ /* 0x000fe20000000003 */
[----:B------:R-:W-:Y:S02]  /*d620*/  HADD2.F32 R14, -RZ, R11.H1_H1 ;  /* 0x3000000bff0e7230 */ /* 0x000fe40000004100 */
[----:B------:R-:W-:-:S04]  /*d630*/  FMUL R3, R163, R2 ;  /* 0x00000002a3037220 */ /* 0x000fc80000400000 */
[----:B------:R-:W-:Y:S01]  /*d640*/  FFMA R3, R14, R0, R3 ;  /* 0x000000000e037223 */ /* 0x000fe20000000003 */
[----:B------:R-:W-:-:S04]  /*d650*/  F2FP.F16.F32.PACK_AB R14, R17, R18 ;  /* 0x00000012110e723e */ /* 0x000fc800000000ff */
[----:B------:R-:W-:Y:S02]  /*d660*/  F2FP.F16.F32.PACK_AB R15, R3, R15 ;  /* 0x0000000f030f723e */ /* 0x000fe400000000ff */
[----:B------:R-:W-:-:S05]  /*d670*/  LEA R3, R157, UR50, 0x1 ;  /* 0x000000329d037c11 */ /* 0x000fca000f8e08ff */
[----:B------:R1:W-:Y:S02]  /*d680*/  STSM.16.MT88.4 [R3+0x30000], R12 ;  /* 0x0300000c03007844 */ /* 0x0003e40000004200 */
[--C-:B-1----:R-:W-:Y:S02]  /*d690*/  HADD2.F32 R13, -RZ, R4.reuse.H1_H1 ;  /* 0x30000004ff0d7230 */ /* 0x102fe40000004100 */
[-C--:B------:R-:W-:Y:S01]  /*d6a0*/  FMUL R12, R21, R2.reuse ;  /* 0x00000002150c7220 */ /* 0x080fe20000400000 */
[----:B------:R-:W-:Y:S02]  /*d6b0*/  HADD2.F32 R14, -RZ, R4.H0_H0 ;  /* 0x20000004ff0e7230 */ /* 0x000fe40000004100 */
[----:B------:R-:W-:Y:S01]  /*d6c0*/  FMUL R15, R154, R2 ;  /* 0x000000029a0f7220 */ /* 0x000fe20000400000 */
[-C--:B------:R-:W-:Y:S01]  /*d6d0*/  FFMA R21, R13, R0.reuse, R12 ;  /* 0x000000000d157223 */ /* 0x080fe2000000000c */
[--C-:B------:R-:W-:Y:S02]  /*d6e0*/  HADD2.F32 R13, -RZ, R5.reuse.H1_H1 ;  /* 0x30000005ff0d7230 */ /* 0x100fe40000004100 */
[----:B------:R-:W-:Y:S01]  /*d6f0*/  FFMA R154, R14, R0, R15 ;  /* 0x000000000e9a7223 */ /* 0x000fe2000000000f */
[----:B------:R-:W-:Y:S01]  /*d700*/  FMUL R12, R19, R2 ;  /* 0x00000002130c7220 */ /* 0x000fe20000400000 */
[----:B------:R-:W-:-:S02]  /*d710*/  HADD2.F32 R14, -RZ, R5.H0_H0 ;  /* 0x20000005ff0e7230 */ /* 0x000fc40000004100 */
[----:B------:R-:W-:Y:S01]  /*d720*/  FMUL R15, R20, R2 ;  /* 0x00000002140f7220 */ /* 0x000fe20000400000 */
[-C--:B------:R-:W-:Y:S01]  /*d730*/  FFMA R19, R13, R0.reuse, R12 ;  /* 0x000000000d137223 */ /* 0x080fe2000000000c */
[--C-:B------:R-:W-:Y:S02]  /*d740*/  HADD2.F32 R13, -RZ, R6.reuse.H1_H1 ;  /* 0x30000006ff0d7230 */ /* 0x100fe40000004100 */
[----:B------:R-:W-:Y:S01]  /*d750*/  FFMA R20, R14, R0, R15 ;  /* 0x000000000e147223 */ /* 0x000fe2000000000f */
[-C--:B------:R-:W-:Y:S01]  /*d760*/  FMUL R12, R161, R2.reuse ;  /* 0x00000002a10c7220 */ /* 0x080fe20000400000 */
[----:B------:R-:W-:Y:S02]  /*d770*/  HADD2.F32 R14, -RZ, R6.H0_H0 ;  /* 0x20000006ff0e7230 */ /* 0x000fe40000004100 */
[----:B------:R-:W-:Y:S01]  /*d780*/  FMUL R15, R162, R2 ;  /* 0x00000002a20f7220 */ /* 0x000fe20000400000 */
[----:B------:R-:W-:Y:S01]  /*d790*/  FFMA R17, R13, R0, R12 ;  /* 0x000000000d117223 */ /* 0x000fe2000000000c */
[----:B------:R-:W-:-:S02]  /*d7a0*/  HADD2.F32 R13, -RZ, R7.H0_H0 ;  /* 0x20000007ff0d7230 */ /* 0x000fc40000004100 */
[----:B------:R-:W-:Y:S01]  /*d7b0*/  FFMA R18, R14, R0, R15 ;  /* 0x000000000e127223 */ /* 0x000fe2000000000f */
[----:B------:R-:W-:Y:S02]  /*d7c0*/  HADD2.F32 R12, -RZ, R7.H1_H1 ;  /* 0x30000007ff0c7230 */ /* 0x000fe40000004100 */
[-C--:B------:R-:W-:Y:S01]  /*d7d0*/  FMUL R14, R160, R2.reuse ;  /* 0x00000002a00e7220 */ /* 0x080fe20000400000 */
[----:B------:R-:W-:Y:S01]  /*d7e0*/  FMUL R15, R156, R2 ;  /* 0x000000029c0f7220 */ /* 0x000fe20000400000 */
[----:B------:R-:W-:Y:S02]  /*d7f0*/  IMAD.MOV.U32 R156, RZ, RZ, R16 ;  /* 0x000000ffff9c7224 */ /* 0x000fe400078e0010 */
[-C--:B------:R-:W-:Y:S01]  /*d800*/  FFMA R16, R13, R0.reuse, R14 ;  /* 0x000000000d107223 */ /* 0x080fe2000000000e */
[----:B------:R-:W-:Y:S01]  /*d810*/  FFMA R15, R12, R0, R15 ;  /* 0x000000000c0f7223 */ /* 0x000fe2000000000f */
[----:B------:R-:W-:Y:S02]  /*d820*/  F2FP.F16.F32.PACK_AB R12, R21, R154 ;  /* 0x0000009a150c723e */ /* 0x000fe400000000ff */
[----:B------:R-:W-:-:S02]  /*d830*/  F2FP.F16.F32.PACK_AB R13, R19, R20 ;  /* 0x00000014130d723e */ /* 0x000fc400000000ff */
[----:B------:R-:W-:Y:S02]  /*d840*/  F2FP.F16.F32.PACK_AB R14, R17, R18 ;  /* 0x00000012110e723e */ /* 0x000fe400000000ff */
[----:B------:R-:W-:Y:S02]  /*d850*/  F2FP.F16.F32.PACK_AB R15, R15, R16 ;  /* 0x000000100f0f723e */ /* 0x000fe400000000ff */
[----:B------:R-:W-:-:S03]  /*d860*/  ISETP.NE.AND P2, PT, R156, RZ, PT ;  /* 0x000000ff9c00720c */ /* 0x000fc60003f45270 */
[----:B------:R1:W-:Y:S01]  /*d870*/  STSM.16.MT88.4 [R3+0x30800], R12 ;  /* 0x0308000c03007844 */ /* 0x0003e20000004200 */
[----:B------:R-:W-:Y:S01]  /*d880*/  @!PT LDS RZ, [RZ] ;  /* 0x00000000fffff984 */ /* 0x000fe20000000800 */
[----:B------:R-:W-:Y:S01]  /*d890*/  @!PT LDS RZ, [RZ] ;  /* 0x00000000fffff984 */ /* 0x000fe20000000800 */
[----:B------:R-:W-:Y:S01]  /*d8a0*/  @!PT LDS RZ, [RZ] ;  /* 0x00000000fffff984 */ /* 0x000fe20000000800 */
[----:B------:R-:W-:Y:S01]  /*d8b0*/  @!PT LDS RZ, [RZ] ;  /* 0x00000000fffff984 */ /* 0x000fe20000000800 */
[----:B------:R2:W-:Y:S06]  /*d8c0*/  MEMBAR.ALL.CTA ;  /* 0x0000000000007992 */ /* 0x0005ec0000008000 */
[----:B--2---:R-:W2:Y:S02]  /*d8d0*/  FENCE.VIEW.ASYNC.S ;  /* 0x00000000000073c6 */ /* 0x004ea40000000000 */
[----:B--2---:R-:W-:Y:S06]  /*d8e0*/  BAR.SYNC.DEFER_BLOCKING 0x1, 0x80 ;  /* 0x0042000000007b1d */ /* 0x004fec0000010000 */
[----:B------:R-:W-:Y:S05]  /*d8f0*/  @!P2 BRA `(.L_x_71) ;  /* 0x000000000010a947 */ /* 0x000fea0003800000 */
[----:B------:R-:W-:-:S09]  /*d900*/  UIADD3 UR44, UR50, 0x30000, URZ ;  /* 0x00030000322c7890 */ /* 0x000fd2000fffe03f */
[----:B------:R2:W-:Y:S01]  /*d910*/  UTMASTG.2D [UR44], [UR36] ;  /* 0x0000002c240073b5 */ /* 0x0005e20008008000 */
[----:B------:R0:W-:Y:S01]  /*d920*/  UTMACMDFLUSH ;  /* 0x00000000000079b7 */ /* 0x0001e20000000000 */
[----:B--2---:R-:W-:-:S04]  /*d930*/  DEPBAR.LE SB0, 0x1 ;  /* 0x000080400000791a */ /* 0x004fc80000000000 */
.L_x_71:
[----:B------:R-:W-:Y:S05]  /*d940*/  BSYNC B0 ;  /* 0x0000000000007941 */ /* 0x000fea0003800000 */
.L_x_70:
[----:B------:R-:W-:Y:S06]  /*d950*/  BAR.SYNC.DEFER_BLOCKING 0x1, 0x80 ;  /* 0x0042000000007b1d */ /* 0x000fec0000010000 */
[----:B------:R-:W-:Y:S05]  /*d960*/  @!P0 BRA `(.L_x_72) ;  /* 0x0000000000048947 */ /* 0x000fea0003800000 */
[----:B------:R-:W-:Y:S01]  /*d970*/  BPT.TRAP 0x1 ;  /* 0x000000040000795c */ /* 0x000fe20000300000 */
.L_x_72:
[----:B------:R-:W2:Y:S02]  /*d980*/  SYNCS.PHASECHK.TRANS64.TRYWAIT P3, [UR50+0x344c8], R159 ;  /* 0x0344c89fff0075a7 */ /* 0x000ea40008060172 */
[----:B--2---:R-:W-:Y:S05]  /*d990*/  @!P3 BRA `(.L_x_73) ;  /* 0x000000c800b8b947 */ /* 0x004fea0003800000 */
.L_x_367:
[----:B------:R-:W-:Y:S05]  /*d9a0*/  @P1 WARPSYNC.ALL ;  /* 0x0000000000001948 */ /* 0x000fea0003800000 */
[----:B------:R-:W2:Y:S01]  /*d9b0*/  @P1 LDSM.16.MT88.4 R8, [R3+0x31000] ;  /* 0x031000000308183b */ /* 0x000ea20000004200 */
[-C--:B------:R-:W-:Y:S01]  /*d9c0*/  FMUL R28, R28, R2.reuse ;  /* 0x000000021c1c7220 */ /* 0x080fe20000400000 */
[-C--:B------:R-:W-:Y:S01]  /*d9d0*/  FMUL R29, R29, R2.reuse ;  /* 0x000000021d1d7220 */ /* 0x080fe20000400000 */
[-C--:B------:R-:W-:Y:S01]  /*d9e0*/  FMUL R24, R24, R2.reuse ;  /* 0x0000000218187220 */ /* 0x080fe20000400000 */
[----:B------:R-:W3:Y:S01]  /*d9f0*/  @P1 LDSM.16.MT88.4 R4, [R3+0x31800] ;  /* 0x031800000304183b */ /* 0x000ee20000004200 */
[-C--:B------:R-:W-:Y:S01]  /*da00*/  FMUL R26, R26, R2.reuse ;  /* 0x000000021a1a7220 */ /* 0x080fe20000400000 */
[-C--:B------:R-:W-:Y:S01]  /*da10*/  FMUL R30, R30, R2.reuse ;  /* 0x000000021e1e7220 */ /* 0x080fe20000400000 */
[-C--:B------:R-:W-:Y:S01]  /*da20*/  FMUL R25, R25, R2.reuse ;  /* 0x0000000219197220 */ /* 0x080fe20000400000 */
[-C--:B------:R-:W-:Y:S01]  /*da30*/  FMUL R27, R27, R2.reuse ;  /* 0x000000021b1b7220 */ /* 0x080fe20000400000 */
[-C--:B-1----:R-:W-:Y:S01]  /*da40*/  FMUL R15, R31, R2.reuse ;  /* 0x000000021f0f7220 */ /* 0x082fe20000400000 */
[----:B------:R-:W-:Y:S05]  /*da50*/  WARPSYNC.ALL ;  /* 0x0000000000007948 */ /* 0x000fea0003800000 */
[-C--:B------:R-:W-:Y:S01]  /*da60*/  FMUL R32, R32, R2.reuse ;  /* 0x0000000220207220 */ /* 0x080fe20000400000 */
[-C--:B------:R-:W-:Y:S01]  /*da70*/  FMUL R33, R33, R2.reuse ;  /* 0x0000000221217220 */ /* 0x080fe20000400000 */
[-C--:B------:R-:W-:Y:S01]  /*da80*/  FMUL R34, R34, R2.reuse ;  /* 0x0000000222227220 */ /* 0x080fe20000400000 */
[-C--:B------:R-:W-:Y:S01]  /*da90*/  FMUL R35, R35, R2.reuse ;  /* 0x0000000223237220 */ /* 0x080fe20000400000 */
[-C--:B------:R-:W-:Y:S01]  /*daa0*/  FMUL R36, R36, R2.reuse ;  /* 0x0000000224247220 */ /* 0x080fe20000400000 */
[-C--:B------:R-:W-:Y:S01]  /*dab0*/  FMUL R37, R37, R2.reuse ;  /* 0x0000000225257220 */ /* 0x080fe20000400000 */
[-C--:B------:R-:W-:Y:S01]  /*dac0*/  FMUL R38, R38, R2.reuse ;  /* 0x0000000226267220 */ /* 0x080fe20000400000 */
[----:B------:R-:W-:Y:S01]  /*dad0*/  FMUL R39, R39, R2 ;  /* 0x0000000227277220 */ /* 0x000fe20000400000 */
[----:B------:R-:W-:Y:S01]  /*dae0*/  BSSY B0, `(.L_x_74) ;  /* 0x0000039000007945 */ /* 0x000fe20003800000 */
[----:B--2---:R-:W-:-:S02]  /*daf0*/  HADD2.F32 R14, -RZ, R10.H0_H0 ;  /* 0x2000000aff0e7230 */ /* 0x004fc40000004100 */
[----:B------:R-:W-:Y:S02]  /*db00*/  HADD2.F32 R12, -RZ, R8.H0_H0 ;  /* 0x20000008ff0c7230 */ /* 0x000fe40000004100 */
[--C-:B------:R-:W-:Y:S02]  /*db10*/  HADD2.F32 R13, -RZ, R9.reuse.H0_H0 ;  /* 0x20000009ff0d7230 */ /* 0x100fe40000004100 */
[-C--:B------:R-:W-:Y:S01]  /*db20*/  FFMA R28, R14, R0.reuse, R28 ;  /* 0x000000000e1c7223 */ /* 0x080fe2000000001c */
[----:B------:R-:W-:Y:S02]  /*db30*/  HADD2.F32 R14, -RZ, R10.H1_H1 ;  /* 0x3000000aff0e7230 */ /* 0x000fe40000004100 */
[-C--:B------:R-:W-:Y:S01]  /*db40*/  FFMA R24, R12, R0.reuse, R24 ;  /* 0x000000000c187223 */ /* 0x080fe20000000018 */
[----:B------:R-:W-:Y:S02]  /*db50*/  HADD2.F32 R12, -RZ, R8.H1_H1 ;  /* 0x30000008ff0c7230 */ /* 0x000fe40000004100 */
[----:B------:R-:W-:Y:S01]  /*db60*/  FFMA R26, R13, R0, R26 ;  /* 0x000000000d1a7223 */ /* 0x000fe2000000001a */
[----:B------:R-:W-:-:S02]  /*db70*/  HADD2.F32 R13, -RZ, R9.H1_H1 ;  /* 0x30000009ff0d7230 */ /* 0x000fc40000004100 */
[-C--:B------:R-:W-:Y:S01]  /*db80*/  FFMA R29, R14, R0.reuse, R29 ;  /* 0x000000000e1d7223 */ /* 0x080fe2000000001d */
[--C-:B------:R-:W-:Y:S02]  /*db90*/  HADD2.F32 R14, -RZ, R11.reuse.H0_H0 ;  /* 0x2000000bff0e7230 */ /* 0x100fe40000004100 */
[-C--:B------:R-:W-:Y:S01]  /*dba0*/  FFMA R12, R12, R0.reuse, R25 ;  /* 0x000000000c0c7223 */ /* 0x080fe20000000019 */
[-C--:B------:R-:W-:Y:S02]  /*dbb0*/  FFMA R13, R13, R0.reuse, R27 ;  /* 0x000000000d0d7223 */ /* 0x080fe4000000001b */
[----:B------:R-:W-:Y:S01]  /*dbc0*/  FFMA R30, R14, R0, R30 ;  /* 0x000000000e1e7223 */ /* 0x000fe2000000001e */
[----:B------:R-:W-:Y:S01]  /*dbd0*/  HADD2.F32 R14, -RZ, R11.H1_H1 ;  /* 0x3000000bff0e7230 */ /* 0x000fe20000004100 */
[----:B------:R-:W-:Y:S02]  /*dbe0*/  F2FP.F16.F32.PACK_AB R12, R12, R24 ;  /* 0x000000180c0c723e */ /* 0x000fe400000000ff */
[----:B------:R-:W-:-:S02]  /*dbf0*/  F2FP.F16.F32.PACK_AB R13, R13, R26 ;  /* 0x0000001a0d0d723e */ /* 0x000fc400000000ff */
[----:B------:R-:W-:Y:S01]  /*dc00*/  FFMA R15, R14, R0, R15 ;  /* 0x000000000e0f7223 */ /* 0x000fe2000000000f */
[----:B------:R-:W-:-:S04]  /*dc10*/  F2FP.F16.F32.PACK_AB R14, R29, R28 ;  /* 0x0000001c1d0e723e */ /* 0x000fc800000000ff */
[----:B------:R-:W-:-:S05]  /*dc20*/  F2FP.F16.F32.PACK_AB R15, R15, R30 ;  /* 0x0000001e0f0f723e */ /* 0x000fca00000000ff */
[----:B------:R3:W-:Y:S02]  /*dc30*/  STSM.16.MT88.4 [R3+0x31000], R12 ;  /* 0x0310000c03007844 */ /* 0x0007e40000004200 */
[--C-:B---3--:R-:W-:Y:S02]  /*dc40*/  HADD2.F32 R13, -RZ, R4.reuse.H0_H0 ;  /* 0x20000004ff0d7230 */ /* 0x108fe40000004100 */
[----:B------:R-:W-:-:S03]  /*dc50*/  HADD2.F32 R12, -RZ, R4.H1_H1 ;  /* 0x30000004ff0c7230 */ /* 0x000fc60000004100 */
[-C--:B------:R-:W-:Y:S01]  /*dc60*/  FFMA R32, R13, R0.reuse, R32 ;  /* 0x000000000d207223 */ /* 0x080fe20000000020 */
[--C-:B------:R-:W-:Y:S02]  /*dc70*/  HADD2.F32 R13, -RZ, R5.reuse.H0_H0 ;  /* 0x20000005ff0d7230 */ /* 0x100fe40000004100 */
[-C--:B------:R-:W-:Y:S01]  /*dc80*/  FFMA R33, R12, R0.reuse, R33 ;  /* 0x000000000c217223 */ /* 0x080fe20000000021 */
[----:B------:R-:W-:Y:S02]  /*dc90*/  HADD2.F32 R12, -RZ, R5.H1_H1 ;  /* 0x30000005ff0c7230 */ /* 0x000fe40000004100 */
[-C--:B------:R-:W-:Y:S01]  /*dca0*/  FFMA R34, R13, R0.reuse, R34 ;  /* 0x000000000d227223 */ /* 0x080fe20000000022 */
[--C-:B------:R-:W-:Y:S02]  /*dcb0*/  HADD2.F32 R13, -RZ, R6.reuse.H0_H0 ;  /* 0x20000006ff0d7230 */ /* 0x100fe40000004100 */
[----:B------:R-:W-:Y:S01]  /*dcc0*/  FFMA R35, R12, R0, R35 ;  /* 0x000000000c237223 */ /* 0x000fe20000000023 */
[----:B------:R-:W-:-:S02]  /*dcd0*/  HADD2.F32 R12, -RZ, R6.H1_H1 ;  /* 0x30000006ff0c7230 */ /* 0x000fc40000004100 */
[-C--:B------:R-:W-:Y:S01]  /*dce0*/  FFMA R36, R13, R0.reuse, R36 ;  /* 0x000000000d247223 */ /* 0x080fe20000000024 */
[--C-:B------:R-:W-:Y:S02]  /*dcf0*/  HADD2.F32 R13, -RZ, R7.reuse.H0_H0 ;  /* 0x20000007ff0d7230 */ /* 0x100fe40000004100 */
[-C--:B------:R-:W-:Y:S01]  /*dd00*/  FFMA R14, R12, R0.reuse, R37 ;  /* 0x000000000c0e7223 */ /* 0x080fe20000000025 */
[----:B------:R-:W-:Y:S02]  /*dd10*/  HADD2.F32 R12, -RZ, R7.H1_H1 ;  /* 0x30000007ff0c7230 */ /* 0x000fe40000004100 */
[----:B------:R-:W-:Y:S01]  /*dd20*/  FFMA R38, R13, R0, R38 ;  /* 0x000000000d267223 */ /* 0x000fe20000000026 */
[----:B------:R-:W-:Y:S02]  /*dd30*/  F2FP.F16.F32.PACK_AB R13, R35, R34 ;  /* 0x00000022230d723e */ /* 0x000fe400000000ff */
[----:B------:R-:W-:Y:S01]  /*dd40*/  FFMA R15, R12, R0, R39 ;  /* 0x000000000c0f7223 */ /* 0x000fe20000000027 */
[----:B------:R-:W-:-:S02]  /*dd50*/  F2FP.F16.F32.PACK_AB R12, R33, R32 ;  /* 0x00000020210c723e */ /* 0x000fc400000000ff */
[----:B------:R-:W-:Y:S02]  /*dd60*/  F2FP.F16.F32.PACK_AB R14, R14, R36 ;  /* 0x000000240e0e723e */ /* 0x000fe400000000ff */
[----:B------:R-:W-:-:S05]  /*dd70*/  F2FP.F16.F32.PACK_AB R15, R15, R38 ;  /* 0x000000260f0f723e */ /* 0x000fca00000000ff */
        /* <DEDUP_REMOVED lines=9> */
[----:B------:R-:W-:Y:S02]  /*de10*/  UIADD3 UR5, UR45, 0x40, URZ ;  /* 0x000000402d057890 */ /* 0x000fe4000fffe03f */
[----:B------:R-:W-:Y:S01]  /*de20*/  UIADD3 UR4, UR50, 0x31000, URZ ;  /* 0x0003100032047890 */ /* 0x000fe2000fffe03f */
[----:B------:R-:W-:-:S08]  /*de30*/  UMOV UR6, UR46 ;  /* 0x0000002e00067c82 */ /* 0x000fd00008000000 */
[----:B------:R2:W-:Y:S01]  /*de40*/  UTMASTG.2D [UR4], [UR36] ;  /* 0x00000004240073b5 */ /* 0x0005e20008008000 */
[----:B------:R0:W-:Y:S01]  /*de50*/  UTMACMDFLUSH ;  /* 0x00000000000079b7 */ /* 0x0001e20000000000 */
[----:B--2---:R-:W-:-:S04]  /*de60*/  DEPBAR.LE SB0, 0x1 ;  /* 0x000080400000791a */ /* 0x004fc80000000000 */
.L_x_75:
[----:B------:R-:W-:Y:S05]  /*de70*/  BSYNC B0 ;  /* 0x0000000000007941 */ /* 0x000fea0003800000 */
.L_x_74:
[----:B------:R-:W-:Y:S06]  /*de80*/  BAR.SYNC.DEFER_BLOCKING 0x1, 0x80 ;  /* 0x0042000000007b1d */ /* 0x000fec0000010000 */
[----:B------:R-:W-:Y:S05]  /*de90*/  @!P0 BRA `(.L_x_76) ;  /* 0x0000000000048947 */ /* 0x000fea0003800000 */
[----:B------:R-:W-:Y:S01]  /*dea0*/  BPT.TRAP 0x1 ;  /* 0x000000040000795c */ /* 0x000fe20000300000 */
.L_x_76:
[----:B------:R-:W-:-:S04]  /*deb0*/  UIADD3 UR7, UR50, 0x344e0, URZ ;  /* 0x000344e032077890 */ /* 0x000fc8000fffe03f */
[----:B------:R-:W-:-:S09]  /*dec0*/  UPRMT UR7, UR57, 0x654, UR7 ;  /* 0x0000065439077896 */ /* 0x000fd20008000007 */
[----:B------:R-:W-:Y:S01]  /*ded0*/  SYNCS.ARRIVE.TRANS64.RED.A1T0 RZ, [UR7], RZ ;  /* 0x000000ffffff79a7 */ /* 0x000fe20008100407 */
[----:B------:R-:W-:Y:S05]  /*dee0*/  @!P0 BRA `(.L_x_77) ;  /* 0x0000000000048947 */ /* 0x000fea0003800000 */
[----:B------:R-:W-:Y:S01]  /*def0*/  BPT.TRAP 0x1 ;  /* 0x000000040000795c */ /* 0x000fe20000300000 */
.L_x_77:
[----:B------:R-:W2:Y:S02]  /*df00*/  SYNCS.PHASECHK.TRANS64.TRYWAIT P3, [UR50+0x344d0], R159 ;  /* 0x0344d09fff0075a7 */ /* 0x000ea40008060172 */
[----:B--2---:R-:W-:Y:S05]  /*df10*/  @!P3 BRA `(.L_x_78) ;  /* 0x000000c40070b947 */ /* 0x004fea0003800000 */
.L_x_368:
[----:B-1----:R-:W2:Y:S04]  /*df20*/  LDL.LU R12, [R1+0x40] ;  /* 0x00004000010c7983 */ /* 0x002ea80000300800 */
[----:B------:R-:W3:Y:S04]  /*df30*/  LDL.LU R31, [R1+0x44] ;  /* 0x00004400011f7983 */ /* 0x000ee80000300800 */
[----:B------:R-:W4:Y:S04]  /*df40*/  LDL.LU R15, [R1+0x48] ;  /* 0x00004800010f7983 */ /* 0x000f280000300800 */
[----:B------:R-:W5:Y:S04]  /*df50*/  LDL.LU R30, [R1+0x4c] ;  /* 0x00004c00011e7983 */ /* 0x000f680000300800 */
        /* <DEDUP_REMOVED lines=11> */
[----:B------:R-:W5:Y:S01]  /*e010*/  LDL.LU R24, [R1+0x7c] ;  /* 0x00007c0001187983 */ /* 0x000f620000300800 */
[----:B------:R-:W-:Y:S05]  /*e020*/  @P1 WARPSYNC.ALL ;  /* 0x0000000000001948 */ /* 0x000fea0003800000 */
[----:B------:R-:W1:Y:S04]  /*e030*/  @P1 LDSM.16.MT88.4 R8, [R3+0x32000] ;  /* 0x032000000308183b */ /* 0x000e680000004200 */
[----:B------:R-:W5:Y:S01]  /*e040*/  @P1 LDSM.16.MT88.4 R4, [R3+0x32800] ;  /* 0x032800000304183b */ /* 0x000f620000004200 */
[----:B------:R-:W-:Y:S05]  /*e050*/  WARPSYNC.ALL ;  /* 0x0000000000007948 */ /* 0x000fea0003800000 */
[----:B------:R-:W-:Y:S01]  /*e060*/  BSSY B0, `(.L_x_79) ;  /* 0x0000049000007945 */ /* 0x000fe20003800000 */
[----:B--2---:R-:W-:Y:S01]  /*e070*/  FMUL R13, R12, R2 ;  /* 0x000000020c0d7220 */ /* 0x004fe20000400000 */
[----:B-1----:R-:W-:-:S05]  /*e080*/  HADD2.F32 R12, -RZ, R8.H0_H0 ;  /* 0x20000008ff0c7230 */ /* 0x002fca0000004100 */
[----:B------:R-:W-:Y:S01]  /*e090*/  FFMA R14, R12, R0, R13 ;  /* 0x000000000c0e7223 */ /* 0x000fe2000000000d */
[----:B------:R-:W-:Y:S02]  /*e0a0*/  HADD2.F32 R12, -RZ, R8.H1_H1 ;  /* 0x30000008ff0c7230 */ /* 0x000fe40000004100 */
[----:B---3--:R-:W-:-:S04]  /*e0b0*/  FMUL R13, R31, R2 ;  /* 0x000000021f0d7220 */ /* 0x008fc80000400000 */
[----:B------:R-:W-:Y:S01]  /*e0c0*/  FFMA R12, R12, R0, R13 ;  /* 0x000000000c0c7223 */ /* 0x000fe2000000000d */
[----:B------:R-:W-:-:S04]  /*e0d0*/  HADD2.F32 R13, -RZ, R9.H0_H0 ;  /* 0x20000009ff0d7230 */ /* 0x000fc80000004100 */
[----:B------:R-:W-:Y:S01]  /*e0e0*/  F2FP.F16.F32.PACK_AB R12, R12, R14 ;  /* 0x0000000e0c0c723e */ /* 0x000fe200000000ff */
[----:B----4-:R-:W-:-:S04]  /*e0f0*/  FMUL R14, R15, R2 ;  /* 0x000000020f0e7220 */ /* 0x010fc80000400000 */
[----:B------:R-:W-:Y:S01]  /*e100*/  FFMA R15, R13, R0, R14 ;  /* 0x000000000d0f7223 */ /* 0x000fe2000000000e */
[----:B------:R-:W-:Y:S02]  /*e110*/  HADD2.F32 R13, -RZ, R9.H1_H1 ;  /* 0x30000009ff0d7230 */ /* 0x000fe40000004100 */
[----:B-----5:R-:W-:-:S04]  /*e120*/  FMUL R14, R30, R2 ;  /* 0x000000021e0e7220 */ /* 0x020fc80000400000 */
[----:B------:R-:W-:Y:S01]  /*e130*/  FFMA R13, R13, R0, R14 ;  /* 0x000000000d0d7223 */ /* 0x000fe2000000000e */
[----:B------:R-:W-:-:S04]  /*e140*/  HADD2.F32 R14, -RZ, R10.H0_H0 ;  /* 0x2000000aff0e7230 */ /* 0x000fc80000004100 */
[----:B------:R-:W-:Y:S01]  /*e150*/  F2FP.F16.F32.PACK_AB R13, R13, R15 ;  /* 0x0000000f0d0d723e */ /* 0x000fe200000000ff */
[----:B------:R-:W-:-:S04]  /*e160*/  FMUL R15, R18, R2 ;  /* 0x00000002120f7220 */ /* 0x000fc80000400000 */
[----:B------:R-:W-:Y:S01]  /*e170*/  FFMA R18, R14, R0, R15 ;  /* 0x000000000e127223 */ /* 0x000fe2000000000f */
[----:B------:R-:W-:Y:S02]  /*e180*/  HADD2.F32 R14, -RZ, R10.H1_H1 ;  /* 0x3000000aff0e7230 */ /* 0x000fe40000004100 */
[----:B------:R-:W-:-:S04]  /*e190*/  FMUL R15, R17, R2 ;  /* 0x00000002110f7220 */ /* 0x000fc80000400000 */
[----:B------:R-:W-:Y:S01]  /*e1a0*/  FFMA R17, R14, R0, R15 ;  /* 0x000000000e117223 */ /* 0x000fe2000000000f */
[----:B------:R-:W-:Y:S02]  /*e1b0*/  HADD2.F32 R14, -RZ, R11.H0_H0 ;  /* 0x2000000bff0e7230 */ /* 0x000fe40000004100 */
[----:B------:R-:W-:-:S04]  /*e1c0*/  FMUL R15, R16, R2 ;  /* 0x00000002100f7220 */ /* 0x000fc80000400000 */
[----:B------:R-:W-:Y:S01]  /*e1d0*/  FFMA R16, R14, R0, R15 ;  /* 0x000000000e107223 */ /* 0x000fe2000000000f */
[----:B------:R-:W-:Y:S02]  /*e1e0*/  HADD2.F32 R14, -RZ, R11.H1_H1 ;  /* 0x3000000bff0e7230 */ /* 0x000fe40000004100 */
[----:B------:R-:W-:-:S04]  /*e1f0*/  FMUL R15, R29, R2 ;  /* 0x000000021d0f7220 */ /* 0x000fc80000400000 */
[----:B------:R-:W-:Y:S01]  /*e200*/  FFMA R15, R14, R0, R15 ;  /* 0x000000000e0f7223 */ /* 0x000fe2000000000f */
[----:B------:R-:W-:-:S04]  /*e210*/  F2FP.F16.F32.PACK_AB R14, R17, R18 ;  /* 0x00000012110e723e */ /* 0x000fc800000000ff */
[----:B------:R-:W-:Y:S01]  /*e220*/  F2FP.F16.F32.PACK_AB R15, R15, R16 ;  /* 0x000000100f0f723e */ /* 0x000fe200000000ff */
[----:B------:R-:W-:-:S04]  /*e230*/  FMUL R16, R24, R2 ;  /* 0x0000000218107220 */ /* 0x000fc80000400000 */
[----:B------:R1:W-:Y:S02]  /*e240*/  STSM.16.MT88.4 [R3+0x32000], R12 ;  /* 0x0320000c03007844 */ /* 0x0003e40000004200 */
[--C-:B-1----:R-:W-:Y:S02]  /*e250*/  HADD2.F32 R13, -RZ, R4.reuse.H0_H0 ;  /* 0x20000004ff0d7230 */ /* 0x102fe40000004100 */
[-C--:B------:R-:W-:Y:S01]  /*e260*/  FMUL R15, R21, R2.reuse ;  /* 0x00000002150f7220 */ /* 0x080fe20000400000 */
[----:B------:R-:W-:Y:S02]  /*e270*/  HADD2.F32 R12, -RZ, R4.H1_H1 ;  /* 0x30000004ff0c7230 */ /* 0x000fe40000004100 */
[----:B------:R-:W-:Y:S01]  /*e280*/  FMUL R14, R20, R2 ;  /* 0x00000002140e7220 */ /* 0x000fe20000400000 */
[-C--:B------:R-:W-:Y:S01]  /*e290*/  FFMA R21, R13, R0.reuse, R15 ;  /* 0x000000000d157223 */ /* 0x080fe2000000000f */
[--C-:B------:R-:W-:Y:S02]  /*e2a0*/  HADD2.F32 R13, -RZ, R5.reuse.H0_H0 ;  /* 0x20000005ff0d7230 */ /* 0x100fe40000004100 */
[----:B------:R-:W-:Y:S01]  /*e2b0*/  FFMA R20, R12, R0, R14 ;  /* 0x000000000c147223 */ /* 0x000fe2000000000e */
[----:B------:R-:W-:-:S02]  /*e2c0*/  HADD2.F32 R12, -RZ, R5.H1_H1 ;  /* 0x30000005ff0c7230 */ /* 0x000fc40000004100 */
[-C--:B------:R-:W-:Y:S01]  /*e2d0*/  FMUL R15, R28, R2.reuse ;  /* 0x000000021c0f7220 */ /* 0x080fe20000400000 */
[----:B------:R-:W-:-:S03]  /*e2e0*/  FMUL R14, R19, R2 ;  /* 0x00000002130e7220 */ /* 0x000fc60000400000 */
[-C--:B------:R-:W-:Y:S01]  /*e2f0*/  FFMA R19, R13, R0.reuse, R15 ;  /* 0x000000000d137223 */ /* 0x080fe2000000000f */
[----:B------:R-:W-:Y:S01]  /*e300*/  FFMA R18, R12, R0, R14 ;  /* 0x000000000c127223 */ /* 0x000fe2000000000e */
[--C-:B------:R-:W-:Y:S02]  /*e310*/  HADD2.F32 R12, -RZ, R6.reuse.H0_H0 ;  /* 0x20000006ff0c7230 */ /* 0x100fe40000004100 */
[-C--:B------:R-:W-:Y:S01]  /*e320*/  FMUL R15, R27, R2.reuse ;  /* 0x000000021b0f7220 */ /* 0x080fe20000400000 */
[----:B------:R-:W-:Y:S02]  /*e330*/  HADD2.F32 R13, -RZ, R6.H1_H1 ;  /* 0x30000006ff0d7230 */ /* 0x000fe40000004100 */
[----:B------:R-:W-:Y:S01]  /*e340*/  FMUL R14, R26, R2 ;  /* 0x000000021a0e7220 */ /* 0x000fe20000400000 */
[-C--:B------:R-:W-:Y:S01]  /*e350*/  FFMA R17, R12, R0.reuse, R15 ;  /* 0x000000000c117223 */ /* 0x080fe2000000000f */
[--C-:B------:R-:W-:Y:S02]  /*e360*/  HADD2.F32 R12, -RZ, R7.reuse.H1_H1 ;  /* 0x30000007ff0c7230 */ /* 0x100fe40000004100 */
[----:B------:R-:W-:Y:S01]  /*e370*/  FFMA R14, R13, R0, R14 ;  /* 0x000000000d0e7223 */ /* 0x000fe2000000000e */
[----:B------:R-:W-:-:S02]  /*e380*/  HADD2.F32 R13, -RZ, R7.H0_H0 ;  /* 0x20000007ff0d7230 */ /* 0x000fc40000004100 */
[----:B------:R-:W-:Y:S01]  /*e390*/  FMUL R15, R25, R2 ;  /* 0x00000002190f7220 */ /* 0x000fe20000400000 */
[-C--:B------:R-:W-:Y:S01]  /*e3a0*/  FFMA R16, R12, R0.reuse, R16 ;  /* 0x000000000c107223 */ /* 0x080fe20000000010 */
[----:B------:R-:W-:Y:S02]  /*e3b0*/  F2FP.F16.F32.PACK_AB R12, R20, R21 ;  /* 0x00000015140c723e */ /* 0x000fe400000000ff */
[----:B------:R-:W-:Y:S01]  /*e3c0*/  FFMA R15, R13, R0, R15 ;  /* 0x000000000d0f7223 */ /* 0x000fe2000000000f */
[----:B------:R-:W-:Y:S02]  /*e3d0*/  F2FP.F16.F32.PACK_AB R13, R18, R19 ;  /* 0x00000013120d723e */ /* 0x000fe400000000ff */
        /* <DEDUP_REMOVED lines=17> */
.L_x_80:
[----:B------:R-:W-:Y:S05]  /*e4f0*/  BSYNC B0 ;  /* 0x0000000000007941 */ /* 0x000fea0003800000 */
.L_x_79:
[----:B------:R-:W-:Y:S06]  /*e500*/  BAR.SYNC.DEFER_BLOCKING 0x1, 0x80 ;  /* 0x0042000000007b1d */ /* 0x000fec0000010000 */
[----:B------:R-:W-:Y:S05]  /*e510*/  @!P0 BRA `(.L_x_81) ;  /* 0x0000000000048947 */ /* 0x000fea0003800000 */
[----:B------:R-:W-:Y:S01]  /*e520*/  BPT.TRAP 0x1 ;  /* 0x000000040000795c */ /* 0x000fe20000300000 */
.L_x_81:
[----:B------:R-:W-:-:S04]  /*e530*/  UIADD3 UR8, UR50, 0x344e8, URZ ;  /* 0x000344e832087890 */ /* 0x000fc8000fffe03f */
[----:B------:R-:W-:-:S09]  /*e540*/  UPRMT UR8, UR57, 0x654, UR8 ;  /* 0x0000065439087896 */ /* 0x000fd20008000008 */
[----:B------:R-:W-:Y:S01]  /*e550*/  SYNCS.ARRIVE.TRANS64.RED.A1T0 RZ, [UR8], RZ ;  /* 0x000000ffffff79a7 */ /* 0x000fe20008100408 */
[----:B------:R-:W-:Y:S05]  /*e560*/  @!P0 BRA `(.L_x_82) ;  /* 0x0000000000048947 */ /* 0x000fea0003800000 */
[----:B------:R-:W-:Y:S01]  /*e570*/  BPT.TRAP 0x1 ;  /* 0x000000040000795c */ /* 0x000fe20000300000 */
.L_x_82:
[----:B------:R-:W2:Y:S02]  /*e580*/  SYNCS.PHASECHK.TRANS64.TRYWAIT P3, [UR50+0x344d8], R159 ;  /* 0x0344d89fff0075a7 */ /* 0x000ea40008060172 */
[----:B--2---:R-:W-:Y:S05]  /*e590*/  @!P3 BRA `(.L_x_83) ;  /* 0x000000bc00e8b947 */ /* 0x004fea0003800000 */
.L_x_369:
[----:B------:R-:W-:Y:S05]  /*e5a0*/  @P1 WARPSYNC.ALL ;  /* 0x0000000000001948 */ /* 0x000fea0003800000 */
[----:B------:R-:W2:Y:S01]  /*e5b0*/  @P1 LDSM.16.MT88.4 R8, [R3+0x33000] ;  /* 0x033000000308183b */ /* 0x000ea20000004200 */
[-C--:B------:R-:W-:Y:S01]  /*e5c0*/  FMUL R41, R41, R2.reuse ;  /* 0x0000000229297220 */ /* 0x080fe20000400000 */
[-C--:B-1----:R-:W-:Y:S01]  /*e5d0*/  FMUL R13, R40, R2.reuse ;  /* 0x00000002280d7220 */ /* 0x082fe20000400000 */
[-C--:B------:R-:W-:Y:S01]  /*e5e0*/  FMUL R43, R43, R2.reuse ;  /* 0x000000022b2b7220 */ /* 0x080fe20000400000 */
[----:B------:R-:W1:Y:S01]  /*e5f0*/  @P1 LDSM.16.MT88.4 R4, [R3+0x33800] ;  /* 0x033800000304183b */ /* 0x000e620000004200 */
[-C--:B------:R-:W-:Y:S01]  /*e600*/  FMUL R15, R44, R2.reuse ;  /* 0x000000022c0f7220 */ /* 0x080fe20000400000 */
[-C--:B------:R-:W-:Y:S01]  /*e610*/  FMUL R17, R46, R2.reuse ;  /* 0x000000022e117220 */ /* 0x080fe20000400000 */
[-C--:B------:R-:W-:Y:S01]  /*e620*/  FMUL R47, R47, R2.reuse ;  /* 0x000000022f2f7220 */ /* 0x080fe20000400000 */
[-C--:B------:R-:W-:Y:S01]  /*e630*/  FMUL R49, R49, R2.reuse ;  /* 0x0000000231317220 */ /* 0x080fe20000400000 */
[----:B------:R-:W-:Y:S05]  /*e640*/  WARPSYNC.ALL ;  /* 0x0000000000007948 */ /* 0x000fea0003800000 */
[-C--:B------:R-:W-:Y:S01]  /*e650*/  FMUL R19, R50, R2.reuse ;  /* 0x0000000232137220 */ /* 0x080fe20000400000 */
[-C--:B------:R-:W-:Y:S01]  /*e660*/  FMUL R51, R51, R2.reuse ;  /* 0x0000000233337220 */ /* 0x080fe20000400000 */
[-C--:B------:R-:W-:Y:S01]  /*e670*/  FMUL R53, R53, R2.reuse ;  /* 0x0000000235357220 */ /* 0x080fe20000400000 */
[----:B------:R-:W-:Y:S01]  /*e680*/  FMUL R55, R55, R2 ;  /* 0x0000000237377220 */ /* 0x000fe20000400000 */
[----:B------:R-:W-:Y:S01]  /*e690*/  BSSY B0, `(.L_x_84) ;  /* 0x000003e000007945 */ /* 0x000fe20003800000 */
[----:B--2---:R-:W-:-:S02]  /*e6a0*/  HADD2.F32 R14, -RZ, R8.H1_H1 ;  /* 0x30000008ff0e7230 */ /* 0x004fc40000004100 */
[----:B------:R-:W-:Y:S02]  /*e6b0*/  HADD2.F32 R12, -RZ, R8.H0_H0 ;  /* 0x20000008ff0c7230 */ /* 0x000fe40000004100 */
[----:B------:R-:W-:Y:S02]  /*e6c0*/  HADD2.F32 R16, -RZ, R10.H1_H1 ;  /* 0x3000000aff107230 */ /* 0x000fe40000004100 */
[-C--:B------:R-:W-:Y:S01]  /*e6d0*/  FFMA R41, R14, R0.reuse, R41 ;  /* 0x000000000e297223 */ /* 0x080fe20000000029 */
[----:B------:R-:W-:Y:S02]  /*e6e0*/  HADD2.F32 R14, -RZ, R9.H0_H0 ;  /* 0x20000009ff0e7230 */ /* 0x000fe40000004100 */
[----:B------:R-:W-:Y:S01]  /*e6f0*/  FFMA R12, R12, R0, R13 ;  /* 0x000000000c0c7223 */ /* 0x000fe2000000000d */
[----:B------:R-:W-:Y:S01]  /*e700*/  FMUL R13, R42, R2 ;  /* 0x000000022a0d7220 */ /* 0x000fe20000400000 */
[----:B------:R-:W-:Y:S02]  /*e710*/  HADD2.F32 R18, -RZ, R11.H1_H1 ;  /* 0x3000000bff127230 */ /* 0x000fe40000004100 */
[----:B-1----:R-:W-:-:S02]  /*e720*/  HADD2.F32 R20, -RZ, R5.H1_H1 ;  /* 0x30000005ff147230 */ /* 0x002fc40000004100 */
[-C--:B------:R-:W-:Y:S01]  /*e730*/  FFMA R13, R14, R0.reuse, R13 ;  /* 0x000000000e0d7223 */ /* 0x080fe2000000000d */
[----:B------:R-:W-:Y:S02]  /*e740*/  HADD2.F32 R14, -RZ, R9.H1_H1 ;  /* 0x30000009ff0e7230 */ /* 0x000fe40000004100 */
[----:B------:R-:W-:Y:S01]  /*e750*/  FFMA R47, R18, R0, R47 ;  /* 0x00000000122f7223 */ /* 0x000fe2000000002f */
[----:B------:R-:W-:Y:S01]  /*e760*/  HADD2.F32 R18, -RZ, R4.H1_H1 ;  /* 0x30000004ff127230 */ /* 0x000fe20000004100 */
[----:B------:R-:W-:Y:S01]  /*e770*/  F2FP.F16.F32.PACK_AB R12, R41, R12 ;  /* 0x0000000c290c723e */ /* 0x000fe200000000ff */
[----:B------:R-:W-:-:S05]  /*e780*/  FFMA R14, R14, R0, R43 ;  /* 0x000000000e0e7223 */ /* 0x000fca000000002b */
[----:B------:R-:W-:Y:S01]  /*e790*/  F2FP.F16.F32.PACK_AB R13, R14, R13 ;  /* 0x0000000d0e0d723e */ /* 0x000fe200000000ff */
[----:B------:R-:W-:-:S05]  /*e7a0*/  HADD2.F32 R14, -RZ, R10.H0_H0 ;  /* 0x2000000aff0e7230 */ /* 0x000fca0000004100 */
[----:B------:R-:W-:Y:S01]  /*e7b0*/  FFMA R14, R14, R0, R15 ;  /* 0x000000000e0e7223 */ /* 0x000fe2000000000f */
[----:B------:R-:W-:-:S04]  /*e7c0*/  FMUL R15, R45, R2 ;  /* 0x000000022d0f7220 */ /* 0x000fc80000400000 */
[----:B------:R-:W-:Y:S01]  /*e7d0*/  FFMA R15, R16, R0, R15 ;  /* 0x00000000100f7223 */ /* 0x000fe2000000000f */
[----:B------:R-:W-:-:S04]  /*e7e0*/  HADD2.F32 R16, -RZ, R11.H0_H0 ;  /* 0x2000000bff107230 */ /* 0x000fc80000004100 */
[----:B------:R-:W-:Y:S01]  /*e7f0*/  F2FP.F16.F32.PACK_AB R14, R15, R14 ;  /* 0x0000000e0f0e723e */ /* 0x000fe200000000ff */
[----:B------:R-:W-:Y:S01]  /*e800*/  FFMA R16, R16, R0, R17 ;  /* 0x0000000010107223 */ /* 0x000fe20000000011 */
[----:B------:R-:W-:-:S04]  /*e810*/  FMUL R17, R48, R2 ;  /* 0x0000000230117220 */ /* 0x000fc80000400000 */
[----:B------:R-:W-:Y:S01]  /*e820*/  F2FP.F16.F32.PACK_AB R15, R47, R16 ;  /* 0x000000102f0f723e */ /* 0x000fe200000000ff */
[----:B------:R-:W-:-:S04]  /*e830*/  HADD2.F32 R16, -RZ, R4.H0_H0 ;  /* 0x20000004ff107230 */ /* 0x000fc80000004100 */
[----:B------:R1:W-:Y:S01]  /*e840*/  STSM.16.MT88.4 [R3+0x33000], R12 ;  /* 0x0330000c03007844 */ /* 0x0003e20000004200 */
[-C--:B------:R-:W-:Y:S01]  /*e850*/  FFMA R16, R16, R0.reuse, R17 ;  /* 0x0000000010107223 */ /* 0x080fe20000000011 */
[----:B------:R-:W-:Y:S01]  /*e860*/  FFMA R17, R18, R0, R49 ;  /* 0x0000000012117223 */ /* 0x000fe20000000031 */
[----:B------:R-:W-:Y:S02]  /*e870*/  HADD2.F32 R18, -RZ, R5.H0_H0 ;  /* 0x20000005ff127230 */ /* 0x000fe40000004100 */
[--C-:B-1----:R-:W-:Y:S02]  /*e880*/  HADD2.F32 R12, -RZ, R6.reuse.H0_H0 ;  /* 0x20000006ff0c7230 */ /* 0x102fe40000004100 */
[----:B------:R-:W-:Y:S01]  /*e890*/  FMUL R15, R52, R2 ;  /* 0x00000002340f7220 */ /* 0x000fe20000400000 */
[-C--:B------:R-:W-:Y:S01]  /*e8a0*/  FFMA R13, R18, R0.reuse, R19 ;  /* 0x00000000120d7223 */ /* 0x080fe20000000013 */
[----:B------:R-:W-:Y:S01]  /*e8b0*/  FFMA R14, R20, R0, R51 ;  /* 0x00000000140e7223 */ /* 0x000fe20000000033 */
[----:B------:R-:W-:-:S02]  /*e8c0*/  HADD2.F32 R18, -RZ, R6.H1_H1 ;  /* 0x30000006ff127230 */ /* 0x000fc40000004100 */
[----:B------:R-:W-:Y:S01]  /*e8d0*/  FFMA R15, R12, R0, R15 ;  /* 0x000000000c0f7223 */ /* 0x000fe2000000000f */
[--C-:B------:R-:W-:Y:S02]  /*e8e0*/  HADD2.F32 R12, -RZ, R7.reuse.H0_H0 ;  /* 0x20000007ff0c7230 */ /* 0x100fe40000004100 */
[----:B------:R-:W-:Y:S01]  /*e8f0*/  FMUL R19, R54, R2 ;  /* 0x0000000236137220 */ /* 0x000fe20000400000 */
[----:B------:R-:W-:Y:S02]  /*e900*/  HADD2.F32 R20, -RZ, R7.H1_H1 ;  /* 0x30000007ff147230 */ /* 0x000fe40000004100 */
[-C--:B------:R-:W-:Y:S01]  /*e910*/  FFMA R18, R18, R0.reuse, R53 ;  /* 0x0000000012127223 */ /* 0x080fe20000000035 */
[----:B------:R-:W-:Y:S01]  /*e920*/  F2FP.F16.F32.PACK_AB R13, R14, R13 ;  /* 0x0000000d0e0d723e */ /* 0x000fe200000000ff */
[----:B------:R-:W-:Y:S01]  /*e930*/  FFMA R19, R12, R0, R19 ;  /* 0x000000000c137223 */ /* 0x000fe20000000013 */
[----:B------:R-:W-:Y:S01]  /*e940*/  F2FP.F16.F32.PACK_AB R12, R17, R16 ;  /* 0x00000010110c723e */ /* 0x000fe200000000ff */
[----:B------:R-:W-:Y:S01]  /*e950*/  FFMA R20, R20, R0, R55 ;  /* 0x0000000014147223 */ /* 0x000fe20000000037 */
[----:B------:R-:W-:-:S04]  /*e960*/  F2FP.F16.F32.PACK_AB R14, R18, R15 ;  /* 0x0000000f120e723e */ /* 0x000fc800000000ff */
        /* <DEDUP_REMOVED lines=11> */
[----:B------:R-:W-:Y:S02]  /*ea20*/  UIADD3 UR5, UR45, 0x40, URZ ;  /* 0x000000402d057890 */ /* 0x000fe4000fffe03f */
[----:B------:R-:W-:-:S09]  /*ea30*/  UIADD3 UR4, UR50, 0x33000, URZ ;  /* 0x0003300032047890 */ /* 0x000fd2000fffe03f */
[----:B------:R2:W-:Y:S01]  /*ea40*/  UTMASTG.2D [UR4], [UR36] ;  /* 0x00000004240073b5 */ /* 0x0005e20008008000 */
[----:B------:R0:W-:Y:S01]  /*ea50*/  UTMACMDFLUSH ;  /* 0x00000000000079b7 */ /* 0x0001e20000000000 */
[----:B--2---:R-:W-:-:S04]  /*ea60*/  DEPBAR.LE SB0, 0x1 ;  /* 0x000080400000791a */ /* 0x004fc80000000000 */
.L_x_85:
[----:B------:R-:W-:Y:S05]  /*ea70*/  BSYNC B0 ;  /* 0x0000000000007941 */ /* 0x000fea0003800000 */
.L_x_84:
[----:B------:R-:W-:Y:S06]  /*ea80*/  BAR.SYNC.DEFER_BLOCKING 0x1, 0x80 ;  /* 0x0042000000007b1d */ /* 0x000fec0000010000 */
[----:B------:R-:W-:Y:S05]  /*ea90*/  @!P0 BRA `(.L_x_86) ;  /* 0x0000000000048947 */ /* 0x000fea0003800000 */
[----:B------:R-:W-:Y:S01]  /*eaa0*/  BPT.TRAP 0x1 ;  /* 0x000000040000795c */ /* 0x000fe20000300000 */
.L_x_86:
[----:B------:R-:W-:-:S04]  /*eab0*/  UIADD3 UR9, UR50, 0x344f0, URZ ;  /* 0x000344f032097890 */ /* 0x000fc8000fffe03f */
[----:B------:R-:W-:-:S09]  /*eac0*/  UPRMT UR9, UR57, 0x654, UR9 ;  /* 0x0000065439097896 */ /* 0x000fd20008000009 */
[----:B------:R-:W-:Y:S01]  /*ead0*/  SYNCS.ARRIVE.TRANS64.RED.A1T0 RZ, [UR9], RZ ;  /* 0x000000ffffff79a7 */ /* 0x000fe20008100409 */
[----:B------:R-:W-:Y:S05]  /*eae0*/  @!P0 BRA `(.L_x_87) ;  /* 0x0000000000048947 */ /* 0x000fea0003800000 */
[----:B------:R-:W-:Y:S01]  /*eaf0*/  BPT.TRAP 0x1 ;  /* 0x000000040000795c */ /* 0x000fe20000300000 */
.L_x_87:
[----:B------:R-:W-:-:S04]  /*eb00*/  MOV R20, 0x1 ;  /* 0x0000000100147802 */ /* 0x000fc80000000f00 */
[----:B------:R-:W-:-:S04]  /*eb10*/  SHF.L.U32 R20, R20, 0x1f, RZ ;  /* 0x0000001f14147819 */ /* 0x000fc800000006ff */
[----:B------:R-:W2:Y:S02]  /*eb20*/  SYNCS.PHASECHK.TRANS64.TRYWAIT P3, [UR50+0x344c0], R20 ;  /* 0x0344c014ff0075a7 */ /* 0x000ea40008060172 */
[----:B--2---:R-:W-:Y:S05]  /*eb30*/  @!P3 BRA `(.L_x_88) ;  /* 0x000000b80098b947 */ /* 0x004fea0003800000 */
.L_x_370:
        /* <DEDUP_REMOVED lines=21> */
[----:B-1----:R-:W-:-:S02]  /*ec90*/  HADD2.F32 R14, -RZ, R8.H1_H1 ;  /* 0x30000008ff0e7230 */ /* 0x002fc40000004100 */
[-C--:B--2---:R-:W-:Y:S01]  /*eca0*/  FMUL R13, R13, R2.reuse ;  /* 0x000000020d0d7220 */ /* 0x084fe20000400000 */
[----:B---3--:R-:W-:Y:S01]  /*ecb0*/  FMUL R15, R12, R2 ;  /* 0x000000020c0f7220 */ /* 0x008fe20000400000 */
[----:B------:R-:W-:-:S03]  /*ecc0*/  HADD2.F32 R12, -RZ, R8.H0_H0 ;  /* 0x20000008ff0c7230 */ /* 0x000fc60000004100 */
[-C--:B------:R-:W-:Y:S01]  /*ecd0*/  FFMA R15, R14, R0.reuse, R15 ;  /* 0x000000000e0f7223 */ /* 0x080fe2000000000f */
[--C-:B------:R-:W-:Y:S02]  /*ece0*/  HADD2.F32 R14, -RZ, R9.reuse.H0_H0 ;  /* 0x20000009ff0e7230 */ /* 0x100fe40000004100 */
[----:B------:R-:W-:Y:S01]  /*ecf0*/  FFMA R12, R12, R0, R13 ;  /* 0x000000000c0c7223 */ /* 0x000fe2000000000d */
[-C--:B----4-:R-:W-:Y:S01]  /*ed00*/  FMUL R13, R17, R2.reuse ;  /* 0x00000002110d7220 */ /* 0x090fe20000400000 */
[----:B-----5:R-:W-:Y:S01]  /*ed10*/  FMUL R17, R16, R2 ;  /* 0x0000000210117220 */ /* 0x020fe20000400000 */
[----:B------:R-:W-:Y:S02]  /*ed20*/  HADD2.F32 R16, -RZ, R9.H1_H1 ;  /* 0x30000009ff107230 */ /* 0x000fe40000004100 */
[----:B------:R-:W-:Y:S01]  /*ed30*/  FFMA R13, R14, R0, R13 ;  /* 0x000000000e0d7223 */ /* 0x000fe2000000000d */
[----:B------:R-:W-:Y:S01]  /*ed40*/  F2FP.F16.F32.PACK_AB R12, R15, R12 ;  /* 0x0000000c0f0c723e */ /* 0x000fe200000000ff */
[----:B------:R-:W-:Y:S01]  /*ed50*/  FMUL R15, R32, R2 ;  /* 0x00000002200f7220 */ /* 0x000fe20000400000 */
[----:B------:R-:W-:Y:S01]  /*ed60*/  FFMA R14, R16, R0, R17 ;  /* 0x00000000100e7223 */ /* 0x000fe20000000011 */
[----:B------:R-:W-:-:S02]  /*ed70*/  HADD2.F32 R16, -RZ, R10.H1_H1 ;  /* 0x3000000aff107230 */ /* 0x000fc40000004100 */
[----:B------:R-:W-:Y:S02]  /*ed80*/  FMUL R17, R31, R2 ;  /* 0x000000021f117220 */ /* 0x000fe40000400000 */
[----:B------:R-:W-:Y:S01]  /*ed90*/  F2FP.F16.F32.PACK_AB R13, R14, R13 ;  /* 0x0000000d0e0d723e */ /* 0x000fe200000000ff */
[----:B------:R-:W-:-:S05]  /*eda0*/  HADD2.F32 R14, -RZ, R10.H0_H0 ;  /* 0x2000000aff0e7230 */ /* 0x000fca0000004100 */
[-C--:B------:R-:W-:Y:S01]  /*edb0*/  FFMA R14, R14, R0.reuse, R15 ;  /* 0x000000000e0e7223 */ /* 0x080fe2000000000f */
[----:B------:R-:W-:Y:S01]  /*edc0*/  FFMA R15, R16, R0, R17 ;  /* 0x00000000100f7223 */ /* 0x000fe20000000011 */
[-C--:B------:R-:W-:Y:S01]  /*edd0*/  FMUL R17, R19, R2.reuse ;  /* 0x0000000213117220 */ /* 0x080fe20000400000 */
[-C--:B------:R-:W-:Y:S01]  /*ede0*/  FMUL R19, R18, R2.reuse ;  /* 0x0000000212137220 */ /* 0x080fe20000400000 */
[--C-:B------:R-:W-:Y:S02]  /*edf0*/  HADD2.F32 R16, -RZ, R11.reuse.H0_H0 ;  /* 0x2000000bff107230 */ /* 0x100fe40000004100 */
[----:B------:R-:W-:Y:S02]  /*ee00*/  HADD2.F32 R18, -RZ, R11.H1_H1 ;  /* 0x3000000bff127230 */ /* 0x000fe40000004100 */
[----:B------:R-:W-:Y:S01]  /*ee10*/  FMUL R21, R21, R2 ;  /* 0x0000000215157220 */ /* 0x000fe20000400000 */
[----:B------:R-:W-:Y:S01]  /*ee20*/  F2FP.F16.F32.PACK_AB R14, R15, R14 ;  /* 0x0000000e0f0e723e */ /* 0x000fe200000000ff */
[-C--:B------:R-:W-:Y:S01]  /*ee30*/  FFMA R16, R16, R0.reuse, R17 ;  /* 0x0000000010107223 */ /* 0x080fe20000000011 */
[----:B------:R-:W-:Y:S01]  /*ee40*/  FFMA R17, R18, R0, R19 ;  /* 0x0000000012117223 */ /* 0x000fe20000000013 */
[----:B------:R-:W-:Y:S01]  /*ee50*/  FMUL R19, R24, R2 ;  /* 0x0000000218137220 */ /* 0x000fe20000400000 */
[----:B------:R-:W-:-:S02]  /*ee60*/  HADD2.F32 R18, -RZ, R4.H0_H0 ;  /* 0x20000004ff127230 */ /* 0x000fc40000004100 */
[----:B------:R-:W-:Y:S02]  /*ee70*/  HADD2.F32 R24, -RZ, R4.H1_H1 ;  /* 0x30000004ff187230 */ /* 0x000fe40000004100 */
[----:B------:R-:W-:Y:S01]  /*ee80*/  FMUL R25, R25, R2 ;  /* 0x0000000219197220 */ /* 0x000fe20000400000 */
[----:B------:R-:W-:Y:S01]  /*ee90*/  F2FP.F16.F32.PACK_AB R15, R17, R16 ;  /* 0x00000010110f723e */ /* 0x000fe200000000ff */
[-C--:B------:R-:W-:Y:S01]  /*eea0*/  FFMA R18, R18, R0.reuse, R19 ;  /* 0x0000000012127223 */ /* 0x080fe20000000013 */
[----:B------:R-:W-:Y:S01]  /*eeb0*/  FFMA R19, R24, R0, R21 ;  /* 0x0000000018137223 */ /* 0x000fe20000000015 */
[-C--:B------:R-:W-:Y:S01]  /*eec0*/  FMUL R21, R26, R2.reuse ;  /* 0x000000021a157220 */ /* 0x080fe20000400000 */
[--C-:B------:R-:W-:Y:S02]  /*eed0*/  HADD2.F32 R24, -RZ, R5.reuse.H0_H0 ;  /* 0x20000005ff187230 */ /* 0x100fe40000004100 */
[----:B------:R-:W-:Y:S01]  /*eee0*/  FMUL R27, R27, R2 ;  /* 0x000000021b1b7220 */ /* 0x000fe20000400000 */
[----:B------:R-:W-:Y:S01]  /*eef0*/  HADD2.F32 R26, -RZ, R5.H1_H1 ;  /* 0x30000005ff1a7230 */ /* 0x000fe20000004100 */
[----:B------:R-:W-:Y:S01]  /*ef00*/  F2FP.F16.F32.PACK_AB R16, R19, R18 ;  /* 0x000000121310723e */ /* 0x000fe200000000ff */
[----:B------:R1:W-:Y:S01]  /*ef10*/  STSM.16.MT88.4 [R3+0x30000], R12 ;  /* 0x0300000c03007844 */ /* 0x0003e20000004200 */
[----:B------:R-:W-:-:S02]  /*ef20*/  FFMA R21, R24, R0, R21 ;  /* 0x0000000018157223 */ /* 0x000fc40000000015 */
[----:B------:R-:W-:Y:S01]  /*ef30*/  FFMA R24, R26, R0, R25 ;  /* 0x000000001a187223 */ /* 0x000fe20000000019 */
[-C--:B------:R-:W-:Y:S01]  /*ef40*/  FMUL R25, R28, R2.reuse ;  /* 0x000000021c197220 */ /* 0x080fe20000400000 */
[--C-:B------:R-:W-:Y:S02]  /*ef50*/  HADD2.F32 R26, -RZ, R6.reuse.H0_H0 ;  /* 0x20000006ff1a7230 */ /* 0x100fe40000004100 */
[----:B------:R-:W-:Y:S01]  /*ef60*/  FMUL R29, R29, R2 ;  /* 0x000000021d1d7220 */ /* 0x000fe20000400000 */
[----:B------:R-:W-:Y:S01]  /*ef70*/  HADD2.F32 R28, -RZ, R6.H1_H1 ;  /* 0x30000006ff1c7230 */ /* 0x000fe20000004100 */
[----:B------:R-:W-:Y:S01]  /*ef80*/  F2FP.F16.F32.PACK_AB R17, R24, R21 ;  /* 0x000000151811723e */ /* 0x000fe200000000ff */
[----:B------:R-:W-:-:S03]  /*ef90*/  FFMA R25, R26, R0, R25 ;  /* 0x000000001a197223 */ /* 0x000fc60000000019 */
[----:B------:R-:W-:Y:S01]  /*efa0*/  FFMA R26, R28, R0, R27 ;  /* 0x000000001c1a7223 */ /* 0x000fe2000000001b */
[----:B------:R-:W-:Y:S01]  /*efb0*/  FMUL R27, R30, R2 ;  /* 0x000000021e1b7220 */ /* 0x000fe20000400000 */
[--C-:B------:R-:W-:Y:S02]  /*efc0*/  HADD2.F32 R28, -RZ, R7.reuse.H0_H0 ;  /* 0x20000007ff1c7230 */ /* 0x100fe40000004100 */
[----:B------:R-:W-:Y:S01]  /*efd0*/  HADD2.F32 R30, -RZ, R7.H1_H1 ;  /* 0x30000007ff1e7230 */ /* 0x000fe20000004100 */
[----:B------:R-:W-:Y:S02]  /*efe0*/  F2FP.F16.F32.PACK_AB R18, R26, R25 ;  /* 0x000000191a12723e */ /* 0x000fe400000000ff */
[-C--:B------:R-:W-:Y:S02]  /*eff0*/  FFMA R27, R28, R0.reuse, R27 ;  /* 0x000000001c1b7223 */ /* 0x080fe4000000001b */
[----:B------:R-:W-:-:S05]  /*f000*/  FFMA R28, R30, R0, R29 ;  /* 0x000000001e1c7223 */ /* 0x000fca000000001d */
        /* <DEDUP_REMOVED lines=16> */
.L_x_90:
[----:B------:R-:W-:Y:S05]  /*f110*/  BSYNC B0 ;  /* 0x0000000000007941 */ /* 0x000fea0003800000 */
.L_x_89:
[----:B------:R-:W-:Y:S06]  /*f120*/  BAR.SYNC.DEFER_BLOCKING 0x1, 0x80 ;  /* 0x0042000000007b1d */ /* 0x000fec0000010000 */
[----:B------:R-:W-:Y:S05]  /*f130*/  @!P0 BRA `(.L_x_91) ;  /* 0x0000000000048947 */ /* 0x000fea0003800000 */
[----:B------:R-:W-:Y:S01]  /*f140*/  BPT.TRAP 0x1 ;  /* 0x000000040000795c */ /* 0x000fe20000300000 */
.L_x_91:
[----:B------:R-:W-:-:S04]  /*f150*/  UIADD3 UR10, UR50, 0x344f8, URZ ;  /* 0x000344f8320a7890 */ /* 0x000fc8000fffe03f */
[----:B------:R-:W-:-:S09]  /*f160*/  UPRMT UR10, UR57, 0x654, UR10 ;  /* 0x00000654390a7896 */ /* 0x000fd2000800000a */
[----:B------:R-:W-:Y:S01]  /*f170*/  SYNCS.ARRIVE.TRANS64.RED.A1T0 RZ, [UR10], RZ ;  /* 0x000000ffffff79a7 */ /* 0x000fe2000810040a */
[----:B------:R-:W-:Y:S05]  /*f180*/  @!P0 BRA `(.L_x_92) ;  /* 0x0000000000048947 */ /* 0x000fea0003800000 */
[----:B------:R-:W-:Y:S01]  /*f190*/  BPT.TRAP 0x1 ;  /* 0x000000040000795c */ /* 0x000fe20000300000 */
.L_x_92:
[----:B------:R-:W2:Y:S02]  /*f1a0*/  SYNCS.PHASECHK.TRANS64.TRYWAIT P3, [UR50+0x344c8], R20 ;  /* 0x0344c814ff0075a7 */ /* 0x000ea40008060172 */
[----:B--2---:R-:W-:Y:S05]  /*f1b0*/  @!P3 BRA `(.L_x_93) ;  /* 0x000000b40010b947 */ /* 0x004fea0003800000 */
.L_x_371:
[----:B------:R-:W-:Y:S05]  /*f1c0*/  @P1 WARPSYNC.ALL ;  /* 0x0000000000001948 */ /* 0x000fea0003800000 */
[----:B------:R-:W2:Y:S01]  /*f1d0*/  @P1 LDSM.16.MT88.4 R8, [R3+0x31000] ;  /* 0x031000000308183b */ /* 0x000ea20000004200 */
[-C--:B-1----:R-:W-:Y:S01]  /*f1e0*/  FMUL R13, R56, R2.reuse ;  /* 0x00000002380d7220 */ /* 0x082fe20000400000 */
[-C--:B------:R-:W-:Y:S01]  /*f1f0*/  FMUL R57, R57, R2.reuse ;  /* 0x0000000239397220 */ /* 0x080fe20000400000 */
[-C--:B------:R-:W-:Y:S01]  /*f200*/  FMUL R15, R58, R2.reuse ;  /* 0x000000023a0f7220 */ /* 0x080fe20000400000 */
[----:B------:R-:W1:Y:S01]  /*f210*/  @P1 LDSM.16.MT88.4 R4, [R3+0x31800] ;  /* 0x031800000304183b */ /* 0x000e620000004200 */
[-C--:B------:R-:W-:Y:S01]  /*f220*/  FMUL R59, R59, R2.reuse ;  /* 0x000000023b3b7220 */ /* 0x080fe20000400000 */
        /* <DEDUP_REMOVED lines=12> */
[----:B------:R-:W-:Y:S05]  /*f2f0*/  WARPSYNC.ALL ;  /* 0x0000000000007948 */ /* 0x000fea0003800000 */
[----:B------:R-:W-:Y:S01]  /*f300*/  BSSY B0, `(.L_x_94) ;  /* 0x0000039000007945 */ /* 0x000fe20003800000 */
[----:B--2---:R-:W-:-:S02]  /*f310*/  HADD2.F32 R12, -RZ, R8.H0_H0 ;  /* 0x20000008ff0c7230 */ /* 0x004fc40000004100 */
[----:B------:R-:W-:Y:S02]  /*f320*/  HADD2.F32 R14, -RZ, R8.H1_H1 ;  /* 0x30000008ff0e7230 */ /* 0x000fe40000004100 */
[--C-:B------:R-:W-:Y:S02]  /*f330*/  HADD2.F32 R16, -RZ, R9.reuse.H0_H0 ;  /* 0x20000009ff107230 */ /* 0x100fe40000004100 */
[-C--:B------:R-:W-:Y:S01]  /*f340*/  FFMA R12, R12, R0.reuse, R13 ;  /* 0x000000000c0c7223 */ /* 0x080fe2000000000d */
[----:B------:R-:W-:Y:S02]  /*f350*/  HADD2.F32 R18, -RZ, R9.H1_H1 ;  /* 0x30000009ff127230 */ /* 0x000fe40000004100 */
[-C--:B------:R-:W-:Y:S01]  /*f360*/  FFMA R13, R14, R0.reuse, R57 ;  /* 0x000000000e0d7223 */ /* 0x080fe20000000039 */
[----:B------:R-:W-:Y:S02]  /*f370*/  HADD2.F32 R24, -RZ, R11.H0_H0 ;  /* 0x2000000bff187230 */ /* 0x000fe40000004100 */
[----:B------:R-:W-:Y:S01]  /*f380*/  FFMA R14, R16, R0, R15 ;  /* 0x00000000100e7223 */ /* 0x000fe2000000000f */
[----:B------:R-:W-:-:S02]  /*f390*/  HADD2.F32 R16, -RZ, R10.H0_H0 ;  /* 0x2000000aff107230 */ /* 0x000fc40000004100 */
[-C--:B------:R-:W-:Y:S01]  /*f3a0*/  FFMA R15, R18, R0.reuse, R59 ;  /* 0x00000000120f7223 */ /* 0x080fe2000000003b */
[----:B------:R-:W-:Y:S02]  /*f3b0*/  HADD2.F32 R18, -RZ, R10.H1_H1 ;  /* 0x3000000aff127230 */ /* 0x000fe40000004100 */
[-C--:B------:R-:W-:Y:S01]  /*f3c0*/  FFMA R19, R24, R0.reuse, R19 ;  /* 0x0000000018137223 */ /* 0x080fe20000000013 */
[----:B------:R-:W-:Y:S02]  /*f3d0*/  HADD2.F32 R26, -RZ, R11.H1_H1 ;  /* 0x3000000bff1a7230 */ /* 0x000fe40000004100 */
[-C--:B------:R-:W-:Y:S01]  /*f3e0*/  FFMA R17, R16, R0.reuse, R17 ;  /* 0x0000000010117223 */ /* 0x080fe20000000011 */
[----:B-1----:R-:W-:Y:S02]  /*f3f0*/  HADD2.F32 R24, -RZ, R4.H0_H0 ;  /* 0x20000004ff187230 */ /* 0x002fe40000004100 */
[----:B------:R-:W-:Y:S01]  /*f400*/  FFMA R16, R18, R0, R61 ;  /* 0x0000000012107223 */ /* 0x000fe2000000003d */
[----:B------:R-:W-:-:S02]  /*f410*/  HADD2.F32 R28, -RZ, R5.H0_H0 ;  /* 0x20000005ff1c7230 */ /* 0x000fc40000004100 */
[-C--:B------:R-:W-:Y:S01]  /*f420*/  FFMA R18, R26, R0.reuse, R63 ;  /* 0x000000001a127223 */ /* 0x080fe2000000003f */
[----:B------:R-:W-:Y:S02]  /*f430*/  HADD2.F32 R26, -RZ, R4.H1_H1 ;  /* 0x30000004ff1a7230 */ /* 0x000fe40000004100 */
        /* <DEDUP_REMOVED lines=10> */
[----:B------:R-:W-:Y:S01]  /*f4e0*/  FFMA R29, R32, R0, R29 ;  /* 0x00000000201d7223 */ /* 0x000fe2000000001d */
[----:B------:R-:W-:Y:S01]  /*f4f0*/  F2FP.F16.F32.PACK_AB R12, R13, R12 ;  /* 0x0000000c0d0c723e */ /* 0x000fe200000000ff */
[----:B------:R-:W-:Y:S01]  /*f500*/  FFMA R28, R30, R0, R69 ;  /* 0x000000001e1c7223 */ /* 0x000fe20000000045 */
[----:B------:R-:W-:Y:S01]  /*f510*/  F2FP.F16.F32.PACK_AB R13, R15, R14 ;  /* 0x0000000e0f0d723e */ /* 0x000fe200000000ff */
[----:B------:R-:W-:Y:S01]  /*f520*/  FFMA R30, R34, R0, R71 ;  /* 0x00000000221e7223 */ /* 0x000fe20000000047 */
[----:B------:R-:W-:-:S02]  /*f530*/  F2FP.F16.F32.PACK_AB R14, R16, R17 ;  /* 0x00000011100e723e */ /* 0x000fc400000000ff */
[----:B------:R-:W-:Y:S02]  /*f540*/  F2FP.F16.F32.PACK_AB R15, R18, R19 ;  /* 0x00000013120f723e */ /* 0x000fe400000000ff */
[----:B------:R-:W-:Y:S02]  /*f550*/  F2FP.F16.F32.PACK_AB R16, R24, R21 ;  /* 0x000000151810723e */ /* 0x000fe400000000ff */
[----:B------:R-:W-:Y:S01]  /*f560*/  F2FP.F16.F32.PACK_AB R17, R26, R25 ;  /* 0x000000191a11723e */ /* 0x000fe200000000ff */
[----:B------:R1:W-:Y:S01]  /*f570*/  STSM.16.MT88.4 [R3+0x31000], R12 ;  /* 0x0310000c03007844 */ /* 0x0003e20000004200 */
        /* <DEDUP_REMOVED lines=17> */
.L_x_95:
[----:B------:R-:W-:Y:S05]  /*f690*/  BSYNC B0 ;  /* 0x0000000000007941 */ /* 0x000fea0003800000 */
.L_x_94:
[----:B------:R-:W-:Y:S06]  /*f6a0*/  BAR.SYNC.DEFER_BLOCKING 0x1, 0x80 ;  /* 0x0042000000007b1d */ /* 0x000fec0000010000 */
[----:B------:R-:W-:Y:S05]  /*f6b0*/  @!P0 BRA `(.L_x_96) ;  /* 0x0000000000048947 */ /* 0x000fea0003800000 */
[----:B------:R-:W-:Y:S01]  /*f6c0*/  BPT.TRAP 0x1 ;  /* 0x000000040000795c */ /* 0x000fe20000300000 */
.L_x_96:
[----:B------:R-:W-:Y:S01]  /*f6d0*/  SYNCS.ARRIVE.TRANS64.RED.A1T0 RZ, [UR7], RZ ;  /* 0x000000ffffff79a7 */ /* 0x000fe20008100407 */
[----:B------:R-:W-:Y:S05]  /*f6e0*/  @!P0 BRA `(.L_x_97) ;  /* 0x0000000000048947 */ /* 0x000fea0003800000 */
[----:B------:R-:W-:Y:S01]  /*f6f0*/  BPT.TRAP 0x1 ;  /* 0x000000040000795c */ /* 0x000fe20000300000 */
.L_x_97:
[----:B------:R-:W2:Y:S02]  /*f700*/  SYNCS.PHASECHK.TRANS64.TRYWAIT P3, [UR50+0x344d0], R20 ;  /* 0x0344d014ff0075a7 */ /* 0x000ea40008060172 */
[----:B--2---:R-:W-:Y:S05]  /*f710*/  @!P3 BRA `(.L_x_98) ;  /* 0x000000ac00d0b947 */ /* 0x004fea0003800000 */
.L_x_372:
        /* <DEDUP_REMOVED lines=21> */
[----:B-1----:R-:W-:-:S02]  /*f870*/  HADD2.F32 R16, -RZ, R9.H0_H0 ;  /* 0x20000009ff107230 */ /* 0x002fc40000004100 */
[----:B------:R-:W-:Y:S02]  /*f880*/  HADD2.F32 R18, -RZ, R9.H1_H1 ;  /* 0x30000009ff127230 */ /* 0x000fe40000004100 */
[-C--:B--2---:R-:W-:Y:S01]  /*f890*/  FMUL R13, R13, R2.reuse ;  /* 0x000000020d0d7220 */ /* 0x084fe20000400000 */
[-C--:B---3--:R-:W-:Y:S01]  /*f8a0*/  FMUL R15, R14, R2.reuse ;  /* 0x000000020e0f7220 */ /* 0x088fe20000400000 */
[--C-:B------:R-:W-:Y:S02]  /*f8b0*/  HADD2.F32 R14, -RZ, R8.reuse.H1_H1 ;  /* 0x30000008ff0e7230 */ /* 0x100fe40000004100 */
[----:B----4-:R-:W-:Y:S01]  /*f8c0*/  FMUL R17, R12, R2 ;  /* 0x000000020c117220 */ /* 0x010fe20000400000 */
[----:B------:R-:W-:Y:S02]  /*f8d0*/  HADD2.F32 R12, -RZ, R8.H0_H0 ;  /* 0x20000008ff0c7230 */ /* 0x000fe40000004100 */
[----:B------:R-:W-:Y:S01]  /*f8e0*/  FFMA R15, R14, R0, R15 ;  /* 0x000000000e0f7223 */ /* 0x000fe2000000000f */
[----:B-----5:R-:W-:-:S02]  /*f8f0*/  FMUL R19, R19, R2 ;  /* 0x0000000213137220 */ /* 0x020fc40000400000 */
[-C--:B------:R-:W-:Y:S01]  /*f900*/  FFMA R12, R12, R0.reuse, R13 ;  /* 0x000000000c0c7223 */ /* 0x080fe2000000000d */
[-C--:B------:R-:W-:Y:S01]  /*f910*/  FFMA R13, R16, R0.reuse, R17 ;  /* 0x00000000100d7223 */ /* 0x080fe20000000011 */
[----:B------:R-:W-:Y:S01]  /*f920*/  FFMA R14, R18, R0, R19 ;  /* 0x00000000120e7223 */ /* 0x000fe20000000013 */
[--C-:B------:R-:W-:Y:S02]  /*f930*/  HADD2.F32 R16, -RZ, R10.reuse.H0_H0 ;  /* 0x2000000aff107230 */ /* 0x100fe40000004100 */
[-C--:B------:R-:W-:Y:S01]  /*f940*/  FMUL R17, R26, R2.reuse ;  /* 0x000000021a117220 */ /* 0x080fe20000400000 */
[----:B------:R-:W-:Y:S02]  /*f950*/  HADD2.F32 R18, -RZ, R10.H1_H1 ;  /* 0x3000000aff127230 */ /* 0x000fe40000004100 */
[----:B------:R-:W-:Y:S01]  /*f960*/  FMUL R19, R24, R2 ;  /* 0x0000000218137220 */ /* 0x000fe20000400000 */
[--C-:B------:R-:W-:Y:S02]  /*f970*/  HADD2.F32 R24, -RZ, R11.reuse.H0_H0 ;  /* 0x2000000bff187230 */ /* 0x100fe40000004100 */
[----:B------:R-:W-:Y:S01]  /*f980*/  FFMA R17, R16, R0, R17 ;  /* 0x0000000010117223 */ /* 0x000fe20000000011 */
[----:B------:R-:W-:-:S02]  /*f990*/  HADD2.F32 R26, -RZ, R11.H1_H1 ;  /* 0x3000000bff1a7230 */ /* 0x000fc40000004100 */
[----:B------:R-:W-:Y:S01]  /*f9a0*/  FMUL R21, R21, R2 ;  /* 0x0000000215157220 */ /* 0x000fe20000400000 */
[----:B------:R-:W-:Y:S01]  /*f9b0*/  FFMA R16, R18, R0, R19 ;  /* 0x0000000012107223 */ /* 0x000fe20000000013 */
[----:B------:R-:W-:Y:S01]  /*f9c0*/  F2FP.F16.F32.PACK_AB R13, R14, R13 ;  /* 0x0000000d0e0d723e */ /* 0x000fe200000000ff */
[----:B------:R-:W-:Y:S01]  /*f9d0*/  FMUL R25, R25, R2 ;  /* 0x0000000219197220 */ /* 0x000fe20000400000 */
[----:B------:R-:W-:Y:S01]  /*f9e0*/  FFMA R21, R24, R0, R21 ;  /* 0x0000000018157223 */ /* 0x000fe20000000015 */
[--C-:B------:R-:W-:Y:S01]  /*f9f0*/  HADD2.F32 R24, -RZ, R4.reuse.H0_H0 ;  /* 0x20000004ff187230 */ /* 0x100fe20000004100 */
[----:B------:R-:W-:Y:S01]  /*fa00*/  F2FP.F16.F32.PACK_AB R12, R15, R12 ;  /* 0x0000000c0f0c723e */ /* 0x000fe200000000ff */
[----:B------:R-:W-:Y:S01]  /*fa10*/  FFMA R18, R26, R0, R25 ;  /* 0x000000001a127223 */ /* 0x000fe20000000019 */
[-C--:B------:R-:W-:Y:S01]  /*fa20*/  FMUL R19, R30, R2.reuse ;  /* 0x000000021e137220 */ /* 0x080fe20000400000 */
[----:B------:R-:W-:Y:S01]  /*fa30*/  HADD2.F32 R26, -RZ, R4.H1_H1 ;  /* 0x30000004ff1a7230 */ /* 0x000fe20000004100 */
[----:B------:R-:W-:Y:S01]  /*fa40*/  F2FP.F16.F32.PACK_AB R14, R16, R17 ;  /* 0x00000011100e723e */ /* 0x000fe200000000ff */
[----:B------:R-:W-:Y:S01]  /*fa50*/  FMUL R25, R28, R2 ;  /* 0x000000021c197220 */ /* 0x000fe20000400000 */
[----:B------:R-:W-:-:S02]  /*fa60*/  HADD2.F32 R28, -RZ, R5.H0_H0 ;  /* 0x20000005ff1c7230 */ /* 0x000fc40000004100 */
[----:B------:R-:W-:Y:S01]  /*fa70*/  FFMA R19, R24, R0, R19 ;  /* 0x0000000018137223 */ /* 0x000fe20000000013 */
[----:B------:R-:W-:Y:S02]  /*fa80*/  HADD2.F32 R30, -RZ, R5.H1_H1 ;  /* 0x30000005ff1e7230 */ /* 0x000fe40000004100 */
[----:B------:R-:W-:Y:S01]  /*fa90*/  FMUL R27, R27, R2 ;  /* 0x000000021b1b7220 */ /* 0x000fe20000400000 */
[----:B------:R-:W-:Y:S01]  /*faa0*/  FFMA R24, R26, R0, R25 ;  /* 0x000000001a187223 */ /* 0x000fe20000000019 */
[----:B------:R-:W-:Y:S01]  /*fab0*/  F2FP.F16.F32.PACK_AB R15, R18, R21 ;  /* 0x00000015120f723e */ /* 0x000fe200000000ff */
[----:B------:R-:W-:Y:S01]  /*fac0*/  FMUL R29, R29, R2 ;  /* 0x000000021d1d7220 */ /* 0x000fe20000400000 */
[-C--:B------:R-:W-:Y:S01]  /*fad0*/  FFMA R27, R28, R0.reuse, R27 ;  /* 0x000000001c1b7223 */ /* 0x080fe2000000001b */
[--C-:B------:R-:W-:Y:S01]  /*fae0*/  HADD2.F32 R28, -RZ, R6.reuse.H0_H0 ;  /* 0x20000006ff1c7230 */ /* 0x100fe20000004100 */
[----:B------:R-:W-:Y:S01]  /*faf0*/  F2FP.F16.F32.PACK_AB R16, R24, R19 ;  /* 0x000000131810723e */ /* 0x000fe200000000ff */
[----:B------:R-:W-:Y:S01]  /*fb00*/  FFMA R26, R30, R0, R29 ;  /* 0x000000001e1a7223 */ /* 0x000fe2000000001d */
[-C--:B------:R-:W-:Y:S01]  /*fb10*/  FMUL R25, R34, R2.reuse ;  /* 0x0000000222197220 */ /* 0x080fe20000400000 */
[----:B------:R-:W-:Y:S01]  /*fb20*/  HADD2.F32 R30, -RZ, R6.H1_H1 ;  /* 0x30000006ff1e7230 */ /* 0x000fe20000004100 */
[----:B------:R1:W-:Y:S01]  /*fb30*/  STSM.16.MT88.4 [R3+0x32000], R12 ;  /* 0x0320000c03007844 */ /* 0x0003e20000004200 */
        /* <DEDUP_REMOVED lines=8> */
[-C--:B------:R-:W-:Y:S02]  /*fbc0*/  FFMA R31, R32, R0.reuse, R31 ;  /* 0x00000000201f7223 */ /* 0x080fe4000000001f */
[----:B------:R-:W-:Y:S01]  /*fbd0*/  F2FP.F16.F32.PACK_AB R18, R28, R25 ;  /* 0x000000191c12723e */ /* 0x000fe200000000ff */
        /* <DEDUP_REMOVED lines=17> */
.L_x_100:
[----:B------:R-:W-:Y:S05]  /*fcf0*/  BSYNC B0 ;  /* 0x0000000000007941 */ /* 0x000fea0003800000 */
.L_x_99:
[----:B------:R-:W-:Y:S06]  /*fd00*/  BAR.SYNC.DEFER_BLOCKING 0x1, 0x80 ;  /* 0x0042000000007b1d */ /* 0x000fec0000010000 */
[----:B------:R-:W-:Y:S05]  /*fd10*/  @!P0 BRA `(.L_x_101) ;  /* 0x0000000000048947 */ /* 0x000fea0003800000 */
[----:B------:R-:W-:Y:S01]  /*fd20*/  BPT.TRAP 0x1 ;  /* 0x000000040000795c */ /* 0x000fe20000300000 */
.L_x_101:
[----:B------:R-:W-:Y:S01]  /*fd30*/  SYNCS.ARRIVE.TRANS64.RED.A1T0 RZ, [UR8], RZ ;  /* 0x000000ffffff79a7 */ /* 0x000fe20008100408 */
[----:B------:R-:W-:Y:S05]  /*fd40*/  @!P0 BRA `(.L_x_102) ;  /* 0x0000000000048947 */ /* 0x000fea0003800000 */
[----:B------:R-:W-:Y:S01]  /*fd50*/  BPT.TRAP 0x1 ;  /* 0x000000040000795c */ /* 0x000fe20000300000 */
.L_x_102:
[----:B------:R-:W2:Y:S02]  /*fd60*/  SYNCS.PHASECHK.TRANS64.TRYWAIT P3, [UR50+0x344d8], R20 ;  /* 0x0344d814ff0075a7 */ /* 0x000ea40008060172 */
[----:B--2---:R-:W-:Y:S05]  /*fd70*/  @!P3 BRA `(.L_x_103) ;  /* 0x000000a80050b947 */ /* 0x004fea0003800000 */
.L_x_373:
        /* <DEDUP_REMOVED lines=29> */
[----:B------:R-:W-:Y:S01]  /*ff50*/  FFMA R14, R18, R0, R75 ;  /* 0x00000000120e7223 */ /* 0x000fe2000000004b */
[----:B------:R-:W-:Y:S01]  /*ff60*/  FMUL R15, R76, R2 ;  /* 0x000000024c0f7220 */ /* 0x000fe20000400000 */
        /* <DEDUP_REMOVED lines=20> */
[----:B------:R-:W-:Y:S01]  /*100b0*/  F2FP.F16.F32.PACK_AB R13, R14, R13 ;  /* 0x0000000d0e0d723e */ /* 0x000fe200000000ff */
[-C--:B------:R-:W-:Y:S01]  /*100c0*/  FFMA R28, R30, R0.reuse, R85 ;  /* 0x000000001e1c7223 */ /* 0x080fe20000000055 */
        /* <DEDUP_REMOVED lines=24> */
.L_x_105:
[----:B------:R-:W-:Y:S05]  /*10250*/  BSYNC B0 ;  /* 0x0000000000007941 */ /* 0x000fea0003800000 */
.L_x_104:
[----:B------:R-:W-:Y:S06]  /*10260*/  BAR.SYNC.DEFER_BLOCKING 0x1, 0x80 ;  /* 0x0042000000007b1d */ /* 0x000fec0000010000 */
[----:B------:R-:W-:Y:S05]  /*10270*/  @!P0 BRA `(.L_x_106) ;  /* 0x0000000000048947 */ /* 0x000fea0003800000 */
[----:B------:R-:W-:Y:S01]  /*10280*/  BPT.TRAP 0x1 ;  /* 0x000000040000795c */ /* 0x000fe20000300000 */
.L_x_106:
[----:B------:R-:W-:Y:S01]  /*10290*/  SYNCS.ARRIVE.TRANS64.RED.A1T0 RZ, [UR9], RZ ;  /* 0x000000ffffff79a7 */ /* 0x000fe20008100409 */
[----:B------:R-:W-:Y:S05]  /*102a0*/  @!P0 BRA `(.L_x_107) ;  /* 0x0000000000048947 */ /* 0x000fea0003800000 */
[----:B------:R-:W-:Y:S01]  /*102b0*/  BPT.TRAP 0x1 ;  /* 0x000000040000795c */ /* 0x000fe20000300000 */
.L_x_107:
[----:B------:R-:W2:Y:S02]  /*102c0*/  SYNCS.PHASECHK.TRANS64.TRYWAIT P3, [UR50+0x344c0], R159 ;  /* 0x0344c09fff0075a7 */ /* 0x000ea40008060172 */
[----:B--2---:R-:W-:Y:S05]  /*102d0*/  @!P3 BRA `(.L_x_108) ;  /* 0x000000a40010b947 */ /* 0x004fea0003800000 */
.L_x_374:
        /* <DEDUP_REMOVED lines=93> */
.L_x_110:
[----:B------:R-:W-:Y:S05]  /*108b0*/  BSYNC B0 ;  /* 0x0000000000007941 */ /* 0x000fea0003800000 */
.L_x_109:
[----:B------:R-:W-:Y:S06]  /*108c0*/  BAR.SYNC.DEFER_BLOCKING 0x1, 0x80 ;  /* 0x0042000000007b1d */ /* 0x000fec0000010000 */
[----:B------:R-:W-:Y:S05]  /*108d0*/  @!P0 BRA `(.L_x_111) ;  /* 0x0000000000048947 */ /* 0x000fea0003800000 */
[----:B------:R-:W-:Y:S01]  /*108e0*/  BPT.TRAP 0x1 ;  /* 0x000000040000795c */ /* 0x000fe20000300000 */
.L_x_111:
[----:B------:R-:W-:Y:S01]  /*108f0*/  SYNCS.ARRIVE.TRANS64.RED.A1T0 RZ, [UR10], RZ ;  /* 0x000000ffffff79a7 */ /* 0x000fe2000810040a */
[----:B------:R-:W-:Y:S05]  /*10900*/  @!P0 BRA `(.L_x_112) ;  /* 0x0000000000048947 */ /* 0x000fea0003800000 */
[----:B------:R-:W-:Y:S01]  /*10910*/  BPT.TRAP 0x1 ;  /* 0x000000040000795c */ /* 0x000fe20000300000 */
.L_x_112:
[----:B------:R-:W2:Y:S02]  /*10920*/  SYNCS.PHASECHK.TRANS64.TRYWAIT P3, [UR50+0x344c8], R159 ;  /* 0x0344c89fff0075a7 */ /* 0x000ea40008060172 */
[----:B--2---:R-:W-:Y:S05]  /*10930*/  @!P3 BRA `(.L_x_113) ;  /* 0x0000009c0090b947 */ /* 0x004fea0003800000 */
.L_x_375:
        /* <DEDUP_REMOVED lines=58> */
[----:B------:R-:W-:Y:S02]  /*10ce0*/  F2FP.F16.F32.PACK_AB R26, R28, R27 ;  /* 0x0000001b1c1a723e */ /* 0x000fe400000000ff */
[----:B------:R-:W-:Y:S01]  /*10cf0*/  F2FP.F16.F32.PACK_AB R24, R24, R21 ;  /* 0x000000151818723e */ /* 0x000fe200000000ff */
[----:B------:R1:W-:Y:S01]  /*10d00*/  STSM.16.MT88.4 [R3+0x31000], R12 ;  /* 0x0310000c03007844 */ /* 0x0003e20000004200 */
        /* <DEDUP_REMOVED lines=16> */
.L_x_115:
[----:B------:R-:W-:Y:S05]  /*10e10*/  BSYNC B0 ;  /* 0x0000000000007941 */ /* 0x000fea0003800000 */
.L_x_114:
[----:B------:R-:W-:Y:S06]  /*10e20*/  BAR.SYNC.DEFER_BLOCKING 0x1, 0x80 ;  /* 0x0042000000007b1d */ /* 0x000fec0000010000 */
[----:B------:R-:W-:Y:S05]  /*10e30*/  @!P0 BRA `(.L_x_116) ;  /* 0x0000000000048947 */ /* 0x000fea0003800000 */
[----:B------:R-:W-:Y:S01]  /*10e40*/  BPT.TRAP 0x1 ;  /* 0x000000040000795c */ /* 0x000fe20000300000 */
.L_x_116:
[----:B------:R-:W-:Y:S01]  /*10e50*/  SYNCS.ARRIVE.TRANS64.RED.A1T0 RZ, [UR7], RZ ;  /* 0x000000ffffff79a7 */ /* 0x000fe20008100407 */
[----:B------:R-:W-:Y:S05]  /*10e60*/  @!P0 BRA `(.L_x_117) ;  /* 0x0000000000048947 */ /* 0x000fea0003800000 */
[----:B------:R-:W-:Y:S01]  /*10e70*/  BPT.TRAP 0x1 ;  /* 0x000000040000795c */ /* 0x000fe20000300000 */
.L_x_117:
[----:B------:R-:W2:Y:S02]  /*10e80*/  SYNCS.PHASECHK.TRANS64.TRYWAIT P3, [UR50+0x344d0], R159 ;  /* 0x0344d09fff0075a7 */ /* 0x000ea40008060172 */
[----:B--2---:R-:W-:Y:S05]  /*10e90*/  @!P3 BRA `(.L_x_118) ;  /* 0x000000980050b947 */ /* 0x004fea0003800000 */
.L_x_376:
        /* <DEDUP_REMOVED lines=26> */
[-C--:B----4-:R-:W-:Y:S01]  /*11040*/  FMUL R17, R12, R2.reuse ;  /* 0x000000020c117220 */ /* 0x090fe20000400000 */
[----:B------:R-:W-:Y:S02]  /*11050*/  HADD2.F32 R12, -RZ, R8.H0_H0 ;  /* 0x20000008ff0c7230 */ /* 0x000fe40000004100 */
[----:B-----5:R-:W-:Y:S01]  /*11060*/  FMUL R19, R19, R2 ;  /* 0x0000000213137220 */ /* 0x020fe20000400000 */
[----:B------:R-:W-:-:S02]  /*11070*/  FFMA R17, R16, R0, R17 ;  /* 0x0000000010117223 */ /* 0x000fc40000000011 */
        /* <DEDUP_REMOVED lines=63> */
.L_x_120:
[----:B------:R-:W-:Y:S05]  /*11470*/  BSYNC B0 ;  /* 0x0000000000007941 */ /* 0x000fea0003800000 */
.L_x_119:
[----:B------:R-:W-:Y:S06]  /*11480*/  BAR.SYNC.DEFER_BLOCKING 0x1, 0x80 ;  /* 0x0042000000007b1d */ /* 0x000fec0000010000 */
[----:B------:R-:W-:Y:S05]  /*11490*/  @!P0 BRA `(.L_x_121) ;  /* 0x0000000000048947 */ /* 0x000fea0003800000 */
[----:B------:R-:W-:Y:S01]  /*114a0*/  BPT.TRAP 0x1 ;  /* 0x000000040000795c */ /* 0x000fe20000300000 */
.L_x_121:
[----:B------:R-:W-:Y:S01]  /*114b0*/  SYNCS.ARRIVE.TRANS64.RED.A1T0 RZ, [UR8], RZ ;  /* 0x000000ffffff79a7 */ /* 0x000fe20008100408 */
[----:B------:R-:W-:Y:S05]  /*114c0*/  @!P0 BRA `(.L_x_122) ;  /* 0x0000000000048947 */ /* 0x000fea0003800000 */
[----:B------:R-:W-:Y:S01]  /*114d0*/  BPT.TRAP 0x1 ;  /* 0x000000040000795c */ /* 0x000fe20000300000 */
.L_x_122:
[----:B------:R-:W2:Y:S02]  /*114e0*/  SYNCS.PHASECHK.TRANS64.TRYWAIT P3, [UR50+0x344d8], R159 ;  /* 0x0344d89fff0075a7 */ /* 0x000ea40008060172 */
[----:B--2---:R-:W-:Y:S05]  /*114f0*/  @!P3 BRA `(.L_x_123) ;  /* 0x0000009000d0b947 */ /* 0x004fea0003800000 */
.L_x_377:
        /* <DEDUP_REMOVED lines=77> */
.L_x_125:
[----:B------:R-:W-:Y:S05]  /*119d0*/  BSYNC B0 ;  /* 0x0000000000007941 */ /* 0x000fea0003800000 */
.L_x_124:
[----:B------:R-:W-:Y:S06]  /*119e0*/  BAR.SYNC.DEFER_BLOCKING 0x1, 0x80 ;  /* 0x0042000000007b1d */ /* 0x000fec0000010000 */
[----:B------:R-:W-:Y:S05]  /*119f0*/  @!P0 BRA `(.L_x_126) ;  /* 0x0000000000048947 */ /* 0x000fea0003800000 */
[----:B------:R-:W-:Y:S01]  /*11a00*/  BPT.TRAP 0x1 ;  /* 0x000000040000795c */ /* 0x000fe20000300000 */
.L_x_126:
[----:B------:R-:W-:Y:S01]  /*11a10*/  SYNCS.ARRIVE.TRANS64.RED.A1T0 RZ, [UR9], RZ ;  /* 0x000000ffffff79a7 */ /* 0x000fe20008100409 */
[----:B------:R-:W-:Y:S05]  /*11a20*/  @!P0 BRA `(.L_x_127) ;  /* 0x0000000000048947 */ /* 0x000fea0003800000 */
[----:B------:R-:W-:Y:S01]  /*11a30*/  BPT.TRAP 0x1 ;  /* 0x000000040000795c */ /* 0x000fe20000300000 */
.L_x_127:
[----:B------:R-:W2:Y:S02]  /*11a40*/  SYNCS.PHASECHK.TRANS64.TRYWAIT P3, [UR50+0x344c0], R20 ;  /* 0x0344c014ff0075a7 */ /* 0x000ea40008060172 */
[----:B--2---:R-:W-:Y:S05]  /*11a50*/  @!P3 BRA `(.L_x_128) ;  /* 0x0000008c0090b947 */ /* 0x004fea0003800000 */
.L_x_378:
        /* <DEDUP_REMOVED lines=93> */
.L_x_130:
[----:B------:R-:W-:Y:S05]  /*12030*/  BSYNC B0 ;  /* 0x0000000000007941 */ /* 0x000fea0003800000 */
.L_x_129:
[----:B------:R-:W-:Y:S06]  /*12040*/  BAR.SYNC.DEFER_BLOCKING 0x1, 0x80 ;  /* 0x0042000000007b1d */ /* 0x000fec0000010000 */
[----:B------:R-:W-:Y:S05]  /*12050*/  @!P0 BRA `(.L_x_131) ;  /* 0x0000000000048947 */ /* 0x000fea0003800000 */
[----:B------:R-:W-:Y:S01]  /*12060*/  BPT.TRAP 0x1 ;  /* 0x000000040000795c */ /* 0x000fe20000300000 */
.L_x_131:
[----:B------:R-:W-:Y:S01]  /*12070*/  SYNCS.ARRIVE.TRANS64.RED.A1T0 RZ, [UR10], RZ ;  /* 0x000000ffffff79a7 */ /* 0x000fe2000810040a */
[----:B------:R-:W-:Y:S05]  /*12080*/  @!P0 BRA `(.L_x_132) ;  /* 0x0000000000048947 */ /* 0x000fea0003800000 */
[----:B------:R-:W-:Y:S01]  /*12090*/  BPT.TRAP 0x1 ;  /* 0x000000040000795c */ /* 0x000fe20000300000 */
.L_x_132:
[----:B------:R-:W2:Y:S02]  /*120a0*/  SYNCS.PHASECHK.TRANS64.TRYWAIT P3, [UR50+0x344c8], R20 ;  /* 0x0344c814ff0075a7 */ /* 0x000ea40008060172 */
[----:B--2---:R-:W-:Y:S05]  /*120b0*/  @!P3 BRA `(.L_x_133) ;  /* 0x000000880010b947 */ /* 0x004fea0003800000 */
.L_x_379:
        /* <DEDUP_REMOVED lines=77> */
.L_x_135:
[----:B------:R-:W-:Y:S05]  /*12590*/  BSYNC B0 ;  /* 0x0000000000007941 */ /* 0x000fea0003800000 */
.L_x_134:
[----:B------:R-:W-:Y:S06]  /*125a0*/  BAR.SYNC.DEFER_BLOCKING 0x1, 0x80 ;  /* 0x0042000000007b1d */ /* 0x000fec0000010000 */
[----:B------:R-:W-:Y:S05]  /*125b0*/  @!P0 BRA `(.L_x_136) ;  /* 0x0000000000048947 */ /* 0x000fea0003800000 */
[----:B------:R-:W-:Y:S01]  /*125c0*/  BPT.TRAP 0x1 ;  /* 0x000000040000795c */ /* 0x000fe20000300000 */
.L_x_136:
[----:B------:R-:W-:Y:S01]  /*125d0*/  SYNCS.ARRIVE.TRANS64.RED.A1T0 RZ, [UR7], RZ ;  /* 0x000000ffffff79a7 */ /* 0x000fe20008100407 */
[----:B------:R-:W-:Y:S05]  /*125e0*/  @!P0 BRA `(.L_x_137) ;  /* 0x0000000000048947 */ /* 0x000fea0003800000 */
[----:B------:R-:W-:Y:S01]  /*125f0*/  BPT.TRAP 0x1 ;  /* 0x000000040000795c */ /* 0x000fe20000300000 */
.L_x_137:
[----:B------:R-:W2:Y:S02]  /*12600*/  SYNCS.PHASECHK.TRANS64.TRYWAIT P3, [UR50+0x344d0], R20 ;  /* 0x0344d014ff0075a7 */ /* 0x000ea40008060172 */
[----:B--2---:R-:W-:Y:S05]  /*12610*/  @!P3 BRA `(.L_x_138) ;  /* 0x0000008000d0b947 */ /* 0x004fea0003800000 */
.L_x_380:
        /* <DEDUP_REMOVED lines=17> */
[----:B------:R-:W-:Y:S04]  /*12730*/  @P1 LDSM.16.MT88.4 R8, [R3+0x32000] ;  /* 0x032000000308183b */ /* 0x000fe80000004200 */
[----:B------:R-:W1:Y:S01]  /*12740*/  @P1 LDSM.16.MT88.4 R4, [R3+0x32800] ;  /* 0x032800000304183b */ /* 0x000e620000004200 */
[----:B------:R-:W-:Y:S05]  /*12750*/  WARPSYNC.ALL ;  /* 0x0000000000007948 */ /* 0x000fea0003800000 */
[----:B------:R-:W-:Y:S01]  /*12760*/  BSSY B0, `(.L_x_139) ;  /* 0x0000049000007945 */ /* 0x000fe20003800000 */
[----:B-1----:R-:W-:-:S02]  /*12770*/  HADD2.F32 R32, -RZ, R7.H0_H0 ;  /* 0x20000007ff207230 */ /* 0x002fc40000004100 */
[----:B------:R-:W-:Y:S02]  /*12780*/  HADD2.F32 R34, -RZ, R7.H1_H1 ;  /* 0x30000007ff227230 */ /* 0x000fe40000004100 */
[-C--:B--2---:R-:W-:Y:S01]  /*12790*/  FMUL R13, R13, R2.reuse ;  /* 0x000000020d0d7220 */ /* 0x084fe20000400000 */
[-C--:B---3--:R-:W-:Y:S01]  /*127a0*/  FMUL R15, R15, R2.reuse ;  /* 0x000000020f0f7220 */ /* 0x088fe20000400000 */
[-C--:B----4-:R-:W-:Y:S01]  /*127b0*/  FMUL R17, R17, R2.reuse ;  /* 0x0000000211117220 */ /* 0x090fe20000400000 */
[-C--:B-----5:R-:W-:Y:S01]  /*127c0*/  FMUL R19, R19, R2.reuse ;  /* 0x0000000213137220 */ /* 0x0a0fe20000400000 */
[-C--:B------:R-:W-:Y:S01]  /*127d0*/  FMUL R21, R21, R2.reuse ;  /* 0x0000000215157220 */ /* 0x080fe20000400000 */
[-C--:B------:R-:W-:Y:S01]  /*127e0*/  FMUL R25, R25, R2.reuse ;  /* 0x0000000219197220 */ /* 0x080fe20000400000 */
[-C--:B------:R-:W-:Y:S01]  /*127f0*/  FMUL R27, R27, R2.reuse ;  /* 0x000000021b1b7220 */ /* 0x080fe20000400000 */
[-C--:B------:R-:W-:Y:S01]  /*12800*/  FMUL R29, R29, R2.reuse ;  /* 0x000000021d1d7220 */ /* 0x080fe20000400000 */
[----:B------:R-:W-:Y:S01]  /*12810*/  FMUL R31, R30, R2 ;  /* 0x000000021e1f7220 */ /* 0x000fe20000400000 */
[----:B------:R-:W-:-:S02]  /*12820*/  HADD2.F32 R30, -RZ, R5.H0_H0 ;  /* 0x20000005ff1e7230 */ /* 0x000fc40000004100 */
[-C--:B------:R-:W-:Y:S01]  /*12830*/  FMUL R33, R28, R2.reuse ;  /* 0x000000021c217220 */ /* 0x080fe20000400000 */
[--C-:B------:R-:W-:Y:S02]  /*12840*/  HADD2.F32 R28, -RZ, R4.reuse.H1_H1 ;  /* 0x30000004ff1c7230 */ /* 0x100fe40000004100 */
[-C--:B------:R-:W-:Y:S01]  /*12850*/  FMUL R35, R26, R2.reuse ;  /* 0x000000021a237220 */ /* 0x080fe20000400000 */
[----:B------:R-:W-:Y:S02]  /*12860*/  HADD2.F32 R26, -RZ, R4.H0_H0 ;  /* 0x20000004ff1a7230 */ /* 0x000fe40000004100 */
[----:B------:R-:W-:Y:S01]  /*12870*/  FMUL R37, R12, R2 ;  /* 0x000000020c257220 */ /* 0x000fe20000400000 */
[----:B------:R-:W-:Y:S02]  /*12880*/  HADD2.F32 R12, -RZ, R8.H0_H0 ;  /* 0x20000008ff0c7230 */ /* 0x000fe40000004100 */
[-C--:B------:R-:W-:Y:S01]  /*12890*/  FFMA R31, R26, R0.reuse, R31 ;  /* 0x000000001a1f7223 */ /* 0x080fe2000000001f */
[----:B------:R-:W-:Y:S01]  /*128a0*/  FFMA R35, R30, R0, R35 ;  /* 0x000000001e237223 */ /* 0x000fe20000000023 */
[----:B------:R-:W-:Y:S01]  /*128b0*/  FMUL R39, R24, R2 ;  /* 0x0000000218277220 */ /* 0x000fe20000400000 */
[----:B------:R-:W-:-:S02]  /*128c0*/  HADD2.F32 R24, -RZ, R10.H1_H1 ;  /* 0x3000000aff187230 */ /* 0x000fc40000004100 */
[----:B------:R-:W-:Y:S01]  /*128d0*/  FFMA R13, R12, R0, R13 ;  /* 0x000000000c0d7223 */ /* 0x000fe2000000000d */
[----:B------:R-:W-:Y:S02]  /*128e0*/  HADD2.F32 R12, -RZ, R8.H1_H1 ;  /* 0x30000008ff0c7230 */ /* 0x000fe40000004100 */
[-C--:B------:R-:W-:Y:S01]  /*128f0*/  FMUL R41, R18, R2.reuse ;  /* 0x0000000212297220 */ /* 0x080fe20000400000 */
[----:B------:R-:W-:Y:S02]  /*12900*/  HADD2.F32 R18, -RZ, R10.H0_H0 ;  /* 0x2000000aff127230 */ /* 0x000fe40000004100 */
[----:B------:R-:W-:Y:S02]  /*12910*/  HADD2.F32 R26, -RZ, R5.H1_H1 ;  /* 0x30000005ff1a7230 */ /* 0x000fe40000004100 */
[----:B------:R-:W-:Y:S01]  /*12920*/  FMUL R43, R16, R2 ;  /* 0x00000002102b7220 */ /* 0x000fe20000400000 */
[----:B------:R-:W-:Y:S02]  /*12930*/  HADD2.F32 R16, -RZ, R9.H1_H1 ;  /* 0x30000009ff107230 */ /* 0x000fe40000004100 */
[----:B------:R-:W-:Y:S01]  /*12940*/  FFMA R21, R18, R0, R21 ;  /* 0x0000000012157223 */ /* 0x000fe20000000015 */
[----:B------:R-:W-:-:S02]  /*12950*/  HADD2.F32 R18, -RZ, R11.H0_H0 ;  /* 0x2000000bff127230 */ /* 0x000fc40000004100 */
[----:B------:R-:W-:Y:S01]  /*12960*/  FMUL R45, R14, R2 ;  /* 0x000000020e2d7220 */ /* 0x000fe20000400000 */
[----:B------:R-:W-:Y:S02]  /*12970*/  HADD2.F32 R14, -RZ, R9.H0_H0 ;  /* 0x20000009ff0e7230 */ /* 0x000fe40000004100 */
[-C--:B------:R-:W-:Y:S01]  /*12980*/  FFMA R12, R12, R0.reuse, R15 ;  /* 0x000000000c0c7223 */ /* 0x080fe2000000000f */
[----:B------:R-:W-:Y:S02]  /*12990*/  HADD2.F32 R30, -RZ, R6.H1_H1 ;  /* 0x30000006ff1e7230 */ /* 0x000fe40000004100 */
[-C--:B------:R-:W-:Y:S01]  /*129a0*/  FFMA R27, R18, R0.reuse, R27 ;  /* 0x00000000121b7223 */ /* 0x080fe2000000001b */
[-C--:B------:R-:W-:Y:S01]  /*129b0*/  FFMA R26, R26, R0.reuse, R37 ;  /* 0x000000001a1a7223 */ /* 0x080fe20000000025 */
[-C--:B------:R-:W-:Y:S01]  /*129c0*/  FFMA R17, R14, R0.reuse, R17 ;  /* 0x000000000e117223 */ /* 0x080fe20000000011 */
[-C--:B------:R-:W-:Y:S01]  /*129d0*/  FFMA R14, R16, R0.reuse, R19 ;  /* 0x00000000100e7223 */ /* 0x080fe20000000013 */
[----:B------:R-:W-:Y:S01]  /*129e0*/  FFMA R16, R24, R0, R25 ;  /* 0x0000000018107223 */ /* 0x000fe20000000019 */
[----:B------:R-:W-:-:S02]  /*129f0*/  HADD2.F32 R24, -RZ, R11.H1_H1 ;  /* 0x3000000bff187230 */ /* 0x000fc40000004100 */
[-C--:B------:R-:W-:Y:S01]  /*12a00*/  FFMA R43, R32, R0.reuse, R43 ;  /* 0x00000000202b7223 */ /* 0x080fe2000000002b */
[----:B------:R-:W-:Y:S02]  /*12a10*/  F2FP.F16.F32.PACK_AB R12, R12, R13 ;  /* 0x0000000d0c0c723e */ /* 0x000fe400000000ff */
[----:B------:R-:W-:Y:S01]  /*12a20*/  F2FP.F16.F32.PACK_AB R13, R14, R17 ;  /* 0x000000110e0d723e */ /* 0x000fe200000000ff */
[-C--:B------:R-:W-:Y:S01]  /*12a30*/  FFMA R18, R24, R0.reuse, R29 ;  /* 0x0000000018127223 */ /* 0x080fe2000000001d */
[-C--:B------:R-:W-:Y:S01]  /*12a40*/  FFMA R24, R28, R0.reuse, R33 ;  /* 0x000000001c187223 */ /* 0x080fe20000000021 */
[----:B------:R-:W-:Y:S01]  /*12a50*/  HADD2.F32 R28, -RZ, R6.H0_H0 ;  /* 0x20000006ff1c7230 */ /* 0x000fe20000004100 */
[----:B------:R-:W-:Y:S02]  /*12a60*/  F2FP.F16.F32.PACK_AB R14, R16, R21 ;  /* 0x00000015100e723e */ /* 0x000fe400000000ff */
[----:B------:R-:W-:Y:S02]  /*12a70*/  F2FP.F16.F32.PACK_AB R15, R18, R27 ;  /* 0x0000001b120f723e */ /* 0x000fe400000000ff */
[-C--:B------:R-:W-:Y:S01]  /*12a80*/  FFMA R39, R28, R0.reuse, R39 ;  /* 0x000000001c277223 */ /* 0x080fe20000000027 */
[-C--:B------:R-:W-:Y:S01]  /*12a90*/  FFMA R28, R30, R0.reuse, R41 ;  /* 0x000000001e1c7223 */ /* 0x080fe20000000029 */
[----:B------:R-:W-:Y:S01]  /*12aa0*/  FFMA R30, R34, R0, R45 ;  /* 0x00000000221e7223 */ /* 0x000fe2000000002d */
[----:B------:R-:W-:Y:S01]  /*12ab0*/  F2FP.F16.F32.PACK_AB R25, R26, R35 ;  /* 0x000000231a19723e */ /* 0x000fe200000000ff */
[----:B------:R1:W-:Y:S01]  /*12ac0*/  STSM.16.MT88.4 [R3+0x32000], R12 ;  /* 0x0320000c03007844 */ /* 0x0003e20000004200 */
        /* <DEDUP_REMOVED lines=18> */
.L_x_140:
[----:B------:R-:W-:Y:S05]  /*12bf0*/  BSYNC B0 ;  /* 0x0000000000007941 */ /* 0x000fea0003800000 */
.L_x_139:
[----:B------:R-:W-:Y:S06]  /*12c00*/  BAR.SYNC.DEFER_BLOCKING 0x1, 0x80 ;  /* 0x0042000000007b1d */ /* 0x000fec0000010000 */
[----:B------:R-:W-:Y:S05]  /*12c10*/  @!P0 BRA `(.L_x_141) ;  /* 0x0000000000048947 */ /* 0x000fea0003800000 */
[----:B------:R-:W-:Y:S01]  /*12c20*/  BPT.TRAP 0x1 ;  /* 0x000000040000795c */ /* 0x000fe20000300000 */
.L_x_141:
[----:B------:R-:W-:Y:S01]  /*12c30*/  SYNCS.ARRIVE.TRANS64.RED.A1T0 RZ, [UR8], RZ ;  /* 0x000000ffffff79a7 */ /* 0x000fe20008100408 */
[----:B------:R-:W-:Y:S05]  /*12c40*/  @!P0 BRA `(.L_x_142) ;  /* 0x0000000000048947 */ /* 0x000fea0003800000 */
[----:B------:R-:W-:Y:S01]  /*12c50*/  BPT.TRAP 0x1 ;  /* 0x000000040000795c */ /* 0x000fe20000300000 */
.L_x_142:
[----:B------:R-:W2:Y:S02]  /*12c60*/  SYNCS.PHASECHK.TRANS64.TRYWAIT P3, [UR50+0x344d8], R20 ;  /* 0x0344d814ff0075a7 */ /* 0x000ea40008060172 */
[----:B--2---:R-:W-:Y:S05]  /*12c70*/  @!P3 BRA `(.L_x_143) ;  /* 0x0000007c0050b947 */ /* 0x004fea0003800000 */
.L_x_381:
        /* <DEDUP_REMOVED lines=39> */
[--C-:B------:R-:W-:Y:S02]  /*12ef0*/  HADD2.F32 R27, -RZ, R4.reuse.H0_H0 ;  /* 0x20000004ff1b7230 */ /* 0x100fe40000004100 */
[-C--:B------:R-:W-:Y:S01]  /*12f00*/  FFMA R31, R31, R0.reuse, R146 ;  /* 0x000000001f1f7223 */ /* 0x080fe20000000092 */
[----:B------:R-:W-:Y:S02]  /*12f10*/  HADD2.F32 R29, -RZ, R4.H1_H1 ;  /* 0x30000004ff1d7230 */ /* 0x000fe40000004100 */
[-C--:B------:R-:W-:Y:S01]  /*12f20*/  FFMA R37, R37, R0.reuse, R150 ;  /* 0x0000000025257223 */ /* 0x080fe20000000096 */
[----:B------:R-:W-:Y:S02]  /*12f30*/  HADD2.F32 R5, -RZ, R5.H1_H1 ;  /* 0x30000005ff057230 */ /* 0x000fe40000004100 */
        /* <DEDUP_REMOVED lines=33> */
.L_x_145:
[----:B------:R-:W-:Y:S05]  /*13150*/  BSYNC B0 ;  /* 0x0000000000007941 */ /* 0x000fea0003800000 */
.L_x_144:
[----:B------:R-:W-:Y:S06]  /*13160*/  BAR.SYNC.DEFER_BLOCKING 0x1, 0x80 ;  /* 0x0042000000007b1d */ /* 0x000fec0000010000 */
[----:B------:R-:W-:Y:S05]  /*13170*/  @!P0 BRA `(.L_x_146) ;  /* 0x0000000000048947 */ /* 0x000fea0003800000 */
[----:B------:R-:W-:Y:S01]  /*13180*/  BPT.TRAP 0x1 ;  /* 0x000000040000795c */ /* 0x000fe20000300000 */
.L_x_146:
[----:B------:R-:W-:Y:S01]  /*13190*/  UISETP.NE.AND UP0, UPT, UR53, 0x3, UPT ;  /* 0x000000033500788c */ /* 0x000fe2000bf05270 */
[----:B------:R-:W-:Y:S05]  /*131a0*/  SYNCS.ARRIVE.TRANS64.RED.A1T0 RZ, [UR9], RZ ;  /* 0x000000ffffff79a7 */ /* 0x000fea0008100409 */
[----:B------:R-:W-:-:S13]  /*131b0*/  PLOP3.LUT P1, PT, PT, PT, UP0, 0x80, 0x0 ;  /* 0x000000000000781c */ /* 0x000fda0003f2f008 */
[----:B------:R-:W-:Y:S05]  /*131c0*/  @!P1 BRA `(.L_x_147) ;  /* 0x0000000000049947 */ /* 0x000fea0003800000 */
[----:B------:R-:W-:Y:S01]  /*131d0*/  BPT.TRAP 0x1 ;  /* 0x000000040000795c */ /* 0x000fe20000300000 */
.L_x_147:
[----:B------:R-:W2:Y:S01]  /*131e0*/  LDL R2, [R1+0x200] ;  /* 0x0002000001027983 */ /* 0x000ea20000100800 */
[----:B------:R-:W-:Y:S02]  /*131f0*/  SHF.L.U32 R0, R152, 0x1f, RZ ;  /* 0x0000001f98007819 */ /* 0x000fe400000006ff */
[C---:B--2---:R-:W-:Y:S02]  /*13200*/  R2UR UR4, R2.reuse ;  /* 0x00000000020472ca */ /* 0x044fe400000e0000 */
[----:B------:R-:W-:-:S11]  /*13210*/  LEA R19, R2, UR50, 0x4 ;  /* 0x0000003202137c11 */ /* 0x000fd6000f8e20ff */
[----:B------:R-:W-:-:S09]  /*13220*/  ULEA UR4, UR4, UR50, 0x3 ;  /* 0x0000003204047291 */ /* 0x000fd2000f8e183f */
[----:B------:R-:W2:Y:S02]  /*13230*/  SYNCS.PHASECHK.TRANS64.TRYWAIT P2, [UR4+0x34400], R0 ;  /* 0x03440000ff0075a7 */ /* 0x000ea40008040144 */
[----:B--2---:R-:W-:Y:S05]  /*13240*/  @!P2 BRA `(.L_x_148) ;  /* 0x0000007400f4a947 */ /* 0x004fea0003800000 */
.L_x_382:
[----:B------:R-:W2:Y:S01]  /*13250*/  LDS.128 R16, [R19+0x34530] ;  /* 0x0345300013107984 */ /* 0x000ea20000000c00 */
        /* <DEDUP_REMOVED lines=8> */
.L_x_149:
[----:B-1----:R-:W4:Y:S01]  /*132e0*/  LDL.LU R0, [R1+0x200] ;  /* 0x0002000001007983 */ /* 0x002f220000300800 */
[----:B------:R-:W-:Y:S01]  /*132f0*/  UIADD3 UR4, UR4, 0x34440, URZ ;  /* 0x0003444004047890 */ /* 0x000fe2000fffe03f */
[----:B--2---:R-:W-:Y:S02]  /*13300*/  ISETP.NE.AND P3, PT, R19, RZ, PT ;  /* 0x000000ff1300720c */ /* 0x004fe40003f65270 */
[----:B------:R-:W-:Y:S01]  /*13310*/  MOV R19, RZ ;  /* 0x000000ff00137202 */ /* 0x000fe20000000f00 */
[----:B------:R-:W-:-:S09]  /*13320*/  UPRMT UR4, UR57, 0x654, UR4 ;  /* 0x0000065439047896 */ /* 0x000fd20008000004 */
[----:B---3--:R-:W-:Y:S01]  /*13330*/  SYNCS.ARRIVE.TRANS64.RED.A1T0 RZ, [UR4], RZ ;  /* 0x000000ffffff79a7 */ /* 0x008fe20008100404 */
[----:B----4-:R-:W-:-:S05]  /*13340*/  VIADD R0, R0, 0x1 ;  /* 0x0000000100007836 */ /* 0x010fca0000000000 */
[----:B------:R-:W-:-:S04]  /*13350*/  ISETP.NE.AND P2, PT, R0, 0x8, PT ;  /* 0x000000080000780c */ /* 0x000fc80003f45270 */
[----:B------:R-:W-:Y:S02]  /*13360*/  SEL R4, R0, RZ, P2 ;  /* 0x000000ff00047207 */ /* 0x000fe40001000000 */
[----:B------:R-:W-:-:S03]  /*13370*/  SEL R3, RZ, 0x1, P2 ;  /* 0x00000001ff037807 */ /* 0x000fc60001000000 */
[----:B------:R1:W-:Y:S01]  /*13380*/  STL [R1+0x200], R4 ;  /* 0x0002000401007387 */ /* 0x0003e20000100800 */
[----:B------:R-:W-:Y:S01]  /*13390*/  LOP3.LUT R152, R152, R3, RZ, 0x3c, !PT ;  /* 0x0000000398987212 */ /* 0x000fe200078e3cff */
[----:B------:R-:W-:Y:S06]  /*133a0*/  @!P3 BRA `(.L_x_150) ;  /* 0x0000000000b8b947 */ /* 0x000fec0003800000 */
[----:B------:R-:W2:Y:S02]  /*133b0*/  LDC.64 R2, c[0x0][0x290] ;  /* 0x0000a400ff027b82 */ /* 0x000ea40000000a00 */
[----:B--2---:R-:W-:-:S06]  /*133c0*/  IMAD.WIDE R2, R18, 0xc, R2 ;  /* 0x0000000c12027825 */ /* 0x004fcc00078e0202 */
[----:B------:R-:W2:Y:S02]  /*133d0*/  LDG.E R2, desc[UR38][R2.64+0x8] ;  /* 0x0000082602027981 */ /* 0x000ea4000c1e1900 */
[----:B--2---:R-:W-:-:S13]  /*133e0*/  R2UR UR4, R2 ;  /* 0x00000000020472ca */ /* 0x004fda00000e0000 */
[----:B------:R-:W-:-:S04]  /*133f0*/  UIADD3 UR4, UR4, 0x3f, URZ ;  /* 0x0000003f04047890 */ /* 0x000fc8000fffe03f */
[----:B------:R-:W-:-:S04]  /*13400*/  USHF.R.S32.HI UR5, URZ, 0x1f, UR4 ;  /* 0x0000001f3f057899 */ /* 0x000fc80008011404 */
[----:B------:R-:W-:-:S04]  /*13410*/  ULEA.HI UR5, UR5, UR4, URZ, 0x6 ;  /* 0x0000000405057291 */ /* 0x000fc8000f8f303f */
[----:B------:R-:W-:-:S04]  /*13420*/  USHF.R.S32.HI UR5, URZ, 0x6, UR5 ;  /* 0x000000063f057899 */ /* 0x000fc80008011405 */
[----:B------:R-:W-:-:S04]  /*13430*/  UIADD3 UR42, UR42, UR5, URZ ;  /* 0x000000052a2a7290 */ /* 0x000fc8000fffe03f */
[----:B------:R-:W-:Y:S02]  /*13440*/  USHF.R.U32.HI UR4, URZ, 0x2, UR42 ;  /* 0x000000023f047899 */ /* 0x000fe4000801162a */
[----:B------:R-:W-:Y:S02]  /*13450*/  UISETP.GT.U32.AND UP0, UPT, UR42, 0x3, UPT ;  /* 0x000000032a00788c */ /* 0x000fe4000bf04070 */
[----:B------:R-:W-:Y:S02]  /*13460*/  ULOP3.LUT UR4, UR4, 0x1, URZ, 0xc0, !UPT ;  /* 0x0000000104047892 */ /* 0x000fe4000f8ec03f */
[----:B------:R-:W-:Y:S02]  /*13470*/  UISETP.LT.U32.AND UP0, UPT, UR5, 0x4, UP0 ;  /* 0x000000040500788c */ /* 0x000fe40008701070 */
[----:B------:R-:W-:-:S04]  /*13480*/  UISETP.NE.U32.AND UP1, UPT, UR4, 0x1, UPT ;  /* 0x000000010400788c */ /* 0x000fc8000bf25070 */
[----:B------:R-:W-:Y:S02]  /*13490*/  UISETP.GT.U32.AND UP1, UPT, UR5, 0x3, !UP1 ;  /* 0x000000030500788c */ /* 0x000fe4000cf24070 */
[----:B------:R-:W-:Y:S02]  /*134a0*/  USEL UR5, URZ, 0x1, !UP0 ;  /* 0x000000013f057887 */ /* 0x000fe4000c000000 */
[----:B------:R-:W-:-:S04]  /*134b0*/  USEL UR4, URZ, 0x1, !UP1 ;  /* 0x000000013f047887 */ /* 0x000fc8000c800000 */
[----:B------:R-:W-:Y:S01]  /*134c0*/  ULOP3.LUT UR43, UR4, UR43, UR5, 0x96, !UPT ;  /* 0x0000002b042b7292 */ /* 0x000fe2000f8e9605 */
[----:B------:R-:W-:Y:S11]  /*134d0*/  @!P1 BRA `(.L_x_151) ;  /* 0x0000000000049947 */ /* 0x000ff60003800000 */
[----:B------:R-:W-:Y:S01]  /*134e0*/  BPT.TRAP 0x1 ;  /* 0x000000040000795c */ /* 0x000fe20000300000 */
.L_x_151:
[----:B------:R-:W-:Y:S02]  /*134f0*/  R2UR UR4, R4 ;  /* 0x00000000040472ca */ /* 0x000fe400000e0000 */
[----:B------:R-:W-:Y:S02]  /*13500*/  SHF.L.U32 R2, R152, 0x1f, RZ ;  /* 0x0000001f98027819 */ /* 0x000fe400000006ff */
[----:B------:R-:W-:-:S09]  /*13510*/  LEA R0, R4, UR50, 0x4 ;  /* 0x0000003204007c11 */ /* 0x000fd2000f8e20ff */
[----:B------:R-:W-:-:S09]  /*13520*/  ULEA UR4, UR4, UR50, 0x3 ;  /* 0x0000003204047291 */ /* 0x000fd2000f8e183f */
[----:B------:R-:W2:Y:S02]  /*13530*/  SYNCS.PHASECHK.TRANS64.TRYWAIT P2, [UR4+0x34400], R2 ;  /* 0x03440002ff0075a7 */ /* 0x000ea40008040144 */
[----:B--2---:R-:W-:Y:S05]  /*13540*/  @!P2 BRA `(.L_x_152) ;  /* 0x00000074004ca947 */ /* 0x004fea0003800000 */
.L_x_383:
[----:B------:R3:W4:Y:S01]  /*13550*/  LDS.128 R16, [R0+0x34530] ;  /* 0x0345300000107984 */ /* 0x0007220000000c00 */
[----:B------:R-:W-:Y:S01]  /*13560*/  @!PT LDS RZ, [RZ] ;  /* 0x00000000fffff984 */ /* 0x000fe20000000800 */
[----:B------:R-:W-:Y:S01]  /*13570*/  @!PT LDS RZ, [RZ] ;  /* 0x00000000fffff984 */ /* 0x000fe20000000800 */
[----:B------:R-:W-:Y:S01]  /*13580*/  @!PT LDS RZ, [RZ] ;  /* 0x00000000fffff984 */ /* 0x000fe20000000800 */
[----:B------:R-:W-:Y:S01]  /*13590*/  @!PT LDS RZ, [RZ] ;  /* 0x00000000fffff984 */ /* 0x000fe20000000800 */
[----:B------:R5:W-:Y:S06]  /*135a0*/  MEMBAR.ALL.CTA ;  /* 0x0000000000007992 */ /* 0x000bec0000008000 */
[----:B-----5:R-:W1:Y:S01]  /*135b0*/  FENCE.VIEW.ASYNC.S ;  /* 0x00000000000073c6 */ /* 0x020e620000000000 */
[----:B---3--:R-:W-:Y:S05]  /*135c0*/  @!P1 BRA `(.L_x_153) ;  /* 0x0000000000049947 */ /* 0x008fea0003800000 */
[----:B------:R-:W-:Y:S01]  /*135d0*/  BPT.TRAP 0x1 ;  /* 0x000000040000795c */ /* 0x000fe20000300000 */
.L_x_153:
[----:B------:R-:W3:Y:S01]  /*135e0*/  LDL.LU R0, [R1+0x200] ;  /* 0x0002000001007983 */ /* 0x000ee20000300800 */
[----:B------:R-:W-:Y:S02]  /*135f0*/  UIADD3 UR4, UR4, 0x34440, URZ ;  /* 0x0003444004047890 */ /* 0x000fe4000fffe03f */
[----:B------:R-:W-:Y:S02]  /*13600*/  ULOP3.LUT UR42, UR42, 0x3, URZ, 0xc0, !UPT ;  /* 0x000000032a2a7892 */ /* 0x000fe4000f8ec03f */
[----:B------:R-:W-:-:S09]  /*13610*/  UPRMT UR4, UR57, 0x654, UR4 ;  /* 0x0000065439047896 */ /* 0x000fd20008000004 */
[----:B-1----:R-:W-:Y:S01]  /*13620*/  SYNCS.ARRIVE.TRANS64.RED.A1T0 RZ, [UR4], RZ ;  /* 0x000000ffffff79a7 */ /* 0x002fe20008100404 */
[----:B---3--:R-:W-:-:S05]  /*13630*/  VIADD R0, R0, 0x1 ;  /* 0x0000000100007836 */ /* 0x008fca0000000000 */
[----:B------:R-:W-:-:S04]  /*13640*/  ISETP.NE.AND P1, PT, R0, 0x8, PT ;  /* 0x000000080000780c */ /* 0x000fc80003f25270 */
[----:B------:R-:W-:Y:S02]  /*13650*/  SEL R0, R0, RZ, P1 ;  /* 0x000000ff00007207 */ /* 0x000fe40000800000 */
[----:B--2---:R-:W-:-:S03]  /*13660*/  SEL R3, RZ, 0x1, P1 ;  /* 0x00000001ff037807 */ /* 0x004fc60000800000 */
[----:B------:R2:W-:Y:S01]  /*13670*/  STL [R1+0x200], R0 ;  /* 0x0002000001007387 */ /* 0x0005e20000100800 */
[----:B------:R-:W-:-:S07]  /*13680*/  LOP3.LUT R152, R152, R3, RZ, 0x3c, !PT ;  /* 0x0000000398987212 */ /* 0x000fce00078e3cff */
.L_x_150:
[----:B----4-:R-:W-:Y:S02]  /*13690*/  ISETP.NE.AND P1, PT, R19, RZ, PT ;  /* 0x000000ff1300720c */ /* 0x010fe40003f25270 */
[CC--:B------:R-:W-:Y:S02]  /*136a0*/  ISETP.NE.AND P2, PT, R155.reuse, R18.reuse, PT ;  /* 0x000000129b00720c */ /* 0x0c0fe40003f45270 */
[----:B------:R-:W-:-:S13]  /*136b0*/  ISETP.EQ.OR P3, PT, R155, R18, !P1 ;  /* 0x000000129b00720c */ /* 0x000fda0004f62670 */
[----:B------:R-:W-:Y:S05]  /*136c0*/  @P3 BRA `(.L_x_154) ;  /* 0x0000000000fc3947 */ /* 0x000fea0003800000 */
[----:B------:R-:W-:-:S13]  /*136d0*/  ISETP.NE.AND P3, PT, RZ, UR47, PT ;  /* 0x0000002fff007c0c */ /* 0x000fda000bf65270 */
[----:B------:R-:W-:Y:S05]  /*136e0*/  @P3 BRA `(.L_x_154) ;  /* 0x0000000000f43947 */ /* 0x000fea0003800000 */
[----:B--2---:R-:W2:Y:S01]  /*136f0*/  S2R R0, SR_LANEID ;  /* 0x0000000000007919 */ /* 0x004ea20000000000 */
[----:B------:R-:W-:Y:S01]  /*13700*/  ELECT P3, URZ, PT ;  /* 0x00000000003f782f */ /* 0x000fe20003860000 */
[----:B------:R-:W-:Y:S01]  /*13710*/  BSSY B0, `(.L_x_155) ;  /* 0x000002f000007945 */ /* 0x000fe20003800000 */
[----:B--2---:R-:W-:-:S11]  /*13720*/  SHF.L.U32 R15, R0, 0x2, RZ ;  /* 0x00000002000f7819 */ /* 0x004fd600000006ff */
[----:B------:R-:W-:Y:S05]  /*13730*/  @!P3 BRA `(.L_x_156) ;  /* 0x0000000000b0b947 */ /* 0x000fea0003800000 */
[----:B------:R-:W-:Y:S01]  /*13740*/  IMAD.SHL.U32 R0, R18, 0x8, RZ ;  /* 0x0000000812007824 */ /* 0x000fe200078e00ff */
[----:B------:R-:W-:Y:S01]  /*13750*/  SHF.R.S32.HI R3, RZ, 0x1f, R18 ;  /* 0x0000001fff037819 */ /* 0x000fe20000011412 */
[----:B------:R-:W-:-:S03]  /*13760*/  ULDC.64 UR4, c[0x0][0x820] ;  /* 0x0002080000047ab9 */ /* 0x000fc60000000a00 */
[----:B------:R-:W-:Y:S02]  /*13770*/  SHF.L.U64.HI R8, R18, 0x3, R3 ;  /* 0x0000000312087819 */ /* 0x000fe40000010203 */
[----:B-1----:R-:W-:Y:S01]  /*13780*/  IADD3 R4, P3, R0, UR4, RZ ;  /* 0x0000000400047c10 */ /* 0x002fe2000ff7e0ff */
[----:B------:R-:W1:Y:S03]  /*13790*/  LDC.64 R2, c[0x0][0x290] ;  /* 0x0000a400ff027b82 */ /* 0x000e660000000a00 */
[----:B------:R-:W-:Y:S01]  /*137a0*/  IADD3.X R5, R8, UR5, RZ, P3, !PT ;  /* 0x0000000508057c10 */ /* 0x000fe20009ffe4ff */
[----:B------:R-:W-:-:S05]  /*137b0*/  ULDC.64 UR4, c[0x0][0x818] ;  /* 0x0002060000047ab9 */ /* 0x000fca0000000a00 */
[----:B------:R-:W2:Y:S01]  /*137c0*/  LDG.E.64 R4, desc[UR38][R4.64] ;  /* 0x0000002604047981 */ /* 0x000ea2000c1e1b00 */
[----:B-1----:R-:W-:Y:S01]  /*137d0*/  IMAD.WIDE R6, R18, 0xc, R2 ;  /* 0x0000000c12067825 */ /* 0x002fe200078e0202 */
[----:B------:R-:W-:Y:S02]  /*137e0*/  IADD3 R2, P3, R0, UR4, RZ ;  /* 0x0000000400027c10 */ /* 0x000fe4000ff7e0ff */
[----:B------:R-:W1:Y:S02]  /*137f0*/  LDS R0, [UR52+0x1c] ;  /* 0x00001c34ff007984 */ /* 0x000e640008000800 */
[----:B------:R-:W-:Y:S02]  /*13800*/  IADD3.X R3, R8, UR5, RZ, P3, !PT ;  /* 0x0000000508037c10 */ /* 0x000fe40009ffe4ff */
[----:B------:R-:W3:Y:S04]  /*13810*/  LDG.E R12, desc[UR38][R6.64] ;  /* 0x00000026060c7981 */ /* 0x000ee8000c1e1900 */
[----:B------:R4:W5:Y:S04]  /*13820*/  LDG.E R13, desc[UR38][R6.64+0x4] ;  /* 0x00000426060d7981 */ /* 0x000968000c1e1900 */
[----:B------:R-:W5:Y:S01]  /*13830*/  LDG.E.64 R2, desc[UR38][R2.64] ;  /* 0x0000002602027981 */ /* 0x000f62000c1e1b00 */
[----:B------:R-:W-:-:S03]  /*13840*/  MOV R8, UR52 ;  /* 0x0000003400087c02 */ /* 0x000fc60008000f00 */
[----:B------:R-:W-:Y:S01]  /*13850*/  STS [UR52+0x30], RZ ;  /* 0x000030ffff007988 */ /* 0x000fe20008000834 */
[----:B------:R-:W-:Y:S02]  /*13860*/  SHF.R.U64 R8, R8, 0x4, RZ ;  /* 0x0000000408087819 */ /* 0x000fe400000012ff */
[----:B----4-:R-:W-:-:S03]  /*13870*/  CS2R R6, SRZ ;  /* 0x0000000000067805 */ /* 0x010fc6000001ff00 */
[----:B------:R-:W-:Y:S04]  /*13880*/  STS [UR52+0x10], R8 ;  /* 0x00001008ff007988 */ /* 0x000fe80008000834 */
[----:B------:R-:W-:Y:S01]  /*13890*/  STS [UR52+0x14], R8 ;  /* 0x00001408ff007988 */ /* 0x000fe20008000834 */
[C---:B--2---:R-:W-:Y:S01]  /*138a0*/  SHF.L.U64.HI R11, R4.reuse, 0x1, R5 ;  /* 0x00000001040b7819 */ /* 0x044fe20000010205 */
[----:B------:R-:W-:-:S03]  /*138b0*/  IMAD.SHL.U32 R10, R4, 0x2, RZ ;  /* 0x00000002040a7824 */ /* 0x000fc600078e00ff */
[----:B------:R-:W-:Y:S02]  /*138c0*/  LOP3.LUT R11, R11, 0x1fffffff, RZ, 0xc0, !PT ;  /* 0x1fffffff0b0b7812 */ /* 0x000fe400078ec0ff */
[----:B------:R-:W-:Y:S02]  /*138d0*/  LOP3.LUT R10, R10, 0xfffffffe, RZ, 0xc0, !PT ;  /* 0xfffffffe0a0a7812 */ /* 0x000fe400078ec0ff */
[--C-:B------:R-:W-:Y:S02]  /*138e0*/  SHF.R.U32.HI R5, RZ, 0x4, R11.reuse ;  /* 0x00000004ff057819 */ /* 0x100fe4000001160b */
[----:B------:R-:W-:Y:S02]  /*138f0*/  SHF.R.U64 R10, R10, 0x4, R11 ;  /* 0x000000040a0a7819 */ /* 0x000fe4000000120b */
[----:B-1----:R-:W-:-:S03]  /*13900*/  LOP3.LUT R0, R0, 0xf, R5, 0xb8, !PT ;  /* 0x0000000f00007812 */ /* 0x002fc600078eb805 */
[----:B------:R-:W-:Y:S04]  /*13910*/  STS [UR52+0xc], R10 ;  /* 0x00000c0aff007988 */ /* 0x000fe80008000834 */
[----:B------:R-:W-:Y:S01]  /*13920*/  STS [UR52+0x1c], R0 ;  /* 0x00001c00ff007988 */ /* 0x000fe20008000834 */
[----:B---3--:R-:W-:-:S03]  /*13930*/  IADD3 R4, R12, -0x1, RZ ;  /* 0xffffffff0c047810 */ /* 0x008fc60007ffe0ff */
[----:B------:R-:W1:Y:S04]  /*13940*/  LDS R5, [UR52+0x1c] ;  /* 0x00001c34ff057984 */ /* 0x000e680008000800 */
[----:B-----5:R-:W-:Y:S01]  /*13950*/  STS.64 [UR52], R2 ;  /* 0x00000002ff007988 */ /* 0x020fe20008000a34 */
[----:B-1----:R-:W-:-:S05]  /*13960*/  LOP3.LUT R5, R5, 0xf0, RZ, 0xb8, !PT ;  /* 0x000000f005057812 */ /* 0x002fca00078eb8ff */
[----:B------:R1:W-:Y:S04]  /*13970*/  STS [UR52+0x1c], R5 ;  /* 0x00001c05ff007988 */ /* 0x0003e80008000834 */
[----:B------:R-:W2:Y:S01]  /*13980*/  LDS R9, [UR52+0x1c] ;  /* 0x00001c34ff097984 */ /* 0x000ea20008000800 */
[----:B-1----:R-:W-:-:S05]  /*13990*/  VIADD R5, R13, 0xffffffff ;  /* 0xffffffff0d057836 */ /* 0x002fca0000000000 */
[----:B------:R-:W-:Y:S01]  /*139a0*/  STS.128 [UR52+0x20], R4 ;  /* 0x00002004ff007988 */ /* 0x000fe20008000c34 */
[----:B--2---:R-:W-:-:S05]  /*139b0*/  LOP3.LUT R9, R9, 0xf00, RZ, 0xb8, !PT ;  /* 0x00000f0009097812 */ /* 0x004fca00078eb8ff */
[----:B------:R-:W-:Y:S04]  /*139c0*/  STS.64 [UR52+0x18], R8 ;  /* 0x00001808ff007988 */ /* 0x000fe80008000a34 */
[----:B------:R-:W1:Y:S02]  /*139d0*/  LDS R14, [UR52+0x1c] ;  /* 0x00001c34ff0e7984 */ /* 0x000e640008000800 */
[----:B-1----:R-:W-:-:S05]  /*139e0*/  LOP3.LUT R0, R14, 0xf000, RZ, 0xb8, !PT ;  /* 0x0000f0000e007812 */ /* 0x002fca00078eb8ff */
[----:B------:R2:W-:Y:S02]  /*139f0*/  STS [UR52+0x1c], R0 ;  /* 0x00001c00ff007988 */ /* 0x0005e40008000834 */
.L_x_156:
[----:B------:R-:W-:Y:S05]  /*13a00*/  BSYNC B0 ;  /* 0x0000000000007941 */ /* 0x000fea0003800000 */
.L_x_155:
[----:B------:R-:W-:Y:S01]  /*13a10*/  NOP ;  /* 0x0000000000007918 */ /* 0x000fe20000000000 */
[----:B------:R3:W4:Y:S01]  /*13a20*/  LDS R5, [R15+UR52] ;  /* 0x000000340f057984 */ /* 0x0007220008000800 */
[----:B------:R-:W-:Y:S02]  /*13a30*/  ELECT P3, URZ, PT ;  /* 0x00000000003f782f */ /* 0x000fe40003860000 */
[----:B------:R-:W-:Y:S01]  /*13a40*/  IADD3 R2, P4, R15, UR36, RZ ;  /* 0x000000240f027c10 */ /* 0x000fe2000ff9e0ff */
[----:B------:R-:W-:Y:S03]  /*13a50*/  BSSY B0, `(.L_x_157) ;  /* 0x0000005000007945 */ /* 0x000fe60003800000 */
[----:B------:R-:W-:-:S07]  /*13a60*/  IADD3.X R3, RZ, UR37, RZ, P4, !PT ;  /* 0x00000025ff037c10 */ /* 0x000fce000a7fe4ff */
[----:B---3--:R-:W-:Y:S05]  /*13a70*/  @!P3 BRA `(.L_x_158) ;  /* 0x000000000008b947 */ /* 0x008fea0003800000 */
[----:B------:R0:W-:Y:S01]  /*13a80*/  UTMACMDFLUSH ;  /* 0x00000000000079b7 */ /* 0x0001e20000000000 */
[----:B------:R-:W-:-:S04]  /*13a90*/  DEPBAR.LE SB0, 0x0 ;  /* 0x000080000000791a */ /* 0x000fc80000000000 */
.L_x_158:
[----:B------:R-:W-:Y:S05]  /*13aa0*/  BSYNC B0 ;  /* 0x0000000000007941 */ /* 0x000fea0003800000 */
.L_x_157:
[----:B----4-:R3:W5:Y:S02]  /*13ab0*/  ATOMG.E.EXCH.STRONG.GPU PT, RZ, [R2], R5 ;  /* 0x0000000502ff73a8 */ /* 0x01076400041ee100 */
.L_x_154:
[----:B------:R-:W-:-:S04]  /*13ac0*/  DEPBAR.LE SB0, 0x0 ;  /* 0x000080000000791a */ /* 0x000fc80000000000 */
[----:B------:R-:W-:Y:S05]  /*13ad0*/  @!P0 BRA `(.L_x_159) ;  /* 0x0000000000048947 */ /* 0x000fea0003800000 */
[----:B------:R-:W-:Y:S01]  /*13ae0*/  BPT.TRAP 0x1 ;  /* 0x000000040000795c */ /* 0x000fe20000300000 */
.L_x_159:
[----:B--2---:R-:W-:Y:S01]  /*13af0*/  IMAD.U32 R0, RZ, RZ, UR54 ;  /* 0x00000036ff007e24 */ /* 0x004fe2000f8e00ff */
[----:B-----5:R-:W-:Y:S01]  /*13b00*/  SYNCS.ARRIVE.TRANS64.RED.A1T0 RZ, [UR10], RZ ;  /* 0x000000ffffff79a7 */ /* 0x020fe2000810040a */
[----:B------:R-:W-:Y:S02]  /*13b10*/  SEL R7, RZ, 0x1, !P2 ;  /* 0x00000001ff077807 */ /* 0x000fe40005000000 */
[----:B------:R-:W-:Y:S01]  /*13b20*/  LOP3.LUT R153, R153, 0x1, RZ, 0x3c, !PT ;  /* 0x0000000199997812 */ /* 0x000fe200078e3cff */
[----:B------:R2:W-:Y:S01]  /*13b30*/  SYNCS.ARRIVE.TRANS64.A1T0 RZ, [R0+UR51], RZ ;  /* 0x000000ff00ff79a7 */ /* 0x0005e20008100033 */
[----:B------:R-:W-:Y:S05]  /*13b40*/  @P1 BRA `(.L_x_160) ;  /* 0xffffff0000941947 */ /* 0x000fea000383ffff */
[----:B------:R-:W-:Y:S05]  /*13b50*/  EXIT ;  /* 0x000000000000794d */ /* 0x000fea0003800000 */
.L_x_27:
[----:B------:R-:W-:-:S08]  /*13b60*/  NOP ;  /* 0x0000000000007918 */ /* 0x000fd00000000000 */
[----:B----45:R-:W1:-:S00]  /*13b70*/  USETMAXREG.DEALLOC.CTAPOOL 0x28 ;  /* 0x00000028000079c8 */ /* 0x030e4000080e0500 */
[----:B------:R-:W-:-:S06]  /*13b80*/  UISETP.NE.AND UP1, UPT, UR47, 0x3, UPT ;  /* 0x000000032f00788c */ /* 0x000fcc000bf25270 */
[----:B------:R-:W-:-:S13]  /*13b90*/  PLOP3.LUT P1, PT, PT, PT, UP1, 0x80, 0x0 ;  /* 0x000000000000781c */ /* 0x000fda0003f2f018 */
[----:B-1----:R-:W-:Y:S05]  /*13ba0*/  @!P1 BRA `(.L_x_161) ;  /* 0x0000004000b89947 */ /* 0x002fea0003800000 */
[----:B------:R-:W-:-:S13]  /*13bb0*/  ISETP.NE.AND P0, PT, RZ, UR47, PT ;  /* 0x0000002fff007c0c */ /* 0x000fda000bf05270 */
[----:B------:R-:W-:Y:S05]  /*13bc0*/  @!P0 BRA `(.L_x_162) ;  /* 0x0000002400a88947 */ /* 0x000fea0003800000 */
[----:B------:R-:W-:-:S06]  /*13bd0*/  UISETP.NE.AND UP0, UPT, UR47, 0x2, UPT ;  /* 0x000000022f00788c */ /* 0x000fcc000bf05270 */
[----:B------:R-:W-:-:S13]  /*13be0*/  PLOP3.LUT P0, PT, PT, PT, UP0, 0x80, 0x0 ;  /* 0x000000000000781c */ /* 0x000fda0003f0f008 */
[----:B--2---:R-:W-:Y:S05]  /*13bf0*/  @P0 EXIT ;  /* 0x000000000000094d */ /* 0x004fea0003800000 */
[----:B------:R-:W1:Y:S01]  /*13c00*/  S2UR UR4, SR_CTAID.Y ;  /* 0x00000000000479c3 */ /* 0x000e620000002600 */
[----:B------:R-:W-:Y:S01]  /*13c10*/  ELECT P0, URZ, PT ;  /* 0x00000000003f782f */ /* 0x000fe20003800000 */
[----:B------:R-:W-:Y:S01]  /*13c20*/  BSSY B0, `(.L_x_163) ;  /* 0x000001f000007945 */ /* 0x000fe20003800000 */
[----:B-1----:R-:W-:-:S11]  /*13c30*/  UIMAD UR4, UR4, UR60, UR58 ;  /* 0x0000003c040472a4 */ /* 0x002fd6000f8e023a */
[----:B------:R-:W-:Y:S05]  /*13c40*/  @!P0 BRA `(.L_x_164) ;  /* 0x0000000000708947 */ /* 0x000fea0003800000 */
[----:B------:R1:W-:Y:S01]  /*13c50*/  STL [R1+0x204], R13 ;  /* 0x0002040d01007387 */ /* 0x0003e20000100800 */
[----:B------:R-:W2:Y:S01]  /*13c60*/  LDC.64 R14, c[0x0][0x618] ;  /* 0x00018600ff0e7b82 */ /* 0x000ea20000000a00 */
[----:B------:R-:W-:Y:S02]  /*13c70*/  UMOV UR5, 0x400 ;  /* 0x0000040000057882 */ /* 0x000fe40000000000 */
[----:B------:R-:W-:-:S05]  /*13c80*/  ULEA UR5, UR41, UR5, 0x18 ;  /* 0x0000000529057291 */ /* 0x000fca000f8ec03f */
[----:B------:R-:W3:Y:S08]  /*13c90*/  LDC.64 R4, c[0x0][0x600] ;  /* 0x00018000ff047b82 */ /* 0x000ef00000000a00 */
[----:B-1----:R-:W2:Y:S08]  /*13ca0*/  LDC.64 R12, c[0x0][0x610] ;  /* 0x00018400ff0c7b82 */ /* 0x002eb00000000a00 */
[----:B------:R-:W3:Y:S08]  /*13cb0*/  LDC.64 R6, c[0x0][0x608] ;  /* 0x00018200ff067b82 */ /* 0x000ef00000000a00 */
[----:B------:R-:W1:Y:S01]  /*13cc0*/  LDC.64 R32, c[0x0][0x620] ;  /* 0x00018800ff207b82 */ /* 0x000e620000000a00 */
[----:B--2---:R2:W-:Y:S07]  /*13cd0*/  STS.128 [UR5+0x34710], R12 ;  /* 0x0347100cff007988 */ /* 0x0045ee0008000c05 */
[----:B------:R-:W1:Y:S01]  /*13ce0*/  LDC.64 R34, c[0x0][0x628] ;  /* 0x00018a00ff227b82 */ /* 0x000e620000000a00 */
[----:B---3--:R3:W-:Y:S07]  /*13cf0*/  STS.128 [UR5+0x34700], R4 ;  /* 0x03470004ff007988 */ /* 0x0087ee0008000c05 */
[----:B------:R-:W4:Y:S01]  /*13d00*/  LDC.64 R28, c[0x0][0x630] ;  /* 0x00018c00ff1c7b82 */ /* 0x000f220000000a00 */
[----:B--2---:R2:W5:Y:S07]  /*13d10*/  LDL.LU R13, [R1+0x204] ;  /* 0x00020400010d7983 */ /* 0x00456e0000300800 */
[----:B------:R-:W4:Y:S08]  /*13d20*/  LDC.64 R30, c[0x0][0x638] ;  /* 0x00018e00ff1e7b82 */ /* 0x000f300000000a00 */
[----:B------:R-:W2:Y:S08]  /*13d30*/  LDC.64 R24, c[0x0][0x640] ;  /* 0x00019000ff187b82 */ /* 0x000eb00000000a00 */
[----:B------:R-:W2:Y:S08]  /*13d40*/  LDC.64 R26, c[0x0][0x648] ;  /* 0x00019200ff1a7b82 */ /* 0x000eb00000000a00 */
[----:B------:R-:W2:Y:S08]  /*13d50*/  LDC.64 R20, c[0x0][0x650] ;  /* 0x00019400ff147b82 */ /* 0x000eb00000000a00 */
[----:B------:R-:W2:Y:S08]  /*13d60*/  LDC.64 R22, c[0x0][0x658] ;  /* 0x00019600ff167b82 */ /* 0x000eb00000000a00 */
[----:B------:R-:W2:Y:S08]  /*13d70*/  LDC.64 R8, c[0x0][0x660] ;  /* 0x00019800ff087b82 */ /* 0x000eb00000000a00 */
[----:B------:R-:W2:Y:S08]  /*13d80*/  LDC.64 R10, c[0x0][0x668] ;  /* 0x00019a00ff0a7b82 */ /* 0x000eb00000000a00 */
[----:B---3--:R-:W3:Y:S08]  /*13d90*/  LDC.64 R4, c[0x0][0x670] ;  /* 0x00019c00ff047b82 */ /* 0x008ef00000000a00 */
[----:B------:R-:W3:Y:S01]  /*13da0*/  LDC.64 R6, c[0x0][0x678] ;  /* 0x00019e00ff067b82 */ /* 0x000ee20000000a00 */
[----:B-1----:R1:W-:Y:S04]  /*13db0*/  STS.128 [UR5+0x34720], R32 ;  /* 0x03472020ff007988 */ /* 0x0023e80008000c05 */
[----:B----4-:R1:W-:Y:S04]  /*13dc0*/  STS.128 [UR5+0x34730], R28 ;  /* 0x0347301cff007988 */ /* 0x0103e80008000c05 */
[----:B--2---:R1:W-:Y:S04]  /*13dd0*/  STS.128 [UR5+0x34740], R24 ;  /* 0x03474018ff007988 */ /* 0x0043e80008000c05 */
[----:B------:R1:W-:Y:S04]  /*13de0*/  STS.128 [UR5+0x34750], R20 ;  /* 0x03475014ff007988 */ /* 0x0003e80008000c05 */
[----:B------:R1:W-:Y:S04]  /*13df0*/  STS.128 [UR5+0x34760], R8 ;  /* 0x03476008ff007988 */ /* 0x0003e80008000c05 */
[----:B---3--:R1:W-:Y:S02]  /*13e00*/  STS.128 [UR5+0x34770], R4 ;  /* 0x03477004ff007988 */ /* 0x0083e40008000c05 */
.L_x_164:
[----:B------:R-:W-:Y:S05]  /*13e10*/  BSYNC B0 ;  /* 0x0000000000007941 */ /* 0x000fea0003800000 */
.L_x_163:
[----:B------:R-:W-:Y:S01]  /*13e20*/  ELECT P0, URZ, PT ;  /* 0x00000000003f782f */ /* 0x000fe20003800000 */
[----:B------:R-:W-:Y:S01]  /*13e30*/  NOP ;  /* 0x0000000000007918 */ /* 0x000fe20000000000 */
[----:B------:R-:W-:Y:S01]  /*13e40*/  ULDC UR5, c[0x0][0x884] ;  /* 0x0002210000057ab9 */ /* 0x000fe20000000800 */
[----:B------:R-:W-:Y:S01]  /*13e50*/  ULDC.64 UR8, c[0x0][0x800] ;  /* 0x0002000000087ab9 */ /* 0x000fe20000000a00 */
[----:B------:R-:W-:Y:S01]  /*13e60*/  ULEA UR4, UR5, UR4, 0x1 ;  /* 0x0000000405047291 */ /* 0x000fe2000f8e083f */
[----:B------:R-:W-:Y:S03]  /*13e70*/  BSSY B0, `(.L_x_165) ;  /* 0x0000033000007945 */ /* 0x000fe60003800000 */
[----:B------:R-:W-:-:S05]  /*13e80*/  UIMAD.WIDE UR8, UR4, 0x80, UR8 ;  /* 0x00000080040878a5 */ /* 0x000fca000f8e0208 */
[----:B------:R-:W-:Y:S07]  /*13e90*/  @!P0 BRA `(.L_x_166) ;  /* 0x0000000000c08947 */ /* 0x000fee0003800000 */
[----:B------:R-:W-:Y:S01]  /*13ea0*/  ULDC.64 UR4, c[0x0][0x808] ;  /* 0x0002020000047ab9 */ /* 0x000fe20000000a00 */
[----:B------:R-:W-:Y:S01]  /*13eb0*/  ULDC.64 UR6, c[0x0][0x810] ;  /* 0x0002040000067ab9 */ /* 0x000fe20000000a00 */
[----:B------:R-:W-:Y:S02]  /*13ec0*/  ISETP.NE.U32.AND P0, PT, RZ, UR4, PT ;  /* 0x00000004ff007c0c */ /* 0x000fe4000bf05070 */
[----:B------:R-:W-:Y:S02]  /*13ed0*/  ISETP.NE.U32.AND P1, PT, RZ, UR6, PT ;  /* 0x00000006ff007c0c */ /* 0x000fe4000bf25070 */
[----:B------:R-:W-:Y:S02]  /*13ee0*/  ISETP.NE.AND.EX P0, PT, RZ, UR5, PT, P0 ;  /* 0x00000005ff007c0c */ /* 0x000fe4000bf05300 */
[----:B------:R-:W-:-:S11]  /*13ef0*/  ISETP.NE.AND.EX P1, PT, RZ, UR7, PT, P1 ;  /* 0x00000007ff007c0c */ /* 0x000fd6000bf25310 */
[----:B------:R-:W-:Y:S05]  /*13f00*/  @!P0 BRA `(.L_x_167) ;  /* 0x0000000000188947 */ /* 0x000fea0003800000 */
[----:B------:R-:W2:Y:S02]  /*13f10*/  LDC.64 R2, c[0x0][0x808] ;  /* 0x00020200ff027b82 */ /* 0x000ea40000000a00 */
[----:B--2---:R-:W-:-:S06]  /*13f20*/  IMAD.WIDE R2, R18, 0x8, R2 ;  /* 0x0000000812027825 */ /* 0x004fcc00078e0202 */
[----:B------:R-:W2:Y:S01]  /*13f30*/  LDG.E.64 R2, desc[UR38][R2.64] ;  /* 0x0000002602027981 */ /* 0x000ea2000c1e1b00 */
[----:B------:R-:W-:Y:S02]  /*13f40*/  UMOV UR4, 0x400 ;  /* 0x0000040000047882 */ /* 0x000fe40000000000 */
[----:B------:R-:W-:-:S09]  /*13f50*/  ULEA UR4, UR41, UR4, 0x18 ;  /* 0x0000000429047291 */ /* 0x000fd2000f8ec03f */
[----:B--2---:R2:W-:Y:S03]  /*13f60*/  STS.64 [UR4+0x34700], R2 ;  /* 0x03470002ff007988 */ /* 0x0045e60008000a04 */
.L_x_167:
[----:B------:R-:W-:Y:S05]  /*13f70*/  @!P1 BRA `(.L_x_166) ;  /* 0x0000000000889947 */ /* 0x000fea0003800000 */
[----:B--2---:R-:W2:Y:S02]  /*13f80*/  LDC.64 R2, c[0x0][0x810] ;  /* 0x00020400ff027b82 */ /* 0x004ea40000000a00 */
[----:B--2---:R-:W-:-:S06]  /*13f90*/  IMAD.WIDE R2, R18, 0x8, R2 ;  /* 0x0000000812027825 */ /* 0x004fcc00078e0202 */
[----:B------:R-:W2:Y:S01]  /*13fa0*/  LDG.E.64 R2, desc[UR38][R2.64] ;  /* 0x0000002602027981 */ /* 0x000ea2000c1e1b00 */
[----:B------:R-:W-:Y:S01]  /*13fb0*/  UMOV UR4, 0x400 ;  /* 0x0000040000047882 */ /* 0x000fe20000000000 */
[----:B-1---5:R-:W-:Y:S01]  /*13fc0*/  IADD3 R4, R13, -0x1, RZ ;  /* 0xffffffff0d047810 */ /* 0x022fe20007ffe0ff */
[----:B------:R-:W-:-:S04]  /*13fd0*/  ULEA UR4, UR41, UR4, 0x18 ;  /* 0x0000000429047291 */ /* 0x000fc8000f8ec03f */
[----:B------:R-:W-:-:S05]  /*13fe0*/  UIADD3 UR5, UR4, 0x34700, URZ ;  /* 0x0003470004057890 */ /* 0x000fca000fffe03f */
[----:B------:R-:W1:Y:S01]  /*13ff0*/  LDS R0, [UR4+0x3471c] ;  /* 0x03471c04ff007984 */ /* 0x000e620008000800 */
[----:B------:R-:W-:-:S03]  /*14000*/  MOV R8, UR5 ;  /* 0x0000000500087c02 */ /* 0x000fc60008000f00 */
[----:B------:R-:W-:Y:S01]  /*14010*/  STS [UR4+0x34730], RZ ;  /* 0x034730ffff007988 */ /* 0x000fe20008000804 */
[----:B------:R-:W-:-:S05]  /*14020*/  SHF.R.U64 R8, R8, 0x4, RZ ;  /* 0x0000000408087819 */ /* 0x000fca00000012ff */
        /* <DEDUP_REMOVED lines=8> */
[----:B-1----:R-:W-:Y:S01]  /*140b0*/  LOP3.LUT R0, R0, 0xf, R5, 0xb8, !PT ;  /* 0x0000000f00007812 */ /* 0x002fe200078eb805 */
[----:B------:R-:W-:Y:S02]  /*140c0*/  VIADD R5, R19, 0xffffffff ;  /* 0xffffffff13057836 */ /* 0x000fe40000000000 */
[----:B------:R-:W-:Y:S04]  /*140d0*/  STS [UR4+0x3470c], R2 ;  /* 0x03470c02ff007988 */ /* 0x000fe80008000804 */
[----:B------:R-:W-:Y:S04]  /*140e0*/  STS [UR4+0x3471c], R0 ;  /* 0x03471c00ff007988 */ /* 0x000fe80008000804 */
[----:B------:R-:W1:Y:S02]  /*140f0*/  LDS R6, [UR4+0x3471c] ;  /* 0x03471c04ff067984 */ /* 0x000e640008000800 */
[----:B-1----:R-:W-:-:S05]  /*14100*/  LOP3.LUT R6, R6, 0xf0, RZ, 0xb8, !PT ;  /* 0x000000f006067812 */ /* 0x002fca00078eb8ff */
[----:B------:R1:W-:Y:S04]  /*14110*/  STS [UR4+0x3471c], R6 ;  /* 0x03471c06ff007988 */ /* 0x0003e80008000804 */
[----:B------:R-:W2:Y:S01]  /*14120*/  LDS R9, [UR4+0x3471c] ;  /* 0x03471c04ff097984 */ /* 0x000ea20008000800 */
[----:B-1----:R-:W-:-:S05]  /*14130*/  CS2R R6, SRZ ;  /* 0x0000000000067805 */ /* 0x002fca000001ff00 */
[----:B------:R-:W-:Y:S01]  /*14140*/  STS.128 [UR4+0x34720], R4 ;  /* 0x03472004ff007988 */ /* 0x000fe20008000c04 */
[----:B--2---:R-:W-:-:S05]  /*14150*/  LOP3.LUT R9, R9, 0xf00, RZ, 0xb8, !PT ;  /* 0x00000f0009097812 */ /* 0x004fca00078eb8ff */
[----:B------:R-:W-:Y:S04]  /*14160*/  STS.64 [UR4+0x34718], R8 ;  /* 0x03471808ff007988 */ /* 0x000fe80008000a04 */
[----:B------:R-:W1:Y:S02]  /*14170*/  LDS R3, [UR4+0x3471c] ;  /* 0x03471c04ff037984 */ /* 0x000e640008000800 */
[----:B-1----:R-:W-:-:S05]  /*14180*/  LOP3.LUT R0, R3, 0xf000, RZ, 0xb8, !PT ;  /* 0x0000f00003007812 */ /* 0x002fca00078eb8ff */
[----:B------:R3:W-:Y:S02]  /*14190*/  STS [UR4+0x3471c], R0 ;  /* 0x03471c00ff007988 */ /* 0x0007e40008000804 */
.L_x_166:
[----:B------:R-:W-:Y:S05]  /*141a0*/  BSYNC B0 ;  /* 0x0000000000007941 */ /* 0x000fea0003800000 */
.L_x_165:
[----:B---3--:R-:W3:Y:S01]  /*141b0*/  S2R R0, SR_LANEID ;  /* 0x0000000000007919 */ /* 0x008ee20000000000 */
[----:B------:R-:W-:Y:S01]  /*141c0*/  ELECT P0, URZ, PT ;  /* 0x00000000003f782f */ /* 0x000fe20003800000 */
[----:B------:R-:W-:Y:S01]  /*141d0*/  NOP ;  /* 0x0000000000007918 */ /* 0x000fe20000000000 */
[----:B------:R-:W-:Y:S11]  /*141e0*/  BSSY B0, `(.L_x_168) ;  /* 0x0000004000007945 */ /* 0x000ff60003800000 */
[----:B------:R-:W-:Y:S05]  /*141f0*/  @!P0 BRA `(.L_x_169) ;  /* 0x0000000000088947 */ /* 0x000fea0003800000 */
[----:B------:R0:W-:Y:S01]  /*14200*/  UTMACMDFLUSH ;  /* 0x00000000000079b7 */ /* 0x0001e20000000000 */
[----:B------:R-:W-:-:S04]  /*14210*/  DEPBAR.LE SB0, 0x0 ;  /* 0x000080000000791a */ /* 0x000fc80000000000 */
.L_x_169:
[----:B------:R-:W-:Y:S05]  /*14220*/  BSYNC B0 ;  /* 0x0000000000007941 */ /* 0x000fea0003800000 */
.L_x_168:
[----:B------:R-:W-:Y:S01]  /*14230*/  UMOV UR5, 0x400 ;  /* 0x0000040000057882 */ /* 0x000fe20000000000 */
[----:B-1-3--:R-:W-:Y:S01]  /*14240*/  SHF.L.U32 R4, R0, 0x2, RZ ;  /* 0x0000000200047819 */ /* 0x00afe200000006ff */
[----:B------:R-:W-:-:S03]  /*14250*/  ULEA UR5, UR41, UR5, 0x18 ;  /* 0x0000000529057291 */ /* 0x000fc6000f8ec03f */
[----:B--2---:R-:W-:Y:S01]  /*14260*/  IADD3 R2, P0, R4, UR8, RZ ;  /* 0x0000000804027c10 */ /* 0x004fe2000ff1e0ff */
[----:B------:R-:W-:Y:S01]  /*14270*/  UIADD3 UR4, UR5, 0x34700, URZ ;  /* 0x0003470005047890 */ /* 0x000fe2000fffe03f */
[----:B------:R-:W-:-:S03]  /*14280*/  MOV R0, RZ ;  /* 0x000000ff00007202 */ /* 0x000fc60000000f00 */
[----:B------:R-:W-:-:S05]  /*14290*/  IMAD.X R3, RZ, RZ, UR9, P0 ;  /* 0x00000009ff037e24 */ /* 0x000fca00080e06ff */
[----:B------:R-:W1:Y:S01]  /*142a0*/  LDS R5, [R4+UR4] ;  /* 0x0000000404057984 */ /* 0x000e620008000800 */
[----:B------:R-:W-:-:S03]  /*142b0*/  SHF.L.U32 R0, R0, 0x1f, RZ ;  /* 0x0000001f00007819 */ /* 0x000fc600000006ff */
[----:B-1----:R1:W2:Y:S02]  /*142c0*/  ATOMG.E.EXCH.STRONG.GPU PT, RZ, [R2], R5 ;  /* 0x0000000502ff73a8 */ /* 0x0022a400041ee100 */
[----:B--2---:R-:W2:Y:S01]  /*142d0*/  SYNCS.PHASECHK.TRANS64.TRYWAIT P0, [UR5+0x34508], R0 ;  /* 0x03450800ff0075a7 */ /* 0x004ea20008000145 */
[----:B------:R-:W-:Y:S02]  /*142e0*/  ULOP3.LUT UR36, UR59, 0x1, URZ, 0xfc, !UPT ;  /* 0x000000013b247892 */ /* 0x000fe4000f8efc3f */
[----:B------:R-:W-:Y:S01]  /*142f0*/  ULOP3.LUT UR37, UR61, 0x2, URZ, 0xfc, !UPT ;  /* 0x000000023d257892 */ /* 0x000fe2000f8efc3f */
[----:B-12---:R-:W-:Y:S11]  /*14300*/  @!P0 BRA `(.L_x_170) ;  /* 0x0000006400f48947 */ /* 0x006ff60003800000 */
.L_x_384:
[----:B------:R-:W-:Y:S01]  /*14310*/  IMAD.MOV.U32 R2, RZ, RZ, 0x1 ;  /* 0x00000001ff027424 */ /* 0x000fe200078e00ff */
[----:B-1----:R-:W-:Y:S01]  /*14320*/  MOV R0, RZ ;  /* 0x000000ff00007202 */ /* 0x002fe20000000f00 */
[----:B------:R-:W-:Y:S01]  /*14330*/  ULDC UR42, c[0x0][0x598] ;  /* 0x00016600002a7ab9 */ /* 0x000fe20000000800 */
[----:B------:R-:W-:Y:S01]  /*14340*/  ULDC UR43, c[0x0][0x580] ;  /* 0x00016000002b7ab9 */ /* 0x000fe20000000800 */
[----:B------:R-:W-:Y:S01]  /*14350*/  ULDC.64 UR10, c[0x0][0x590] ;  /* 0x00016400000a7ab9 */ /* 0x000fe20000000a00 */
[----:B------:R-:W-:-:S05]  /*14360*/  ULDC.64 UR12, c[0x0][0x588] ;  /* 0x00016200000c7ab9 */ /* 0x000fca0000000a00 */
.L_x_279:
[----:B------:R-:W-:-:S06]  /*14370*/  UISETP.NE.AND UP0, UPT, UR36, 0x3, UPT ;  /* 0x000000032400788c */ /* 0x000fcc000bf05270 */
[----:B------:R-:W-:-:S13]  /*14380*/  PLOP3.LUT P1, PT, PT, PT, UP0, 0x80, 0x0 ;  /* 0x000000000000781c */ /* 0x000fda0003f2f008 */
[----:B-1---5:R-:W-:Y:S05]  /*14390*/  @!P1 BRA `(.L_x_171) ;  /* 0x0000000000049947 */ /* 0x022fea0003800000 */
[----:B------:R-:W-:Y:S01]  /*143a0*/  BPT.TRAP 0x1 ;  /* 0x000000040000795c */ /* 0x000fe20000300000 */
.L_x_171:
[----:B------:R-:W2:Y:S01]  /*143b0*/  LDL R4, [R1+0x200] ;  /* 0x0002000001047983 */ /* 0x000ea20000100800 */
[----:B------:R-:W-:Y:S02]  /*143c0*/  SHF.L.U32 R3, R0, 0x1f, RZ ;  /* 0x0000001f00037819 */ /* 0x000fe400000006ff */
[C---:B--2---:R-:W-:Y:S02]  /*143d0*/  R2UR UR6, R4.reuse ;  /* 0x00000000040672ca */ /* 0x044fe400000e0000 */
[----:B------:R-:W-:-:S11]  /*143e0*/  LEA R4, R4, UR5, 0x4 ;  /* 0x0000000504047c11 */ /* 0x000fd6000f8e20ff */
[----:B------:R-:W-:-:S09]  /*143f0*/  ULEA UR6, UR6, UR5, 0x3 ;  /* 0x0000000506067291 */ /* 0x000fd2000f8e183f */
[----:B------:R-:W1:Y:S02]  /*14400*/  SYNCS.PHASECHK.TRANS64.TRYWAIT P0, [UR6+0x34400], R3 ;  /* 0x03440003ff0075a7 */ /* 0x000e640008000146 */
[----:B-1----:R-:W-:Y:S05]  /*14410*/  @!P0 BRA `(.L_x_172) ;  /* 0x0000006400c88947 */ /* 0x002fea0003800000 */
.L_x_385:
[----:B-1----:R-:W1:Y:S01]  /*14420*/  LDS.128 R4, [R4+0x34530] ;  /* 0x0345300004047984 */ /* 0x002e620000000c00 */
[----:B------:R-:W-:Y:S01]  /*14430*/  @!PT LDS RZ, [RZ] ;  /* 0x00000000fffff984 */ /* 0x000fe20000000800 */
[----:B------:R-:W-:Y:S01]  /*14440*/  @!PT LDS RZ, [RZ] ;  /* 0x00000000fffff984 */ /* 0x000fe20000000800 */
[----:B------:R-:W-:Y:S01]  /*14450*/  @!PT LDS RZ, [RZ] ;  /* 0x00000000fffff984 */ /* 0x000fe20000000800 */
[----:B------:R-:W-:Y:S01]  /*14460*/  @!PT LDS RZ, [RZ] ;  /* 0x00000000fffff984 */ /* 0x000fe20000000800 */
[----:B------:R2:W-:Y:S06]  /*14470*/  MEMBAR.ALL.CTA ;  /* 0x0000000000007992 */ /* 0x0005ec0000008000 */
[----:B--2---:R-:W2:Y:S01]  /*14480*/  FENCE.VIEW.ASYNC.S ;  /* 0x00000000000073c6 */ /* 0x004ea20000000000 */
[----:B------:R-:W-:Y:S05]  /*14490*/  @!P1 BRA `(.L_x_173) ;  /* 0x0000000000049947 */ /* 0x000fea0003800000 */
[----:B------:R-:W-:Y:S01]  /*144a0*/  BPT.TRAP 0x1 ;  /* 0x000000040000795c */ /* 0x000fe20000300000 */
.L_x_173:
[----:B------:R-:W-:Y:S01]  /*144b0*/  UIADD3 UR6, UR6, 0x34440, URZ ;  /* 0x0003444006067890 */ /* 0x000fe2000fffe03f */
[----:B------:R-:W-:Y:S02]  /*144c0*/  R2UR UR18, R16 ;  /* 0x00000000101272ca */ /* 0x000fe400000e0000 */
[----:B------:R-:W-:Y:S01]  /*144d0*/  R2UR UR19, R17 ;  /* 0x00000000111372ca */ /* 0x000fe200000e0000 */
[----:B------:R-:W-:Y:S01]  /*144e0*/  UPRMT UR6, UR41, 0x654, UR6 ;  /* 0x0000065429067896 */ /* 0x000fe20008000006 */
[----:B------:R-:W-:Y:S02]  /*144f0*/  LOP3.LUT P1, RZ, R2, 0xff, RZ, 0xc0, !PT ;  /* 0x000000ff02ff7812 */ /* 0x000fe4000782c0ff */
[----:B------:R-:W-:-:S04]  /*14500*/  ISETP.NE.U32.AND P0, PT, RZ, UR10, PT ;  /* 0x0000000aff007c0c */ /* 0x000fc8000bf05070 */
[----:B------:R-:W-:Y:S02]  /*14510*/  ISETP.NE.AND.EX P0, PT, RZ, UR11, PT, P0 ;  /* 0x0000000bff007c0c */ /* 0x000fe4000bf05300 */
[----:B--2---:R-:W-:Y:S01]  /*14520*/  SYNCS.ARRIVE.TRANS64.RED.A1T0 RZ, [UR6], RZ ;  /* 0x000000ffffff79a7 */ /* 0x004fe20008100406 */
[----:B------:R-:W-:Y:S02]  /*14530*/  USHF.L.U32 UR18, UR18, 0x7, URZ ;  /* 0x0000000712127899 */ /* 0x000fe4000800063f */
[----:B------:R-:W-:Y:S02]  /*14540*/  USHF.L.U32 UR19, UR19, 0x8, URZ ;  /* 0x0000000813137899 */ /* 0x000fe4000800063f */
[----:B------:R-:W-:Y:S10]  /*14550*/  @!P1 BRA `(.L_x_174) ;  /* 0x00000000000c9947 */ /* 0x000ff40003800000 */
[----:B------:R-:W-:-:S04]  /*14560*/  DEPBAR {5,4,3,2,1,0} ;  /* 0x0000003f0000791a */ /* 0x000fc80000000000 */
[----:B------:R2:W-:Y:S02]  /*14570*/  UTMACCTL.IV [UR8] ;  /* 0x00000000080079b9 */ /* 0x0005e40008000000 */
[----:B--2---:R-:W-:Y:S01]  /*14580*/  NOP ;  /* 0x0000000000007918 */ /* 0x004fe20000000000 */
.L_x_174:
[----:B------:R-:W-:Y:S05]  /*14590*/  @!P0 BRA `(.L_x_175) ;  /* 0x0000000000188947 */ /* 0x000fea0003800000 */
[----:B------:R-:W2:Y:S02]  /*145a0*/  LDC.64 R2, c[0x0][0x590] ;  /* 0x00016400ff027b82 */ /* 0x000ea40000000a00 */
[----:B--2---:R-:W-:-:S06]  /*145b0*/  IMAD.WIDE R2, R18, 0x8, R2 ;  /* 0x0000000812027825 */ /* 0x004fcc00078e0202 */
[----:B------:R-:W2:Y:S04]  /*145c0*/  LDG.E.64 R2, desc[UR38][R2.64] ;  /* 0x0000002602027981 */ /* 0x000ea8000c1e1b00 */
[----:B--2---:R-:W2:Y:S02]  /*145d0*/  LD.E R8, desc[UR38][R2.64] ;  /* 0x0000002602087980 */ /* 0x004ea4000c101900 */
[----:B--2---:R-:W-:Y:S01]  /*145e0*/  FSETP.NEU.AND P0, PT, R8, RZ, PT ;  /* 0x000000ff0800720b */ /* 0x004fe20003f0d000 */
[----:B------:R-:W-:-:S12]  /*145f0*/  BRA `(.L_x_176) ;  /* 0x0000000000247947 */ /* 0x000fd80003800000 */
.L_x_175:
[----:B------:R-:W-:Y:S02]  /*14600*/  ISETP.NE.U32.AND P1, PT, RZ, UR12, PT ;  /* 0x0000000cff007c0c */ /* 0x000fe4000bf25070 */
[----:B------:R-:W-:Y:S02]  /*14610*/  FSETP.NEU.AND P0, PT, RZ, UR43, PT ;  /* 0x0000002bff007c0b */ /* 0x000fe4000bf0d000 */
[----:B------:R-:W-:-:S13]  /*14620*/  ISETP.NE.AND.EX P1, PT, RZ, UR13, PT, P1 ;  /* 0x0000000dff007c0c */ /* 0x000fda000bf25310 */
[----:B------:R-:W-:Y:S05]  /*14630*/  @!P1 BRA `(.L_x_176) ;  /* 0x0000000000149947 */ /* 0x000fea0003800000 */
[----:B------:R-:W2:Y:S01]  /*14640*/  LDC.64 R2, c[0x0][0x588] ;  /* 0x00016200ff027b82 */ /* 0x000ea20000000a00 */
[----:B------:R-:W-:-:S04]  /*14650*/  IMAD R9, R18, UR42, RZ ;  /* 0x0000002a12097c24 */ /* 0x000fc8000f8e02ff */
[----:B--2---:R-:W-:-:S06]  /*14660*/  IMAD.WIDE R2, R9, 0x4, R2 ;  /* 0x0000000409027825 */ /* 0x004fcc00078e0202 */
[----:B------:R-:W2:Y:S02]  /*14670*/  LDG.E R2, desc[UR38][R2.64] ;  /* 0x0000002602027981 */ /* 0x000ea4000c1e1900 */
[----:B--2---:R-:W-:-:S13]  /*14680*/  FSETP.NEU.AND P0, PT, R2, RZ, PT ;  /* 0x000000ff0200720b */ /* 0x004fda0003f0d000 */
.L_x_176:
[----:B------:R-:W-:Y:S01]  /*14690*/  UISETP.NE.AND UP0, UPT, UR37, 0x3, UPT ;  /* 0x000000032500788c */ /* 0x000fe2000bf05270 */
[----:B------:R-:W-:-:S05]  /*146a0*/  ELECT P1, URZ, PT ;  /* 0x00000000003f782f */ /* 0x000fca0003820000 */
[----:B------:R-:W-:Y:S02]  /*146b0*/  PLOP3.LUT P2, PT, PT, PT, UP0, 0x80, 0x0 ;  /* 0x000000000000781c */ /* 0x000fe40003f4f008 */
[----:B------:R-:W-:-:S11]  /*146c0*/  PLOP3.LUT P0, PT, P0, P1, PT, 0x2a, 0x0 ;  /* 0x000000000000781c */ /* 0x000fd60000702572 */
[----:B------:R-:W-:Y:S05]  /*146d0*/  @!P2 BRA `(.L_x_177) ;  /* 0x000000000004a947 */ /* 0x000fea0003800000 */
[----:B------:R-:W-:Y:S01]  /*146e0*/  BPT.TRAP 0x1 ;  /* 0x000000040000795c */ /* 0x000fe20000300000 */
.L_x_177:
[----:B------:R-:W-:-:S05]  /*146f0*/  IMAD.MOV.U32 R8, RZ, RZ, 0x1 ;  /* 0x00000001ff087424 */ /* 0x000fca00078e00ff */
[----:B------:R-:W-:-:S04]  /*14700*/  SHF.L.U32 R8, R8, 0x1f, RZ ;  /* 0x0000001f08087819 */ /* 0x000fc800000006ff */
[----:B------:R-:W2:Y:S02]  /*14710*/  SYNCS.PHASECHK.TRANS64.TRYWAIT P1, [UR5+0x344e0], R8 ;  /* 0x0344e008ff0075a7 */ /* 0x000ea40008020145 */
[----:B--2---:R-:W-:Y:S05]  /*14720*/  @!P1 BRA `(.L_x_178) ;  /* 0x00000064001c9947 */ /* 0x004fea0003800000 */
.L_x_386:
[----:B------:R-:W-:Y:S04]  /*14730*/  BSSY B0, `(.L_x_179) ;  /* 0x000000b000007945 */ /* 0x000fe80003800000 */
[----:B------:R-:W-:Y:S05]  /*14740*/  @P0 BRA `(.L_x_180) ;  /* 0x0000000000240947 */ /* 0x000fea0003800000 */
[----:B------:R-:W-:Y:S02]  /*14750*/  UIADD3 UR16, UR5, 0x30000, URZ ;  /* 0x0003000005107890 */ /* 0x000fe4000fffe03f */
[----:B------:R-:W-:Y:S01]  /*14760*/  UIADD3 UR17, UR5, 0x344c0, URZ ;  /* 0x000344c005117890 */ /* 0x000fe2000fffe03f */
[----:B------:R-:W-:Y:S01]  /*14770*/  UMOV UR6, 0x0 ;  /* 0x0000000000067882 */ /* 0x000fe20000000000 */
[----:B------:R-:W-:-:S07]  /*14780*/  UMOV UR7, 0x10000000 ;  /* 0x1000000000077882 */ /* 0x000fce0000000000 */
[----:B------:R3:W-:Y:S02]  /*14790*/  UTMALDG.2D [UR16], [UR8], desc[UR6] ;  /* 0x00000610080075b4 */ /* 0x0007e40008009000 */
[----:B---3--:R-:W-:Y:S05]  /*147a0*/  @!P2 BRA `(.L_x_181) ;  /* 0x000000000004a947 */ /* 0x008fea0003800000 */
[----:B------:R-:W-:Y:S01]  /*147b0*/  BPT.TRAP 0x1 ;  /* 0x000000040000795c */ /* 0x000fe20000300000 */
.L_x_181:
[----:B------:R-:W3:Y:S02]  /*147c0*/  LDC R2, c[0x0][0x828] ;  /* 0x00020a00ff027b82 */ /* 0x000ee40000000800 */
[----:B---3--:R3:W-:Y:S02]  /*147d0*/  SYNCS.ARRIVE.TRANS64.RED.A0TR RZ, [UR5+0x344c0], R2 ;  /* 0x0344c002ffff79a7 */ /* 0x0087e40008300405 */
.L_x_180:
[----:B------:R-:W-:Y:S05]  /*147e0*/  BSYNC B0 ;  /* 0x0000000000007941 */ /* 0x000fea0003800000 */
.L_x_179:
[----:B------:R-:W-:Y:S05]  /*147f0*/  @!P2 BRA `(.L_x_182) ;  /* 0x000000000004a947 */ /* 0x000fea0003800000 */
[----:B------:R-:W-:Y:S01]  /*14800*/  BPT.TRAP 0x1 ;  /* 0x000000040000795c */ /* 0x000fe20000300000 */
.L_x_182:
[----:B------:R-:W-:-:S04]  /*14810*/  UIADD3 UR21, UR5, 0x344c0, URZ ;  /* 0x000344c005157890 */ /* 0x000fc8000fffe03f */
[----:B------:R-:W-:-:S09]  /*14820*/  UPRMT UR6, UR41, 0x654, UR21 ;  /* 0x0000065429067896 */ /* 0x000fd20008000015 */
[----:B------:R-:W-:Y:S01]  /*14830*/  SYNCS.ARRIVE.TRANS64.RED.A1T0 RZ, [UR6], RZ ;  /* 0x000000ffffff79a7 */ /* 0x000fe20008100406 */
[----:B------:R-:W-:Y:S05]  /*14840*/  @!P2 BRA `(.L_x_183) ;  /* 0x000000000004a947 */ /* 0x000fea0003800000 */
[----:B------:R-:W-:Y:S01]  /*14850*/  BPT.TRAP 0x1 ;  /* 0x000000040000795c */ /* 0x000fe20000300000 */
.L_x_183:
[----:B------:R-:W4:Y:S02]  /*14860*/  SYNCS.PHASECHK.TRANS64.TRYWAIT P1, [UR5+0x344e8], R8 ;  /* 0x0344e808ff0075a7 */ /* 0x000f240008020145 */
[----:B----4-:R-:W-:Y:S05]  /*14870*/  @!P1 BRA `(.L_x_184) ;  /* 0x0000006000e09947 */ /* 0x010fea0003800000 */
.L_x_387:
[----:B------:R-:W-:Y:S04]  /*14880*/  BSSY B0, `(.L_x_185) ;  /* 0x000000d000007945 */ /* 0x000fe80003800000 */
[----:B------:R-:W-:Y:S05]  /*14890*/  @P0 BRA `(.L_x_186) ;  /* 0x00000000002c0947 */ /* 0x000fea0003800000 */
[----:B------:R-:W-:Y:S02]  /*148a0*/  UIADD3 UR26, UR18, 0x40, URZ ;  /* 0x00000040121a7890 */ /* 0x000fe4000fffe03f */
[----:B------:R-:W-:Y:S02]  /*148b0*/  UIADD3 UR24, UR5, 0x31000, URZ ;  /* 0x0003100005187890 */ /* 0x000fe4000fffe03f */
[----:B------:R-:W-:Y:S01]  /*148c0*/  UIADD3 UR25, UR5, 0x344c8, URZ ;  /* 0x000344c805197890 */ /* 0x000fe2000fffe03f */
[----:B------:R-:W-:Y:S01]  /*148d0*/  UMOV UR14, 0x0 ;  /* 0x00000000000e7882 */ /* 0x000fe20000000000 */
[----:B------:R-:W-:Y:S01]  /*148e0*/  UMOV UR15, 0x10000000 ;  /* 0x10000000000f7882 */ /* 0x000fe20000000000 */
[----:B------:R-:W-:-:S06]  /*148f0*/  UMOV UR27, UR19 ;  /* 0x00000013001b7c82 */ /* 0x000fcc0008000000 */
[----:B------:R4:W-:Y:S02]  /*14900*/  UTMALDG.2D [UR24], [UR8], desc[UR14] ;  /* 0x00000e18080075b4 */ /* 0x0009e40008009000 */
[----:B----4-:R-:W-:Y:S05]  /*14910*/  @!P2 BRA `(.L_x_187) ;  /* 0x000000000004a947 */ /* 0x010fea0003800000 */
[----:B------:R-:W-:Y:S01]  /*14920*/  BPT.TRAP 0x1 ;  /* 0x000000040000795c */ /* 0x000fe20000300000 */
.L_x_187:
[----:B---3--:R-:W3:Y:S02]  /*14930*/  LDC R2, c[0x0][0x828] ;  /* 0x00020a00ff027b82 */ /* 0x008ee40000000800 */
[----:B---3--:R4:W-:Y:S02]  /*14940*/  SYNCS.ARRIVE.TRANS64.RED.A0TR RZ, [UR5+0x344c8], R2 ;  /* 0x0344c802ffff79a7 */ /* 0x0089e40008300405 */
.L_x_186:
[----:B------:R-:W-:Y:S05]  /*14950*/  BSYNC B0 ;  /* 0x0000000000007941 */ /* 0x000fea0003800000 */
.L_x_185:
[----:B------:R-:W-:Y:S05]  /*14960*/  @!P2 BRA `(.L_x_188) ;  /* 0x000000000004a947 */ /* 0x000fea0003800000 */
[----:B------:R-:W-:Y:S01]  /*14970*/  BPT.TRAP 0x1 ;  /* 0x000000040000795c */ /* 0x000fe20000300000 */
.L_x_188:
[----:B------:R-:W-:Y:S02]  /*14980*/  UIADD3 UR25, UR5, 0x344c8, URZ ;  /* 0x000344c805197890 */ /* 0x000fe4000fffe03f */
[----:B------:R-:W-:Y:S02]  /*14990*/  UIADD3 UR31, UR19, 0x20, URZ ;  /* 0x00000020131f7890 */ /* 0x000fe4000fffe03f */
[----:B------:R-:W-:-:S09]  /*149a0*/  UPRMT UR7, UR41, 0x654, UR25 ;  /* 0x0000065429077896 */ /* 0x000fd20008000019 */
[----:B------:R-:W-:Y:S01]  /*149b0*/  SYNCS.ARRIVE.TRANS64.RED.A1T0 RZ, [UR7], RZ ;  /* 0x000000ffffff79a7 */ /* 0x000fe20008100407 */
[----:B------:R-:W-:Y:S05]  /*149c0*/  @!P2 BRA `(.L_x_189) ;  /* 0x000000000004a947 */ /* 0x000fea0003800000 */
[----:B------:R-:W-:Y:S01]  /*149d0*/  BPT.TRAP 0x1 ;  /* 0x000000040000795c */ /* 0x000fe20000300000 */
.L_x_189:
[----:B------:R-:W1:Y:S02]  /*149e0*/  SYNCS.PHASECHK.TRANS64.TRYWAIT P1, [UR5+0x344f0], R8 ;  /* 0x0344f008ff0075a7 */ /* 0x000e640008020145 */
[----:B-1----:R-:W-:Y:S05]  /*149f0*/  @!P1 BRA `(.L_x_190) ;  /* 0x0000006000989947 */ /* 0x002fea0003800000 */
.L_x_388:
[----:B------:R-:W-:Y:S04]  /*14a00*/  BSSY B0, `(.L_x_191) ;  /* 0x000000c000007945 */ /* 0x000fe80003800000 */
[----:B------:R-:W-:Y:S05]  /*14a10*/  @P0 BRA `(.L_x_192) ;  /* 0x0000000000280947 */ /* 0x000fea0003800000 */
[----:B------:R-:W-:Y:S02]  /*14a20*/  UIADD3 UR28, UR5, 0x32000, URZ ;  /* 0x00032000051c7890 */ /* 0x000fe4000fffe03f */
[----:B------:R-:W-:Y:S01]  /*14a30*/  UIADD3 UR29, UR5, 0x344d0, URZ ;  /* 0x000344d0051d7890 */ /* 0x000fe2000fffe03f */
[----:B------:R-:W-:Y:S01]  /*14a40*/  UMOV UR14, 0x0 ;  /* 0x00000000000e7882 */ /* 0x000fe20000000000 */
[----:B------:R-:W-:Y:S01]  /*14a50*/  UMOV UR15, 0x10000000 ;  /* 0x10000000000f7882 */ /* 0x000fe20000000000 */
[----:B------:R-:W-:-:S06]  /*14a60*/  UMOV UR30, UR18 ;  /* 0x00000012001e7c82 */ /* 0x000fcc0008000000 */
[----:B------:R1:W-:Y:S02]  /*14a70*/  UTMALDG.2D [UR28], [UR8], desc[UR14] ;  /* 0x00000e1c080075b4 */ /* 0x0003e40008009000 */
[----:B-1----:R-:W-:Y:S05]  /*14a80*/  @!P2 BRA `(.L_x_193) ;  /* 0x000000000004a947 */ /* 0x002fea0003800000 */
[----:B------:R-:W-:Y:S01]  /*14a90*/  BPT.TRAP 0x1 ;  /* 0x000000040000795c */ /* 0x000fe20000300000 */
.L_x_193:
[----:B---34-:R-:W1:Y:S02]  /*14aa0*/  LDC R2, c[0x0][0x828] ;  /* 0x00020a00ff027b82 */ /* 0x018e640000000800 */
[----:B-1----:R1:W-:Y:S02]  /*14ab0*/  SYNCS.ARRIVE.TRANS64.RED.A0TR RZ, [UR5+0x344d0], R2 ;  /* 0x0344d002ffff79a7 */ /* 0x0023e40008300405 */
.L_x_192:
[----:B------:R-:W-:Y:S05]  /*14ac0*/  BSYNC B0 ;  /* 0x0000000000007941 */ /* 0x000fea0003800000 */
.L_x_191:
[----:B------:R-:W-:Y:S05]  /*14ad0*/  @!P2 BRA `(.L_x_194) ;  /* 0x000000000004a947 */ /* 0x000fea0003800000 */
[----:B------:R-:W-:Y:S01]  /*14ae0*/  BPT.TRAP 0x1 ;  /* 0x000000040000795c */ /* 0x000fe20000300000 */
.L_x_194:
[----:B------:R-:W-:-:S04]  /*14af0*/  UIADD3 UR29, UR5, 0x344d0, URZ ;  /* 0x000344d0051d7890 */ /* 0x000fc8000fffe03f */
[----:B------:R-:W-:-:S09]  /*14b00*/  UPRMT UR14, UR41, 0x654, UR29 ;  /* 0x00000654290e7896 */ /* 0x000fd2000800001d */
[----:B------:R-:W-:Y:S01]  /*14b10*/  SYNCS.ARRIVE.TRANS64.RED.A1T0 RZ, [UR14], RZ ;  /* 0x000000ffffff79a7 */ /* 0x000fe2000810040e */
[----:B------:R-:W-:Y:S05]  /*14b20*/  @!P2 BRA `(.L_x_195) ;  /* 0x000000000004a947 */ /* 0x000fea0003800000 */
[----:B------:R-:W-:Y:S01]  /*14b30*/  BPT.TRAP 0x1 ;  /* 0x000000040000795c */ /* 0x000fe20000300000 */
.L_x_195:
[----:B------:R-:W1:Y:S02]  /*14b40*/  SYNCS.PHASECHK.TRANS64.TRYWAIT P1, [UR5+0x344f8], R8 ;  /* 0x0344f808ff0075a7 */ /* 0x000e640008020145 */
[----:B-1----:R-:W-:Y:S05]  /*14b50*/  @!P1 BRA `(.L_x_196) ;  /* 0x0000006000589947 */ /* 0x002fea0003800000 */
.L_x_389:
        /* <DEDUP_REMOVED lines=11> */
.L_x_199:
[----:B---34-:R-:W1:Y:S02]  /*14c10*/  LDC R2, c[0x0][0x828] ;  /* 0x00020a00ff027b82 */ /* 0x018e640000000800 */
[----:B-1----:R1:W-:Y:S02]  /*14c20*/  SYNCS.ARRIVE.TRANS64.RED.A0TR RZ, [UR5+0x344d8], R2 ;  /* 0x0344d802ffff79a7 */ /* 0x0023e40008300405 */
.L_x_198:
[----:B------:R-:W-:Y:S05]  /*14c30*/  BSYNC B0 ;  /* 0x0000000000007941 */ /* 0x000fea0003800000 */
.L_x_197:
[----:B------:R-:W-:Y:S05]  /*14c40*/  @!P2 BRA `(.L_x_200) ;  /* 0x000000000004a947 */ /* 0x000fea0003800000 */
[----:B------:R-:W-:Y:S01]  /*14c50*/  BPT.TRAP 0x1 ;  /* 0x000000040000795c */ /* 0x000fe20000300000 */
.L_x_200:
[----:B------:R-:W-:Y:S02]  /*14c60*/  UIADD3 UR33, UR5, 0x344d8, URZ ;  /* 0x000344d805217890 */ /* 0x000fe4000fffe03f */
[----:B------:R-:W-:Y:S02]  /*14c70*/  UIADD3 UR23, UR19, 0x40, URZ ;  /* 0x0000004013177890 */ /* 0x000fe4000fffe03f */
[----:B------:R-:W-:-:S09]  /*14c80*/  UPRMT UR15, UR41, 0x654, UR33 ;  /* 0x00000654290f7896 */ /* 0x000fd20008000021 */
[----:B------:R-:W-:Y:S01]  /*14c90*/  SYNCS.ARRIVE.TRANS64.RED.A1T0 RZ, [UR15], RZ ;  /* 0x000000ffffff79a7 */ /* 0x000fe2000810040f */
[----:B------:R-:W-:Y:S05]  /*14ca0*/  @!P2 BRA `(.L_x_201) ;  /* 0x000000000004a947 */ /* 0x000fea0003800000 */
[----:B------:R-:W-:Y:S01]  /*14cb0*/  BPT.TRAP 0x1 ;  /* 0x000000040000795c */ /* 0x000fe20000300000 */
.L_x_201:
[----:B-1-34-:R-:W-:-:S04]  /*14cc0*/  SHF.L.U32 R2, RZ, 0x1f, RZ ;  /* 0x0000001fff027819 */ /* 0x01afc800000006ff */
[----:B------:R-:W1:Y:S02]  /*14cd0*/  SYNCS.PHASECHK.TRANS64.TRYWAIT P1, [UR5+0x344e0], R2 ;  /* 0x0344e002ff0075a7 */ /* 0x000e640008020145 */
[----:B-1----:R-:W-:Y:S05]  /*14ce0*/  @!P1 BRA `(.L_x_202) ;  /* 0x00000060000c9947 */ /* 0x002fea0003800000 */
.L_x_390:
[----:B------:R-:W-:Y:S04]  /*14cf0*/  BSSY B0, `(.L_x_203) ;  /* 0x000000b000007945 */ /* 0x000fe80003800000 */
[----:B------:R-:W-:Y:S05]  /*14d00*/  @P0 BRA `(.L_x_204) ;  /* 0x0000000000240947 */ /* 0x000fea0003800000 */
[----:B------:R-:W-:Y:S01]  /*14d10*/  UIADD3 UR20, UR5, 0x30000, URZ ;  /* 0x0003000005147890 */ /* 0x000fe2000fffe03f */
[----:B------:R-:W-:Y:S01]  /*14d20*/  UMOV UR16, 0x0 ;  /* 0x0000000000107882 */ /* 0x000fe20000000000 */
[----:B------:R-:W-:Y:S01]  /*14d30*/  UMOV UR17, 0x10000000 ;  /* 0x1000000000117882 */ /* 0x000fe20000000000 */
[----:B------:R-:W-:-:S06]  /*14d40*/  UMOV UR22, UR18 ;  /* 0x0000001200167c82 */ /* 0x000fcc0008000000 */
[----:B------:R3:W-:Y:S02]  /*14d50*/  UTMALDG.2D [UR20], [UR8], desc[UR16] ;  /* 0x00001014080075b4 */ /* 0x0007e40008009000 */
[----:B---3--:R-:W-:Y:S05]  /*14d60*/  @!P2 BRA `(.L_x_205) ;  /* 0x000000000004a947 */ /* 0x008fea0003800000 */
[----:B------:R-:W-:Y:S01]  /*14d70*/  BPT.TRAP 0x1 ;  /* 0x000000040000795c */ /* 0x000fe20000300000 */
.L_x_205:
[----:B-12---:R-:W1:Y:S02]  /*14d80*/  LDC R3, c[0x0][0x828] ;  /* 0x00020a00ff037b82 */ /* 0x006e640000000800 */
[----:B-1----:R3:W-:Y:S02]  /*14d90*/  SYNCS.ARRIVE.TRANS64.RED.A0TR RZ, [UR5+0x344c0], R3 ;  /* 0x0344c003ffff79a7 */ /* 0x0027e40008300405 */
.L_x_204:
[----:B------:R-:W-:Y:S05]  /*14da0*/  BSYNC B0 ;  /* 0x0000000000007941 */ /* 0x000fea0003800000 */
.L_x_203:
[----:B------:R-:W-:Y:S05]  /*14db0*/  @!P2 BRA `(.L_x_206) ;  /* 0x000000000004a947 */ /* 0x000fea0003800000 */
[----:B------:R-:W-:Y:S01]  /*14dc0*/  BPT.TRAP 0x1 ;  /* 0x000000040000795c */ /* 0x000fe20000300000 */
.L_x_206:
[----:B------:R-:W-:Y:S01]  /*14dd0*/  SYNCS.ARRIVE.TRANS64.RED.A1T0 RZ, [UR6], RZ ;  /* 0x000000ffffff79a7 */ /* 0x000fe20008100406 */
[----:B------:R-:W-:Y:S05]  /*14de0*/  @!P2 BRA `(.L_x_207) ;  /* 0x000000000004a947 */ /* 0x000fea0003800000 */
[----:B------:R-:W-:Y:S01]  /*14df0*/  BPT.TRAP 0x1 ;  /* 0x000000040000795c */ /* 0x000fe20000300000 */
.L_x_207:
[----:B------:R-:W4:Y:S02]  /*14e00*/  SYNCS.PHASECHK.TRANS64.TRYWAIT P1, [UR5+0x344e8], R2 ;  /* 0x0344e802ff0075a7 */ /* 0x000f240008020145 */
[----:B----4-:R-:W-:Y:S05]  /*14e10*/  @!P1 BRA `(.L_x_208) ;  /* 0x0000005c00d89947 */ /* 0x010fea0003800000 */
.L_x_391:
        /* <DEDUP_REMOVED lines=10> */
.L_x_211:
[----:B-123--:R-:W1:Y:S02]  /*14ec0*/  LDC R3, c[0x0][0x828] ;  /* 0x00020a00ff037b82 */ /* 0x00ee640000000800 */
[----:B-1----:R4:W-:Y:S02]  /*14ed0*/  SYNCS.ARRIVE.TRANS64.RED.A0TR RZ, [UR5+0x344c8], R3 ;  /* 0x0344c803ffff79a7 */ /* 0x0029e40008300405 */
.L_x_210:
[----:B------:R-:W-:Y:S05]  /*14ee0*/  BSYNC B0 ;  /* 0x0000000000007941 */ /* 0x000fea0003800000 */
.L_x_209:
[----:B------:R-:W-:Y:S05]  /*14ef0*/  @!P2 BRA `(.L_x_212) ;  /* 0x000000000004a947 */ /* 0x000fea0003800000 */
[----:B------:R-:W-:Y:S01]  /*14f00*/  BPT.TRAP 0x1 ;  /* 0x000000040000795c */ /* 0x000fe20000300000 */
.L_x_212:
[----:B------:R-:W-:Y:S01]  /*14f10*/  SYNCS.ARRIVE.TRANS64.RED.A1T0 RZ, [UR7], RZ ;  /* 0x000000ffffff79a7 */ /* 0x000fe20008100407 */
[----:B------:R-:W-:Y:S01]  /*14f20*/  UIADD3 UR31, UR19, 0x60, URZ ;  /* 0x00000060131f7890 */ /* 0x000fe2000fffe03f */
[----:B------:R-:W-:Y:S11]  /*14f30*/  @!P2 BRA `(.L_x_213) ;  /* 0x000000000004a947 */ /* 0x000ff60003800000 */
[----:B------:R-:W-:Y:S01]  /*14f40*/  BPT.TRAP 0x1 ;  /* 0x000000040000795c */ /* 0x000fe20000300000 */
.L_x_213:
[----:B------:R-:W1:Y:S02]  /*14f50*/  SYNCS.PHASECHK.TRANS64.TRYWAIT P1, [UR5+0x344f0], R2 ;  /* 0x0344f002ff0075a7 */ /* 0x000e640008020145 */
[----:B-1----:R-:W-:Y:S05]  /*14f60*/  @!P1 BRA `(.L_x_214) ;  /* 0x0000005c009c9947 */ /* 0x002fea0003800000 */
.L_x_392:
[----:B------:R-:W-:Y:S04]  /*14f70*/  BSSY B0, `(.L_x_215) ;  /* 0x000000b000007945 */ /* 0x000fe80003800000 */
[----:B------:R-:W-:Y:S05]  /*14f80*/  @P0 BRA `(.L_x_216) ;  /* 0x0000000000240947 */ /* 0x000fea0003800000 */
[----:B------:R-:W-:Y:S01]  /*14f90*/  UIADD3 UR28, UR5, 0x32000, URZ ;  /* 0x00032000051c7890 */ /* 0x000fe2000fffe03f */
[----:B------:R-:W-:Y:S01]  /*14fa0*/  UMOV UR16, 0x0 ;  /* 0x0000000000107882 */ /* 0x000fe20000000000 */
[----:B------:R-:W-:Y:S01]  /*14fb0*/  UMOV UR17, 0x10000000 ;  /* 0x1000000000117882 */ /* 0x000fe20000000000 */
[----:B------:R-:W-:-:S06]  /*14fc0*/  UMOV UR30, UR18 ;  /* 0x00000012001e7c82 */ /* 0x000fcc0008000000 */
[----:B------:R1:W-:Y:S02]  /*14fd0*/  UTMALDG.2D [UR28], [UR8], desc[UR16] ;  /* 0x0000101c080075b4 */ /* 0x0003e40008009000 */
[----:B-1----:R-:W-:Y:S05]  /*14fe0*/  @!P2 BRA `(.L_x_217) ;  /* 0x000000000004a947 */ /* 0x002fea0003800000 */
[----:B------:R-:W-:Y:S01]  /*14ff0*/  BPT.TRAP 0x1 ;  /* 0x000000040000795c */ /* 0x000fe20000300000 */
.L_x_217:
[----:B--234-:R-:W1:Y:S02]  /*15000*/  LDC R3, c[0x0][0x828] ;  /* 0x00020a00ff037b82 */ /* 0x01ce640000000800 */
[----:B-1----:R1:W-:Y:S02]  /*15010*/  SYNCS.ARRIVE.TRANS64.RED.A0TR RZ, [UR5+0x344d0], R3 ;  /* 0x0344d003ffff79a7 */ /* 0x0023e40008300405 */
.L_x_216:
[----:B------:R-:W-:Y:S05]  /*15020*/  BSYNC B0 ;  /* 0x0000000000007941 */ /* 0x000fea0003800000 */
.L_x_215:
[----:B------:R-:W-:Y:S05]  /*15030*/  @!P2 BRA `(.L_x_218) ;  /* 0x000000000004a947 */ /* 0x000fea0003800000 */
[----:B------:R-:W-:Y:S01]  /*15040*/  BPT.TRAP 0x1 ;  /* 0x000000040000795c */ /* 0x000fe20000300000 */
.L_x_218:
[----:B------:R-:W-:Y:S01]  /*15050*/  SYNCS.ARRIVE.TRANS64.RED.A1T0 RZ, [UR14], RZ ;  /* 0x000000ffffff79a7 */ /* 0x000fe2000810040e */
[----:B------:R-:W-:Y:S05]  /*15060*/  @!P2 BRA `(.L_x_219) ;  /* 0x000000000004a947 */ /* 0x000fea0003800000 */
[----:B------:R-:W-:Y:S01]  /*15070*/  BPT.TRAP 0x1 ;  /* 0x000000040000795c */ /* 0x000fe20000300000 */
.L_x_219:
[----:B------:R-:W1:Y:S02]  /*15080*/  SYNCS.PHASECHK.TRANS64.TRYWAIT P1, [UR5+0x344f8], R2 ;  /* 0x0344f802ff0075a7 */ /* 0x000e640008020145 */
[----:B-1----:R-:W-:Y:S05]  /*15090*/  @!P1 BRA `(.L_x_220) ;  /* 0x0000005c00689947 */ /* 0x002fea0003800000 */
.L_x_393:
        /* <DEDUP_REMOVED lines=10> */
.L_x_223:
[----:B--234-:R-:W1:Y:S02]  /*15140*/  LDC R3, c[0x0][0x828] ;  /* 0x00020a00ff037b82 */ /* 0x01ce640000000800 */
[----:B-1----:R1:W-:Y:S02]  /*15150*/  SYNCS.ARRIVE.TRANS64.RED.A0TR RZ, [UR5+0x344d8], R3 ;  /* 0x0344d803ffff79a7 */ /* 0x0023e40008300405 */
.L_x_222:
[----:B------:R-:W-:Y:S05]  /*15160*/  BSYNC B0 ;  /* 0x0000000000007941 */ /* 0x000fea0003800000 */
.L_x_221:
[----:B------:R-:W-:Y:S05]  /*15170*/  @!P2 BRA `(.L_x_224) ;  /* 0x000000000004a947 */ /* 0x000fea0003800000 */
[----:B------:R-:W-:Y:S01]  /*15180*/  BPT.TRAP 0x1 ;  /* 0x000000040000795c */ /* 0x000fe20000300000 */
.L_x_224:
[----:B------:R-:W-:Y:S01]  /*15190*/  SYNCS.ARRIVE.TRANS64.RED.A1T0 RZ, [UR15], RZ ;  /* 0x000000ffffff79a7 */ /* 0x000fe2000810040f */
[----:B------:R-:W-:Y:S01]  /*151a0*/  UIADD3 UR23, UR19, 0x80, URZ ;  /* 0x0000008013177890 */ /* 0x000fe2000fffe03f */
[----:B------:R-:W-:Y:S11]  /*151b0*/  @!P2 BRA `(.L_x_225) ;  /* 0x000000000004a947 */ /* 0x000ff60003800000 */
[----:B------:R-:W-:Y:S01]  /*151c0*/  BPT.TRAP 0x1 ;  /* 0x000000040000795c */ /* 0x000fe20000300000 */
.L_x_225:
[----:B------:R-:W1:Y:S02]  /*151d0*/  SYNCS.PHASECHK.TRANS64.TRYWAIT P1, [UR5+0x344e0], R8 ;  /* 0x0344e008ff0075a7 */ /* 0x000e640008020145 */
[----:B-1----:R-:W-:Y:S05]  /*151e0*/  @!P1 BRA `(.L_x_226) ;  /* 0x0000005c002c9947 */ /* 0x002fea0003800000 */
.L_x_394:
        /* <DEDUP_REMOVED lines=9> */
.L_x_229:
[----:B--234-:R-:W1:Y:S02]  /*15280*/  LDC R3, c[0x0][0x828] ;  /* 0x00020a00ff037b82 */ /* 0x01ce640000000800 */
[----:B-1----:R1:W-:Y:S02]  /*15290*/  SYNCS.ARRIVE.TRANS64.RED.A0TR RZ, [UR5+0x344c0], R3 ;  /* 0x0344c003ffff79a7 */ /* 0x0023e40008300405 */
.L_x_228:
[----:B------:R-:W-:Y:S05]  /*152a0*/  BSYNC B0 ;  /* 0x0000000000007941 */ /* 0x000fea0003800000 */
.L_x_227:
[----:B------:R-:W-:Y:S05]  /*152b0*/  @!P2 BRA `(.L_x_230) ;  /* 0x000000000004a947 */ /* 0x000fea0003800000 */
[----:B------:R-:W-:Y:S01]  /*152c0*/  BPT.TRAP 0x1 ;  /* 0x000000040000795c */ /* 0x000fe20000300000 */
.L_x_230:
[----:B------:R-:W-:Y:S01]  /*152d0*/  SYNCS.ARRIVE.TRANS64.RED.A1T0 RZ, [UR6], RZ ;  /* 0x000000ffffff79a7 */ /* 0x000fe20008100406 */
[----:B------:R-:W-:Y:S05]  /*152e0*/  @!P2 BRA `(.L_x_231) ;  /* 0x000000000004a947 */ /* 0x000fea0003800000 */
[----:B------:R-:W-:Y:S01]  /*152f0*/  BPT.TRAP 0x1 ;  /* 0x000000040000795c */ /* 0x000fe20000300000 */
.L_x_231:
[----:B------:R-:W1:Y:S02]  /*15300*/  SYNCS.PHASECHK.TRANS64.TRYWAIT P1, [UR5+0x344e8], R8 ;  /* 0x0344e808ff0075a7 */ /* 0x000e640008020145 */
[----:B-1----:R-:W-:Y:S05]  /*15310*/  @!P1 BRA `(.L_x_232) ;  /* 0x0000005800f89947 */ /* 0x002fea0003800000 */
.L_x_395:
        /* <DEDUP_REMOVED lines=10> */
.L_x_235:
[----:B--234-:R-:W1:Y:S02]  /*153c0*/  LDC R3, c[0x0][0x828] ;  /* 0x00020a00ff037b82 */ /* 0x01ce640000000800 */
[----:B-1----:R1:W-:Y:S02]  /*153d0*/  SYNCS.ARRIVE.TRANS64.RED.A0TR RZ, [UR5+0x344c8], R3 ;  /* 0x0344c803ffff79a7 */ /* 0x0023e40008300405 */
.L_x_234:
[----:B------:R-:W-:Y:S05]  /*153e0*/  BSYNC B0 ;  /* 0x0000000000007941 */ /* 0x000fea0003800000 */
.L_x_233:
[----:B------:R-:W-:Y:S05]  /*153f0*/  @!P2 BRA `(.L_x_236) ;  /* 0x000000000004a947 */ /* 0x000fea0003800000 */
[----:B------:R-:W-:Y:S01]  /*15400*/  BPT.TRAP 0x1 ;  /* 0x000000040000795c */ /* 0x000fe20000300000 */
.L_x_236:
[----:B------:R-:W-:Y:S01]  /*15410*/  SYNCS.ARRIVE.TRANS64.RED.A1T0 RZ, [UR7], RZ ;  /* 0x000000ffffff79a7 */ /* 0x000fe20008100407 */
[----:B------:R-:W-:Y:S01]  /*15420*/  UIADD3 UR31, UR19, 0xa0, URZ ;  /* 0x000000a0131f7890 */ /* 0x000fe2000fffe03f */
[----:B------:R-:W-:Y:S11]  /*15430*/  @!P2 BRA `(.L_x_237) ;  /* 0x000000000004a947 */ /* 0x000ff60003800000 */
[----:B------:R-:W-:Y:S01]  /*15440*/  BPT.TRAP 0x1 ;  /* 0x000000040000795c */ /* 0x000fe20000300000 */
.L_x_237:
[----:B------:R-:W1:Y:S02]  /*15450*/  SYNCS.PHASECHK.TRANS64.TRYWAIT P1, [UR5+0x344f0], R8 ;  /* 0x0344f008ff0075a7 */ /* 0x000e640008020145 */
[----:B-1----:R-:W-:Y:S05]  /*15460*/  @!P1 BRA `(.L_x_238) ;  /* 0x0000005800bc9947 */ /* 0x002fea0003800000 */
.L_x_396:
        /* <DEDUP_REMOVED lines=9> */
.L_x_241:
[----:B--234-:R-:W1:Y:S02]  /*15500*/  LDC R3, c[0x0][0x828] ;  /* 0x00020a00ff037b82 */ /* 0x01ce640000000800 */
[----:B-1----:R1:W-:Y:S02]  /*15510*/  SYNCS.ARRIVE.TRANS64.RED.A0TR RZ, [UR5+0x344d0], R3 ;  /* 0x0344d003ffff79a7 */ /* 0x0023e40008300405 */
.L_x_240:
[----:B------:R-:W-:Y:S05]  /*15520*/  BSYNC B0 ;  /* 0x0000000000007941 */ /* 0x000fea0003800000 */
.L_x_239:
[----:B------:R-:W-:Y:S05]  /*15530*/  @!P2 BRA `(.L_x_242) ;  /* 0x000000000004a947 */ /* 0x000fea0003800000 */
[----:B------:R-:W-:Y:S01]  /*15540*/  BPT.TRAP 0x1 ;  /* 0x000000040000795c */ /* 0x000fe20000300000 */
.L_x_242:
[----:B------:R-:W-:Y:S01]  /*15550*/  SYNCS.ARRIVE.TRANS64.RED.A1T0 RZ, [UR14], RZ ;  /* 0x000000ffffff79a7 */ /* 0x000fe2000810040e */
[----:B------:R-:W-:Y:S05]  /*15560*/  @!P2 BRA `(.L_x_243) ;  /* 0x000000000004a947 */ /* 0x000fea0003800000 */
[----:B------:R-:W-:Y:S01]  /*15570*/  BPT.TRAP 0x1 ;  /* 0x000000040000795c */ /* 0x000fe20000300000 */
.L_x_243:
[----:B------:R-:W1:Y:S02]  /*15580*/  SYNCS.PHASECHK.TRANS64.TRYWAIT P1, [UR5+0x344f8], R8 ;  /* 0x0344f808ff0075a7 */ /* 0x000e640008020145 */
[----:B-1----:R-:W-:Y:S05]  /*15590*/  @!P1 BRA `(.L_x_244) ;  /* 0x0000005800889947 */ /* 0x002fea0003800000 */
.L_x_397:
        /* <DEDUP_REMOVED lines=10> */
.L_x_247:
[----:B--234-:R-:W1:Y:S02]  /*15640*/  LDC R3, c[0x0][0x828] ;  /* 0x00020a00ff037b82 */ /* 0x01ce640000000800 */
[----:B-1----:R1:W-:Y:S02]  /*15650*/  SYNCS.ARRIVE.TRANS64.RED.A0TR RZ, [UR5+0x344d8], R3 ;  /* 0x0344d803ffff79a7 */ /* 0x0023e40008300405 */
.L_x_246:
[----:B------:R-:W-:Y:S05]  /*15660*/  BSYNC B0 ;  /* 0x0000000000007941 */ /* 0x000fea0003800000 */
.L_x_245:
[----:B------:R-:W-:Y:S05]  /*15670*/  @!P2 BRA `(.L_x_248) ;  /* 0x000000000004a947 */ /* 0x000fea0003800000 */
[----:B------:R-:W-:Y:S01]  /*15680*/  BPT.TRAP 0x1 ;  /* 0x000000040000795c */ /* 0x000fe20000300000 */
.L_x_248:
[----:B------:R-:W-:Y:S01]  /*15690*/  SYNCS.ARRIVE.TRANS64.RED.A1T0 RZ, [UR15], RZ ;  /* 0x000000ffffff79a7 */ /* 0x000fe2000810040f */
[----:B------:R-:W-:Y:S01]  /*156a0*/  UIADD3 UR23, UR19, 0xc0, URZ ;  /* 0x000000c013177890 */ /* 0x000fe2000fffe03f */
[----:B------:R-:W-:Y:S11]  /*156b0*/  @!P2 BRA `(.L_x_249) ;  /* 0x000000000004a947 */ /* 0x000ff60003800000 */
[----:B------:R-:W-:Y:S01]  /*156c0*/  BPT.TRAP 0x1 ;  /* 0x000000040000795c */ /* 0x000fe20000300000 */
.L_x_249:
[----:B------:R-:W1:Y:S02]  /*156d0*/  SYNCS.PHASECHK.TRANS64.TRYWAIT P1, [UR5+0x344e0], R2 ;  /* 0x0344e002ff0075a7 */ /* 0x000e640008020145 */
[----:B-1----:R-:W-:Y:S05]  /*156e0*/  @!P1 BRA `(.L_x_250) ;  /* 0x00000058004c9947 */ /* 0x002fea0003800000 */
.L_x_398:
        /* <DEDUP_REMOVED lines=9> */
.L_x_253:
[----:B--234-:R-:W1:Y:S02]  /*15780*/  LDC R3, c[0x0][0x828] ;  /* 0x00020a00ff037b82 */ /* 0x01ce640000000800 */
[----:B-1----:R1:W-:Y:S02]  /*15790*/  SYNCS.ARRIVE.TRANS64.RED.A0TR RZ, [UR5+0x344c0], R3 ;  /* 0x0344c003ffff79a7 */ /* 0x0023e40008300405 */
.L_x_252:
[----:B------:R-:W-:Y:S05]  /*157a0*/  BSYNC B0 ;  /* 0x0000000000007941 */ /* 0x000fea0003800000 */
.L_x_251:
[----:B------:R-:W-:Y:S05]  /*157b0*/  @!P2 BRA `(.L_x_254) ;  /* 0x000000000004a947 */ /* 0x000fea0003800000 */
[----:B------:R-:W-:Y:S01]  /*157c0*/  BPT.TRAP 0x1 ;  /* 0x000000040000795c */ /* 0x000fe20000300000 */
.L_x_254:
[----:B------:R-:W-:Y:S01]  /*157d0*/  SYNCS.ARRIVE.TRANS64.RED.A1T0 RZ, [UR6], RZ ;  /* 0x000000ffffff79a7 */ /* 0x000fe20008100406 */
[----:B------:R-:W-:Y:S05]  /*157e0*/  @!P2 BRA `(.L_x_255) ;  /* 0x000000000004a947 */ /* 0x000fea0003800000 */
[----:B------:R-:W-:Y:S01]  /*157f0*/  BPT.TRAP 0x1 ;  /* 0x000000040000795c */ /* 0x000fe20000300000 */
.L_x_255:
[----:B------:R-:W1:Y:S02]  /*15800*/  SYNCS.PHASECHK.TRANS64.TRYWAIT P1, [UR5+0x344e8], R2 ;  /* 0x0344e802ff0075a7 */ /* 0x000e640008020145 */
[----:B-1----:R-:W-:Y:S05]  /*15810*/  @!P1 BRA `(.L_x_256) ;  /* 0x0000005800189947 */ /* 0x002fea0003800000 */
.L_x_399:
        /* <DEDUP_REMOVED lines=10> */
.L_x_259:
[----:B--234-:R-:W1:Y:S02]  /*158c0*/  LDC R3, c[0x0][0x828] ;  /* 0x00020a00ff037b82 */ /* 0x01ce640000000800 */
[----:B-1----:R1:W-:Y:S02]  /*158d0*/  SYNCS.ARRIVE.TRANS64.RED.A0TR RZ, [UR5+0x344c8], R3 ;  /* 0x0344c803ffff79a7 */ /* 0x0023e40008300405 */
.L_x_258:
[----:B------:R-:W-:Y:S05]  /*158e0*/  BSYNC B0 ;  /* 0x0000000000007941 */ /* 0x000fea0003800000 */
.L_x_257:
[----:B------:R-:W-:Y:S05]  /*158f0*/  @!P2 BRA `(.L_x_260) ;  /* 0x000000000004a947 */ /* 0x000fea0003800000 */
[----:B------:R-:W-:Y:S01]  /*15900*/  BPT.TRAP 0x1 ;  /* 0x000000040000795c */ /* 0x000fe20000300000 */
.L_x_260:
[----:B------:R-:W-:Y:S01]  /*15910*/  SYNCS.ARRIVE.TRANS64.RED.A1T0 RZ, [UR7], RZ ;  /* 0x000000ffffff79a7 */ /* 0x000fe20008100407 */
[----:B------:R-:W-:Y:S01]  /*15920*/  UIADD3 UR19, UR19, 0xe0, URZ ;  /* 0x000000e013137890 */ /* 0x000fe2000fffe03f */
[----:B------:R-:W-:Y:S11]  /*15930*/  @!P2 BRA `(.L_x_261) ;  /* 0x000000000004a947 */ /* 0x000ff60003800000 */
[----:B------:R-:W-:Y:S01]  /*15940*/  BPT.TRAP 0x1 ;  /* 0x000000040000795c */ /* 0x000fe20000300000 */
.L_x_261:
[----:B------:R-:W1:Y:S02]  /*15950*/  SYNCS.PHASECHK.TRANS64.TRYWAIT P1, [UR5+0x344f0], R2 ;  /* 0x0344f002ff0075a7 */ /* 0x000e640008020145 */
[----:B-1----:R-:W-:Y:S05]  /*15960*/  @!P1 BRA `(.L_x_262) ;  /* 0x0000005400dc9947 */ /* 0x002fea0003800000 */
.L_x_400:
        /* <DEDUP_REMOVED lines=9> */
.L_x_265:
[----:B--234-:R-:W1:Y:S02]  /*15a00*/  LDC R3, c[0x0][0x828] ;  /* 0x00020a00ff037b82 */ /* 0x01ce640000000800 */
[----:B-1----:R1:W-:Y:S02]  /*15a10*/  SYNCS.ARRIVE.TRANS64.RED.A0TR RZ, [UR5+0x344d0], R3 ;  /* 0x0344d003ffff79a7 */ /* 0x0023e40008300405 */
.L_x_264:
[----:B------:R-:W-:Y:S05]  /*15a20*/  BSYNC B0 ;  /* 0x0000000000007941 */ /* 0x000fea0003800000 */
.L_x_263:
[----:B------:R-:W-:Y:S05]  /*15a30*/  @!P2 BRA `(.L_x_266) ;  /* 0x000000000004a947 */ /* 0x000fea0003800000 */
[----:B------:R-:W-:Y:S01]  /*15a40*/  BPT.TRAP 0x1 ;  /* 0x000000040000795c */ /* 0x000fe20000300000 */
.L_x_266:
[----:B------:R-:W-:Y:S01]  /*15a50*/  SYNCS.ARRIVE.TRANS64.RED.A1T0 RZ, [UR14], RZ ;  /* 0x000000ffffff79a7 */ /* 0x000fe2000810040e */
[----:B------:R-:W-:Y:S05]  /*15a60*/  @!P2 BRA `(.L_x_267) ;  /* 0x000000000004a947 */ /* 0x000fea0003800000 */
[----:B------:R-:W-:Y:S01]  /*15a70*/  BPT.TRAP 0x1 ;  /* 0x000000040000795c */ /* 0x000fe20000300000 */
.L_x_267:
[----:B------:R-:W1:Y:S02]  /*15a80*/  SYNCS.PHASECHK.TRANS64.TRYWAIT P1, [UR5+0x344f8], R2 ;  /* 0x0344f802ff0075a7 */ /* 0x000e640008020145 */
[----:B-1----:R-:W-:Y:S05]  /*15a90*/  @!P1 BRA `(.L_x_268) ;  /* 0x0000005400a89947 */ /* 0x002fea0003800000 */
.L_x_401:
[----:B------:R-:W-:Y:S04]  /*15aa0*/  BSSY B0, `(.L_x_269) ;  /* 0x000000d000007945 */ /* 0x000fe80003800000 */
[----:B------:R-:W-:Y:S05]  /*15ab0*/  @P0 BRA `(.L_x_270) ;  /* 0x00000000002c0947 */ /* 0x000fea0003800000 */
[----:B------:R-:W-:Y:S02]  /*15ac0*/  UIADD3 UR22, UR18, 0x40, URZ ;  /* 0x0000004012167890 */ /* 0x000fe4000fffe03f */
[----:B------:R-:W-:Y:S01]  /*15ad0*/  UIADD3 UR20, UR5, 0x33000, URZ ;  /* 0x0003300005147890 */ /* 0x000fe2000fffe03f */
[----:B------:R-:W-:Y:S01]  /*15ae0*/  UMOV UR6, 0x0 ;  /* 0x0000000000067882 */ /* 0x000fe20000000000 */
[----:B------:R-:W-:Y:S01]  /*15af0*/  UMOV UR7, 0x10000000 ;  /* 0x1000000000077882 */ /* 0x000fe20000000000 */
[----:B------:R-:W-:Y:S01]  /*15b00*/  UMOV UR21, UR33 ;  /* 0x0000002100157c82 */ /* 0x000fe20008000000 */
[----:B------:R-:W-:-:S05]  /*15b10*/  UMOV UR23, UR19 ;  /* 0x0000001300177c82 */ /* 0x000fca0008000000 */
[----:B------:R1:W-:Y:S02]  /*15b20*/  UTMALDG.2D [UR20], [UR8], desc[UR6] ;  /* 0x00000614080075b4 */ /* 0x0003e40008009000 */
[----:B-1----:R-:W-:Y:S05]  /*15b30*/  @!P2 BRA `(.L_x_271) ;  /* 0x000000000004a947 */ /* 0x002fea0003800000 */
[----:B------:R-:W-:Y:S01]  /*15b40*/  BPT.TRAP 0x1 ;  /* 0x000000040000795c */ /* 0x000fe20000300000 */
.L_x_271:
[----:B------:R-:W1:Y:S02]  /*15b50*/  LDC R2, c[0x0][0x828] ;  /* 0x00020a00ff027b82 */ /* 0x000e640000000800 */
[----:B-1----:R1:W-:Y:S02]  /*15b60*/  SYNCS.ARRIVE.TRANS64.RED.A0TR RZ, [UR5+0x344d8], R2 ;  /* 0x0344d802ffff79a7 */ /* 0x0023e40008300405 */
.L_x_270:
[----:B------:R-:W-:Y:S05]  /*15b70*/  BSYNC B0 ;  /* 0x0000000000007941 */ /* 0x000fea0003800000 */
.L_x_269:
[----:B------:R-:W-:Y:S05]  /*15b80*/  @!P2 BRA `(.L_x_272) ;  /* 0x000000000004a947 */ /* 0x000fea0003800000 */
[----:B------:R-:W-:Y:S01]  /*15b90*/  BPT.TRAP 0x1 ;  /* 0x000000040000795c */ /* 0x000fe20000300000 */
.L_x_272:
[----:B------:R-:W-:Y:S01]  /*15ba0*/  ISETP.NE.AND P0, PT, R7, RZ, PT ;  /* 0x000000ff0700720c */ /* 0x000fe20003f05270 */
[----:B------:R-:W-:Y:S01]  /*15bb0*/  SYNCS.ARRIVE.TRANS64.RED.A1T0 RZ, [UR15], RZ ;  /* 0x000000ffffff79a7 */ /* 0x000fe2000810040f */
[CC--:B------:R-:W-:Y:S02]  /*15bc0*/  ISETP.NE.AND P3, PT, R18.reuse, R6.reuse, PT ;  /* 0x000000061200720c */ /* 0x0c0fe40003f65270 */
[----:B------:R-:W-:-:S13]  /*15bd0*/  ISETP.EQ.OR P0, PT, R18, R6, !P0 ;  /* 0x000000061200720c */ /* 0x000fda0004702670 */
[----:B------:R-:W-:Y:S05]  /*15be0*/  @P0 BRA `(.L_x_273) ;  /* 0x0000000400040947 */ /* 0x000fea0003800000 */
[----:B------:R-:W-:Y:S01]  /*15bf0*/  ELECT P0, URZ, PT ;  /* 0x00000000003f782f */ /* 0x000fe20003800000 */
[----:B------:R-:W-:-:S12]  /*15c00*/  BSSY B0, `(.L_x_274) ;  /* 0x0000032000007945 */ /* 0x000fd80003800000 */
[----:B------:R-:W-:Y:S05]  /*15c10*/  @!P0 BRA `(.L_x_275) ;  /* 0x0000000000c08947 */ /* 0x000fea0003800000 */
[----:B-1234-:R-:W1:Y:S08]  /*15c20*/  LDC.64 R2, c[0x0][0x290] ;  /* 0x0000a400ff027b82 */ /* 0x01ee700000000a00 */
[----:B------:R-:W2:Y:S08]  /*15c30*/  LDC.64 R10, c[0x0][0x808] ;  /* 0x00020200ff0a7b82 */ /* 0x000eb00000000a00 */
[----:B------:R-:W3:Y:S01]  /*15c40*/  LDC.64 R14, c[0x0][0x810] ;  /* 0x00020400ff0e7b82 */ /* 0x000ee20000000a00 */
[----:B-1----:R-:W-:-:S05]  /*15c50*/  IMAD.WIDE R2, R6, 0xc, R2 ;  /* 0x0000000c06027825 */ /* 0x002fca00078e0202 */
[----:B------:R1:W5:Y:S04]  /*15c60*/  LDG.E R12, desc[UR38][R2.64] ;  /* 0x00000026020c7981 */ /* 0x000368000c1e1900 */
[----:B-----5:R1:W5:Y:S01]  /*15c70*/  LDG.E R13, desc[UR38][R2.64+0x4] ;  /* 0x00000426020d7981 */ /* 0x020362000c1e1900 */
[----:B--2---:R-:W-:Y:S02]  /*15c80*/  ISETP.NE.U32.AND P0, PT, R10, RZ, PT ;  /* 0x000000ff0a00720c */ /* 0x004fe40003f05070 */
[----:B------:R-:W-:Y:S02]  /*15c90*/  SHF.R.S32.HI R9, RZ, 0x1f, R6 ;  /* 0x0000001fff097819 */ /* 0x000fe40000011406 */
[----:B------:R-:W-:Y:S02]  /*15ca0*/  ISETP.NE.AND.EX P0, PT, R11, RZ, PT, P0 ;  /* 0x000000ff0b00720c */ /* 0x000fe40003f05300 */
[----:B---3--:R-:W-:-:S04]  /*15cb0*/  ISETP.NE.U32.AND P1, PT, R14, RZ, PT ;  /* 0x000000ff0e00720c */ /* 0x008fc80003f25070 */
[----:B------:R-:W-:-:S07]  /*15cc0*/  ISETP.NE.AND.EX P1, PT, R15, RZ, PT, P1 ;  /* 0x000000ff0f00720c */ /* 0x000fce0003f25310 */
[----:B-1----:R-:W-:Y:S06]  /*15cd0*/  @!P0 BRA `(.L_x_276) ;  /* 0x0000000000108947 */ /* 0x002fec0003800000 */
[----:B------:R-:W-:-:S04]  /*15ce0*/  LEA R2, P0, R6, R10, 0x3 ;  /* 0x0000000a06027211 */ /* 0x000fc800078018ff */
[----:B------:R-:W-:-:S06]  /*15cf0*/  LEA.HI.X R3, R6, R11, R9, 0x3, P0 ;  /* 0x0000000b06037211 */ /* 0x000fcc00000f1c09 */
[----:B------:R-:W2:Y:S04]  /*15d00*/  LDG.E.64 R2, desc[UR38][R2.64] ;  /* 0x0000002602027981 */ /* 0x000ea8000c1e1b00 */
[----:B--2---:R1:W-:Y:S02]  /*15d10*/  STS.64 [UR4], R2 ;  /* 0x00000002ff007988 */ /* 0x0043e40008000a04 */
.L_x_276:
[----:B------:R-:W-:Y:S05]  /*15d20*/  @!P1 BRA `(.L_x_275) ;  /* 0x00000000007c9947 */ /* 0x000fea0003800000 */
[----:B-1----:R-:W-:-:S04]  /*15d30*/  LEA R2, P0, R6, R14, 0x3 ;  /* 0x0000000e06027211 */ /* 0x002fc800078018ff */
[----:B------:R-:W-:Y:S02]  /*15d40*/  LEA.HI.X R3, R6, R15, R9, 0x3, P0 ;  /* 0x0000000f06037211 */ /* 0x000fe400000f1c09 */
[----:B------:R-:W1:Y:S04]  /*15d50*/  LDS R9, [UR4+0x1c] ;  /* 0x00001c04ff097984 */ /* 0x000e680008000800 */
[----:B------:R-:W2:Y:S01]  /*15d60*/  LDG.E.64 R2, desc[UR38][R2.64] ;  /* 0x0000002602027981 */ /* 0x000ea2000c1e1b00 */
[----:B------:R-:W-:Y:S01]  /*15d70*/  MOV R18, UR4 ;  /* 0x0000000400127c02 */ /* 0x000fe20008000f00 */
[----:B-----5:R-:W-:Y:S01]  /*15d80*/  VIADD R13, R13, 0xffffffff ;  /* 0xffffffff0d0d7836 */ /* 0x020fe20000000000 */
[----:B------:R-:W-:Y:S02]  /*15d90*/  IADD3 R12, R12, -0x1, RZ ;  /* 0xffffffff0c0c7810 */ /* 0x000fe40007ffe0ff */
[----:B------:R-:W-:-:S02]  /*15da0*/  CS2R R14, SRZ ;  /* 0x00000000000e7805 */ /* 0x000fc4000001ff00 */
[----:B------:R-:W-:Y:S01]  /*15db0*/  SHF.R.U64 R18, R18, 0x4, RZ ;  /* 0x0000000412127819 */ /* 0x000fe200000012ff */
[----:B------:R-:W-:Y:S04]  /*15dc0*/  STS [UR4+0x30], RZ ;  /* 0x000030ffff007988 */ /* 0x000fe80008000804 */
[----:B------:R-:W-:Y:S04]  /*15dd0*/  STS.128 [UR4+0x20], R12 ;  /* 0x0000200cff007988 */ /* 0x000fe80008000c04 */
        /* <DEDUP_REMOVED lines=10> */
[----:B------:R-:W-:Y:S04]  /*15e80*/  STS [UR4+0x1c], R9 ;  /* 0x00001c09ff007988 */ /* 0x000fe80008000804 */
[----:B------:R-:W1:Y:S02]  /*15e90*/  LDS R10, [UR4+0x1c] ;  /* 0x00001c04ff0a7984 */ /* 0x000e640008000800 */
[----:B-1----:R-:W-:-:S05]  /*15ea0*/  LOP3.LUT R10, R10, 0xf0, RZ, 0xb8, !PT ;  /* 0x000000f00a0a7812 */ /* 0x002fca00078eb8ff */
[----:B------:R-:W-:Y:S04]  /*15eb0*/  STS [UR4+0x1c], R10 ;  /* 0x00001c0aff007988 */ /* 0x000fe80008000804 */
[----:B------:R-:W1:Y:S02]  /*15ec0*/  LDS R11, [UR4+0x1c] ;  /* 0x00001c04ff0b7984 */ /* 0x000e640008000800 */
[----:B-1----:R-:W-:-:S05]  /*15ed0*/  LOP3.LUT R19, R11, 0xf00, RZ, 0xb8, !PT ;  /* 0x00000f000b137812 */ /* 0x002fca00078eb8ff */
[----:B------:R-:W-:Y:S04]  /*15ee0*/  STS.64 [UR4+0x18], R18 ;  /* 0x00001812ff007988 */ /* 0x000fe80008000a04 */
[----:B------:R-:W1:Y:S02]  /*15ef0*/  LDS R11, [UR4+0x1c] ;  /* 0x00001c04ff0b7984 */ /* 0x000e640008000800 */
[----:B-1----:R-:W-:-:S05]  /*15f00*/  LOP3.LUT R2, R11, 0xf000, RZ, 0xb8, !PT ;  /* 0x0000f0000b027812 */ /* 0x002fca00078eb8ff */
[----:B------:R1:W-:Y:S02]  /*15f10*/  STS [UR4+0x1c], R2 ;  /* 0x00001c02ff007988 */ /* 0x0003e40008000804 */
.L_x_275:
[----:B------:R-:W-:Y:S05]  /*15f20*/  BSYNC B0 ;  /* 0x0000000000007941 */ /* 0x000fea0003800000 */
.L_x_274:
[----:B-1----:R-:W1:Y:S01]  /*15f30*/  S2R R2, SR_LANEID ;  /* 0x0000000000027919 */ /* 0x002e620000000000 */
[----:B------:R-:W-:Y:S01]  /*15f40*/  NOP ;  /* 0x0000000000007918 */ /* 0x000fe20000000000 */
[----:B------:R-:W-:Y:S01]  /*15f50*/  ELECT P0, URZ, PT ;  /* 0x00000000003f782f */ /* 0x000fe20003800000 */
[----:B------:R-:W-:Y:S01]  /*15f60*/  BSSY B0, `(.L_x_277) ;  /* 0x0000008000007945 */ /* 0x000fe20003800000 */
[----:B-1----:R-:W-:-:S04]  /*15f70*/  SHF.L.U32 R10, R2, 0x2, RZ ;  /* 0x00000002020a7819 */ /* 0x002fc800000006ff */
[----:B------:R-:W-:Y:S01]  /*15f80*/  IADD3 R2, P1, R10, UR8, RZ ;  /* 0x000000080a027c10 */ /* 0x000fe2000ff3e0ff */
[----:B------:R1:W1:Y:S04]  /*15f90*/  LDS R9, [R10+UR4] ;  /* 0x000000040a097984 */ /* 0x0002680008000800 */
[----:B--234-:R-:W-:Y:S02]  /*15fa0*/  IMAD.X R3, RZ, RZ, UR9, P1 ;  /* 0x00000009ff037e24 */ /* 0x01cfe400088e06ff */
[----:B------:R-:W-:Y:S06]  /*15fb0*/  @!P0 BRA `(.L_x_278) ;  /* 0x0000000000088947 */ /* 0x000fec0003800000 */
[----:B------:R0:W-:Y:S01]  /*15fc0*/  UTMACMDFLUSH ;  /* 0x00000000000079b7 */ /* 0x0001e20000000000 */
[----:B------:R-:W-:-:S04]  /*15fd0*/  DEPBAR.LE SB0, 0x0 ;  /* 0x000080000000791a */ /* 0x000fc80000000000 */
.L_x_278:
[----:B------:R-:W-:Y:S05]  /*15fe0*/  BSYNC B0 ;  /* 0x0000000000007941 */ /* 0x000fea0003800000 */
.L_x_277:
[----:B-1----:R1:W5:Y:S02]  /*15ff0*/  ATOMG.E.EXCH.STRONG.GPU PT, RZ, [R2], R9 ;  /* 0x0000000902ff73a8 */ /* 0x00236400041ee100 */
.L_x_273:
[----:B-1----:R-:W2:Y:S01]  /*16000*/  LDL.LU R2, [R1+0x200] ;  /* 0x0002000001027983 */ /* 0x002ea20000300800 */
[----:B------:R-:W-:Y:S01]  /*16010*/  ISETP.NE.AND P1, PT, R7, RZ, PT ;  /* 0x000000ff0700720c */ /* 0x000fe20003f25270 */
[----:B------:R-:W-:Y:S01]  /*16020*/  IMAD.MOV.U32 R16, RZ, RZ, R4 ;  /* 0x000000ffff107224 */ /* 0x000fe200078e0004 */
[----:B------:R-:W-:Y:S01]  /*16030*/  MOV R17, R5 ;  /* 0x0000000500117202 */ /* 0x000fe20000000f00 */
[----:B------:R-:W-:Y:S01]  /*16040*/  IMAD.MOV.U32 R18, RZ, RZ, R6 ;  /* 0x000000ffff127224 */ /* 0x000fe200078e0006 */
[----:B--234-:R-:W-:Y:S02]  /*16050*/  IADD3 R3, R2, 0x1, RZ ;  /* 0x0000000102037810 */ /* 0x01cfe40007ffe0ff */
[----:B------:R-:W-:Y:S02]  /*16060*/  SEL R2, RZ, 0x1, !P3 ;  /* 0x00000001ff027807 */ /* 0x000fe40005800000 */
[----:B------:R-:W-:-:S04]  /*16070*/  ISETP.NE.AND P0, PT, R3, 0x8, PT ;  /* 0x000000080300780c */ /* 0x000fc80003f05270 */
[----:B------:R-:W-:Y:S02]  /*16080*/  SEL R3, R3, RZ, P0 ;  /* 0x000000ff03037207 */ /* 0x000fe40000000000 */
[----:B------:R-:W-:-:S03]  /*16090*/  SEL R9, RZ, 0x1, P0 ;  /* 0x00000001ff097807 */ /* 0x000fc60000000000 */
[----:B------:R1:W-:Y:S01]  /*160a0*/  STL [R1+0x200], R3 ;  /* 0x0002000301007387 */ /* 0x0003e20000100800 */
[----:B------:R-:W-:Y:S01]  /*160b0*/  LOP3.LUT R0, R0, R9, RZ, 0x3c, !PT ;  /* 0x0000000900007212 */ /* 0x000fe200078e3cff */
[----:B------:R-:W-:Y:S06]  /*160c0*/  @P1 BRA `(.L_x_279) ;  /* 0xffffffe000a81947 */ /* 0x000fec000383ffff */
[----:B-----5:R-:W-:Y:S01]  /*160d0*/  ELECT P0, URZ, PT ;  /* 0x00000000003f782f */ /* 0x020fe20003800000 */
[----:B------:R-:W-:-:S12]  /*160e0*/  BSSY B0, `(.L_x_280) ;  /* 0x0000017000007945 */ /* 0x000fd80003800000 */
[----:B------:R-:W-:Y:S05]  /*160f0*/  @!P0 BRA `(.L_x_281) ;  /* 0x0000000000548947 */ /* 0x000fea0003800000 */
[----:B------:R-:W-:Y:S05]  /*16100*/  @!P2 BRA `(.L_x_282) ;  /* 0x000000000004a947 */ /* 0x000fea0003800000 */
[----:B------:R-:W-:Y:S01]  /*16110*/  BPT.TRAP 0x1 ;  /* 0x000000040000795c */ /* 0x000fe20000300000 */
.L_x_282:
[----:B------:R-:W2:Y:S02]  /*16120*/  SYNCS.PHASECHK.TRANS64.TRYWAIT P0, [UR5+0x344e0], R8 ;  /* 0x0344e008ff0075a7 */ /* 0x000ea40008000145 */
[----:B--2---:R-:W-:Y:S05]  /*16130*/  @!P0 BRA `(.L_x_283) ;  /* 0x0000005000188947 */ /* 0x004fea0003800000 */
.L_x_402:
[----:B------:R-:W-:Y:S05]  /*16140*/  @!P2 BRA `(.L_x_284) ;  /* 0x000000000004a947 */ /* 0x000fea0003800000 */
[----:B------:R-:W-:Y:S01]  /*16150*/  BPT.TRAP 0x1 ;  /* 0x000000040000795c */ /* 0x000fe20000300000 */
.L_x_284:
[----:B------:R-:W2:Y:S02]  /*16160*/  SYNCS.PHASECHK.TRANS64.TRYWAIT P0, [UR5+0x344e8], R8 ;  /* 0x0344e808ff0075a7 */ /* 0x000ea40008000145 */
[----:B--2---:R-:W-:Y:S05]  /*16170*/  @!P0 BRA `(.L_x_285) ;  /* 0x0000005000208947 */ /* 0x004fea0003800000 */
.L_x_403:
[----:B------:R-:W-:Y:S05]  /*16180*/  @!P2 BRA `(.L_x_286) ;  /* 0x000000000004a947 */ /* 0x000fea0003800000 */
[----:B------:R-:W-:Y:S01]  /*16190*/  BPT.TRAP 0x1 ;  /* 0x000000040000795c */ /* 0x000fe20000300000 */
.L_x_286:
[----:B------:R-:W2:Y:S02]  /*161a0*/  SYNCS.PHASECHK.TRANS64.TRYWAIT P0, [UR5+0x344f0], R8 ;  /* 0x0344f008ff0075a7 */ /* 0x000ea40008000145 */
[----:B--2---:R-:W-:Y:S05]  /*161b0*/  @!P0 BRA `(.L_x_287) ;  /* 0x0000005000288947 */ /* 0x004fea0003800000 */
.L_x_404:
[----:B------:R-:W-:Y:S05]  /*161c0*/  @!P2 BRA `(.L_x_288) ;  /* 0x000000000004a947 */ /* 0x000fea0003800000 */
[----:B------:R-:W-:Y:S01]  /*161d0*/  BPT.TRAP 0x1 ;  /* 0x000000040000795c */ /* 0x000fe20000300000 */
.L_x_288:
[----:B------:R-:W-:-:S04]  /*161e0*/  MOV R0, 0x1 ;  /* 0x0000000100007802 */ /* 0x000fc80000000f00 */
[----:B------:R-:W-:-:S07]  /*161f0*/  SHF.L.U32 R0, R0, 0x1f, RZ ;  /* 0x0000001f00007819 */ /* 0x000fce00000006ff */
.L_x_289:
[----:B-1----:R-:W-:-:S04]  /*16200*/  IMAD.U32 R3, RZ, RZ, UR5 ;  /* 0x00000005ff037e24 */ /* 0x002fc8000f8e00ff */
[----:B------:R1:W2:Y:S03]  /*16210*/  SYNCS.PHASECHK.TRANS64.TRYWAIT P0, [R3+URZ+0x344f8], R0 ;  /* 0x0344f800030075a7 */ /* 0x0002a6000800017f */
[----:B--2---:R-:W-:Y:S05]  /*16220*/  @!P0 NANOSLEEP.SYNCS 0x989680 ;  /* 0x009896800000895d */ /* 0x004fea0003900000 */
[----:B------:R-:W2:Y:S02]  /*16230*/  @!P0 SYNCS.PHASECHK.TRANS64 P0, [R3+URZ+0x344f8], R0 ;  /* 0x0344f800030085a7 */ /* 0x000ea4000800007f */
[----:B--2---:R-:W-:Y:S05]  /*16240*/  @!P0 BRA `(.L_x_289) ;  /* 0xfffffffc00ec8947 */ /* 0x004fea000383ffff */
.L_x_281:
[----:B------:R-:W-:Y:S05]  /*16250*/  BSYNC B0 ;  /* 0x0000000000007941 */ /* 0x000fea0003800000 */
.L_x_280:
[----:B------:R-:W-:Y:S05]  /*16260*/  EXIT ;  /* 0x000000000000794d */ /* 0x000fea0003800000 */
.L_x_162:
[----:B------:R-:W1:Y:S01]  /*16270*/  S2UR UR4, SR_CTAID.Y ;  /* 0x00000000000479c3 */ /* 0x000e620000002600 */
[----:B------:R-:W3:Y:S01]  /*16280*/  S2R R0, SR_LANEID ;  /* 0x0000000000007919 */ /* 0x000ee20000000000 */
[----:B------:R-:W-:Y:S01]  /*16290*/  ELECT P0, URZ, PT ;  /* 0x00000000003f782f */ /* 0x000fe20003800000 */
[----:B------:R-:W-:Y:S01]  /*162a0*/  BSSY B0, `(.L_x_290) ;  /* 0x000003b000007945 */ /* 0x000fe20003800000 */
[----:B------:R-:W-:Y:S01]  /*162b0*/  ULDC.64 UR12, c[0x0][0x508] ;  /* 0x00014200000c7ab9 */ /* 0x000fe20000000a00 */
[----:B-1----:R-:W-:-:S04]  /*162c0*/  UIMAD UR4, UR4, UR60, UR58 ;  /* 0x0000003c040472a4 */ /* 0x002fc8000f8e023a */
[----:B------:R-:W-:-:S06]  /*162d0*/  UIMAD.WIDE UR12, UR4, 0x80, UR12 ;  /* 0x00000080040c78a5 */ /* 0x000fcc000f8e020c */
[----:B------:R-:W-:Y:S06]  /*162e0*/  @!P0 BRA `(.L_x_291) ;  /* 0x0000000000d88947 */ /* 0x000fec0003800000 */
[----:B------:R1:W-:Y:S01]  /*162f0*/  STL [R1+0x208], R13 ;  /* 0x0002080d01007387 */ /* 0x0003e20000100800 */
[----:B------:R-:W4:Y:S01]  /*16300*/  LDC.64 R14, c[0x0][0x358] ;  /* 0x0000d600ff0e7b82 */ /* 0x000f220000000a00 */
[----:B------:R-:W-:Y:S02]  /*16310*/  UMOV UR4, 0x400 ;  /* 0x0000040000047882 */ /* 0x000fe40000000000 */
[----:B------:R3:W-:Y:S01]  /*16320*/  STL [R1+0x204], R11 ;  /* 0x0002040b01007387 */ /* 0x0007e20000100800 */
[----:B--2---:R-:W-:-:S04]  /*16330*/  ULEA UR4, UR41, UR4, 0x18 ;  /* 0x0000000429047291 */ /* 0x004fc8000f8ec03f */
[----:B------:R-:W2:Y:S08]  /*16340*/  LDC.64 R8, c[0x0][0x340] ;  /* 0x0000d000ff087b82 */ /* 0x000eb00000000a00 */
[----:B-1----:R-:W4:Y:S08]  /*16350*/  LDC.64 R12, c[0x0][0x350] ;  /* 0x0000d400ff0c7b82 */ /* 0x002f300000000a00 */
[----:B---3--:R-:W2:Y:S08]  /*16360*/  LDC.64 R10, c[0x0][0x348] ;  /* 0x0000d200ff0a7b82 */ /* 0x008eb00000000a00 */
[----:B------:R-:W1:Y:S01]  /*16370*/  LDC.64 R32, c[0x0][0x300] ;  /* 0x0000c000ff207b82 */ /* 0x000e620000000a00 */
[----:B----4-:R3:W-:Y:S07]  /*16380*/  STS.128 [UR4+0x34650], R12 ;  /* 0x0346500cff007988 */ /* 0x0107ee0008000c04 */
[----:B------:R-:W1:Y:S01]  /*16390*/  LDC.64 R34, c[0x0][0x308] ;  /* 0x0000c200ff227b82 */ /* 0x000e620000000a00 */
[----:B--2---:R2:W-:Y:S07]  /*163a0*/  STS.128 [UR4+0x34640], R8 ;  /* 0x03464008ff007988 */ /* 0x0045ee0008000c04 */
[----:B------:R-:W4:Y:S08]  /*163b0*/  LDC.64 R28, c[0x0][0x310] ;  /* 0x0000c400ff1c7b82 */ /* 0x000f300000000a00 */
[----:B---3--:R-:W3:Y:S08]  /*163c0*/  LDC.64 R12, c[0x0][0x420] ;  /* 0x00010800ff0c7b82 */ /* 0x008ef00000000a00 */
[----:B------:R-:W3:Y:S01]  /*163d0*/  LDC.64 R14, c[0x0][0x428] ;  /* 0x00010a00ff0e7b82 */ /* 0x000ee20000000a00 */
[----:B-1----:R-:W-:Y:S07]  /*163e0*/  STS.128 [UR4+0x34600], R32 ;  /* 0x03460020ff007988 */ /* 0x002fee0008000c04 */
[----:B--2---:R-:W1:Y:S08]  /*163f0*/  LDC.64 R8, c[0x0][0x430] ;  /* 0x00010c00ff087b82 */ /* 0x004e700000000a00 */
[----:B------:R-:W1:Y:S01]  /*16400*/  LDC.64 R10, c[0x0][0x438] ;  /* 0x00010e00ff0a7b82 */ /* 0x000e620000000a00 */
[----:B---3--:R2:W-:Y:S07]  /*16410*/  STS.128 [UR4+0x346a0], R12 ;  /* 0x0346a00cff007988 */ /* 0x0085ee0008000c04 */
[----:B------:R-:W4:Y:S08]  /*16420*/  LDC.64 R30, c[0x0][0x318] ;  /* 0x0000c600ff1e7b82 */ /* 0x000f300000000a00 */
[----:B------:R-:W3:Y:S01]  /*16430*/  LDC.64 R24, c[0x0][0x320] ;  /* 0x0000c800ff187b82 */ /* 0x000ee20000000a00 */
[----:B--2---:R2:W5:Y:S07]  /*16440*/  LDL.LU R13, [R1+0x208] ;  /* 0x00020800010d7983 */ /* 0x00456e0000300800 */
[----:B------:R-:W3:Y:S01]  /*16450*/  LDC.64 R26, c[0x0][0x328] ;  /* 0x0000ca00ff1a7b82 */ /* 0x000ee20000000a00 */
[----:B-1----:R1:W-:Y:S07]  /*16460*/  STS.128 [UR4+0x346b0], R8 ;  /* 0x0346b008ff007988 */ /* 0x0023ee0008000c04 */
[----:B------:R-:W2:Y:S01]  /*16470*/  LDC.64 R4, c[0x0][0x330] ;  /* 0x0000cc00ff047b82 */ /* 0x000ea20000000a00 */
[----:B----4-:R4:W-:Y:S04]  /*16480*/  STS.128 [UR4+0x34610], R28 ;  /* 0x0346101cff007988 */ /* 0x0109e80008000c04 */
[----:B-1----:R1:W5:Y:S03]  /*16490*/  LDL.LU R11, [R1+0x204] ;  /* 0x00020400010b7983 */ /* 0x0023660000300800 */
[----:B------:R-:W2:Y:S01]  /*164a0*/  LDC.64 R6, c[0x0][0x338] ;  /* 0x0000ce00ff067b82 */ /* 0x000ea20000000a00 */
[----:B---3--:R3:W-:Y:S07]  /*164b0*/  STS.128 [UR4+0x34620], R24 ;  /* 0x03462018ff007988 */ /* 0x0087ee0008000c04 */
[----:B------:R-:W1:Y:S08]  /*164c0*/  LDC.64 R32, c[0x0][0x360] ;  /* 0x0000d800ff207b82 */ /* 0x000e700000000a00 */
[----:B------:R-:W1:Y:S01]  /*164d0*/  LDC.64 R34, c[0x0][0x368] ;  /* 0x0000da00ff227b82 */ /* 0x000e620000000a00 */
[----:B--2---:R2:W-:Y:S07]  /*164e0*/  STS.128 [UR4+0x34630], R4 ;  /* 0x03463004ff007988 */ /* 0x0045ee0008000c04 */
[----:B----4-:R-:W4:Y:S08]  /*164f0*/  LDC.64 R28, c[0x0][0x370] ;  /* 0x0000dc00ff1c7b82 */ /* 0x010f300000000a00 */
[----:B------:R-:W4:Y:S08]  /*16500*/  LDC.64 R30, c[0x0][0x378] ;  /* 0x0000de00ff1e7b82 */ /* 0x000f300000000a00 */
[----:B---3--:R-:W3:Y:S01]  /*16510*/  LDC.64 R24, c[0x0][0x400] ;  /* 0x00010000ff187b82 */ /* 0x008ee20000000a00 */
[----:B-1----:R1:W-:Y:S07]  /*16520*/  STS.128 [UR4+0x34660], R32 ;  /* 0x03466020ff007988 */ /* 0x0023ee0008000c04 */
[----:B------:R-:W3:Y:S08]  /*16530*/  LDC.64 R26, c[0x0][0x408] ;  /* 0x00010200ff1a7b82 */ /* 0x000ef00000000a00 */
[----:B--2---:R-:W2:Y:S01]  /*16540*/  LDC.64 R4, c[0x0][0x410] ;  /* 0x00010400ff047b82 */ /* 0x004ea20000000a00 */
[----:B----4-:R4:W-:Y:S07]  /*16550*/  STS.128 [UR4+0x34670], R28 ;  /* 0x0346701cff007988 */ /* 0x0109ee0008000c04 */
[----:B------:R-:W2:Y:S01]  /*16560*/  LDC.64 R6, c[0x0][0x418] ;  /* 0x00010600ff067b82 */ /* 0x000ea20000000a00 */
[----:B---3--:R3:W-:Y:S07]  /*16570*/  STS.128 [UR4+0x34680], R24 ;  /* 0x03468018ff007988 */ /* 0x0087ee0008000c04 */
[----:B-1----:R-:W1:Y:S08]  /*16580*/  LDC.64 R32, c[0x0][0x440] ;  /* 0x00011000ff207b82 */ /* 0x002e700000000a00 */
[----:B------:R-:W1:Y:S01]  /*16590*/  LDC.64 R34, c[0x0][0x448] ;  /* 0x00011200ff227b82 */ /* 0x000e620000000a00 */
[----:B--2---:R2:W-:Y:S07]  /*165a0*/  STS.128 [UR4+0x34690], R4 ;  /* 0x03469004ff007988 */ /* 0x0045ee0008000c04 */
[----:B----4-:R-:W4:Y:S08]  /*165b0*/  LDC.64 R28, c[0x0][0x450] ;  /* 0x00011400ff1c7b82 */ /* 0x010f300000000a00 */
[----:B------:R-:W4:Y:S08]  /*165c0*/  LDC.64 R30, c[0x0][0x458] ;  /* 0x00011600ff1e7b82 */ /* 0x000f300000000a00 */
[----:B---3--:R-:W3:Y:S08]  /*165d0*/  LDC.64 R24, c[0x0][0x460] ;  /* 0x00011800ff187b82 */ /* 0x008ef00000000a00 */
[----:B------:R-:W3:Y:S08]  /*165e0*/  LDC.64 R26, c[0x0][0x468] ;  /* 0x00011a00ff1a7b82 */ /* 0x000ef00000000a00 */
[----:B--2---:R-:W2:Y:S08]  /*165f0*/  LDC.64 R4, c[0x0][0x470] ;  /* 0x00011c00ff047b82 */ /* 0x004eb00000000a00 */
[----:B------:R-:W2:Y:S01]  /*16600*/  LDC.64 R6, c[0x0][0x478] ;  /* 0x00011e00ff067b82 */ /* 0x000ea20000000a00 */
[----:B-1----:R1:W-:Y:S04]  /*16610*/  STS.128 [UR4+0x346c0], R32 ;  /* 0x0346c020ff007988 */ /* 0x0023e80008000c04 */
[----:B----4-:R1:W-:Y:S04]  /*16620*/  STS.128 [UR4+0x346d0], R28 ;  /* 0x0346d01cff007988 */ /* 0x0103e80008000c04 */
[----:B---3--:R1:W-:Y:S04]  /*16630*/  STS.128 [UR4+0x346e0], R24 ;  /* 0x0346e018ff007988 */ /* 0x0083e80008000c04 */
[----:B--2---:R1:W-:Y:S02]  /*16640*/  STS.128 [UR4+0x346f0], R4 ;  /* 0x0346f004ff007988 */ /* 0x0043e40008000c04 */
.L_x_291:
[----:B--2---:R-:W-:Y:S05]  /*16650*/  BSYNC B0 ;  /* 0x0000000000007941 */ /* 0x004fea0003800000 */
.L_x_290:
[----:B------:R-:W-:Y:S01]  /*16660*/  ELECT P0, URZ, PT ;  /* 0x00000000003f782f */ /* 0x000fe20003800000 */
[----:B------:R-:W-:Y:S01]  /*16670*/  NOP ;  /* 0x0000000000007918 */ /* 0x000fe20000000000 */
[----:B------:R-:W-:Y:S11]  /*16680*/  BSSY B0, `(.L_x_292) ;  /* 0x000004a000007945 */ /* 0x000ff60003800000 */
[----:B------:R-:W-:Y:S05]  /*16690*/  @!P0 BRA `(.L_x_293) ;  /* 0x0000000400208947 */ /* 0x000fea0003800000 */
[----:B-1----:R-:W1:Y:S08]  /*166a0*/  LDC.64 R4, c[0x0][0x518] ;  /* 0x00014600ff047b82 */ /* 0x002e700000000a00 */
[----:B------:R-:W2:Y:S08]  /*166b0*/  LDC.64 R2, c[0x0][0x528] ;  /* 0x00014a00ff027b82 */ /* 0x000eb00000000a00 */
[----:B------:R-:W4:Y:S01]  /*166c0*/  LDC.64 R8, c[0x0][0x510] ;  /* 0x00014400ff087b82 */ /* 0x000f220000000a00 */
[----:B-1----:R-:W-:-:S07]  /*166d0*/  IMAD.WIDE R4, R18, 0x8, R4 ;  /* 0x0000000812047825 */ /* 0x002fce00078e0204 */
[----:B------:R-:W1:Y:S01]  /*166e0*/  LDC.64 R6, c[0x0][0x520] ;  /* 0x00014800ff067b82 */ /* 0x000e620000000a00 */
[----:B------:R-:W3:Y:S01]  /*166f0*/  LDG.E.64 R4, desc[UR38][R4.64] ;  /* 0x0000002604047981 */ /* 0x000ee2000c1e1b00 */
[----:B--2---:R-:W-:-:S06]  /*16700*/  IMAD.WIDE R2, R18, 0x8, R2 ;  /* 0x0000000812027825 */ /* 0x004fcc00078e0202 */
[----:B------:R-:W2:Y:S01]  /*16710*/  LDG.E.64 R2, desc[UR38][R2.64] ;  /* 0x0000002602027981 */ /* 0x000ea2000c1e1b00 */
[----:B----4-:R-:W-:-:S06]  /*16720*/  IMAD.WIDE R8, R18, 0x8, R8 ;  /* 0x0000000812087825 */ /* 0x010fcc00078e0208 */
[----:B------:R-:W4:Y:S01]  /*16730*/  LDG.E.64 R8, desc[UR38][R8.64] ;  /* 0x0000002608087981 */ /* 0x000f22000c1e1b00 */
[----:B-1----:R-:W-:-:S06]  /*16740*/  IMAD.WIDE R6, R18, 0x8, R6 ;  /* 0x0000000812067825 */ /* 0x002fcc00078e0206 */
[----:B------:R-:W4:Y:S01]  /*16750*/  LDG.E.64 R6, desc[UR38][R6.64] ;  /* 0x0000002606067981 */ /* 0x000f22000c1e1b00 */
[----:B------:R-:W-:Y:S02]  /*16760*/  UMOV UR4, 0x400 ;  /* 0x0000040000047882 */ /* 0x000fe40000000000 */
[----:B------:R-:W-:-:S09]  /*16770*/  ULEA UR4, UR41, UR4, 0x18 ;  /* 0x0000000429047291 */ /* 0x000fd2000f8ec03f */
[----:B------:R-:W1:Y:S04]  /*16780*/  LDS R10, [UR4+0x3461c] ;  /* 0x03461c04ff0a7984 */ /* 0x000e680008000800 */
[----:B------:R-:W1:Y:S01]  /*16790*/  LDS R12, [UR4+0x3469c] ;  /* 0x03469c04ff0c7984 */ /* 0x000e620008000800 */
[----:B------:R-:W-:Y:S02]  /*167a0*/  UIADD3 UR6, UR4, 0x34680, URZ ;  /* 0x0003468004067890 */ /* 0x000fe4000fffe03f */
[----:B------:R-:W-:-:S04]  /*167b0*/  UIADD3 UR5, UR4, 0x34600, URZ ;  /* 0x0003460004057890 */ /* 0x000fc8000fffe03f */
[----:B------:R-:W-:Y:S02]  /*167c0*/  IMAD.U32 R24, RZ, RZ, UR6 ;  /* 0x00000006ff187e24 */ /* 0x000fe4000f8e00ff */
[----:B------:R-:W-:-:S03]  /*167d0*/  MOV R22, UR5 ;  /* 0x0000000500167c02 */ /* 0x000fc60008000f00 */
[----:B------:R-:W-:Y:S02]  /*167e0*/  SHF.R.U64 R24, R24, 0x4, RZ ;  /* 0x0000000418187819 */ /* 0x000fe400000012ff */
[----:B------:R-:W-:Y:S02]  /*167f0*/  SHF.R.U64 R22, R22, 0x4, RZ ;  /* 0x0000000416167819 */ /* 0x000fe400000012ff */
[----:B-----5:R-:W-:Y:S01]  /*16800*/  IADD3 R13, R13, -0x1, RZ ;  /* 0xffffffff0d0d7810 */ /* 0x020fe20007ffe0ff */
[----:B------:R-:W-:Y:S04]  /*16810*/  STS [UR4+0x34690], R24 ;  /* 0x03469018ff007988 */ /* 0x000fe80008000804 */
[----:B------:R-:W-:Y:S04]  /*16820*/  STS [UR4+0x34610], R22 ;  /* 0x03461016ff007988 */ /* 0x000fe80008000804 */
[----:B------:R-:W-:Y:S04]  /*16830*/  STS [UR4+0x34614], R22 ;  /* 0x03461416ff007988 */ /* 0x000fe80008000804 */
[----:B------:R-:W-:Y:S04]  /*16840*/  STS [UR4+0x34694], R24 ;  /* 0x03469418ff007988 */ /* 0x000fe80008000804 */
[----:B------:R-:W-:Y:S04]  /*16850*/  STS [UR4+0x34630], RZ ;  /* 0x034630ffff007988 */ /* 0x000fe80008000804 */
[----:B------:R-:W-:Y:S01]  /*16860*/  STS [UR4+0x346b0], RZ ;  /* 0x0346b0ffff007988 */ /* 0x000fe20008000804 */
[----:B---3--:R-:W-:-:S04]  /*16870*/  SHF.L.U64.HI R5, R4, 0x1, R5 ;  /* 0x0000000104057819 */ /* 0x008fc80000010205 */
[----:B------:R-:W-:Y:S02]  /*16880*/  LOP3.LUT R5, R5, 0x1fffffff, RZ, 0xc0, !PT ;  /* 0x1fffffff05057812 */ /* 0x000fe400078ec0ff */
[----:B--2---:R-:W-:Y:S02]  /*16890*/  SHF.L.U64.HI R3, R2, 0x1, R3 ;  /* 0x0000000102037819 */ /* 0x004fe40000010203 */
[----:B------:R-:W-:Y:S02]  /*168a0*/  SHF.R.U32.HI R15, RZ, 0x4, R5 ;  /* 0x00000004ff0f7819 */ /* 0x000fe40000011605 */
[----:B------:R-:W-:Y:S02]  /*168b0*/  LOP3.LUT R3, R3, 0x1fffffff, RZ, 0xc0, !PT ;  /* 0x1fffffff03037812 */ /* 0x000fe400078ec0ff */
[----:B-1----:R-:W-:Y:S02]  /*168c0*/  LOP3.LUT R10, R10, 0xf, R15, 0xb8, !PT ;  /* 0x0000000f0a0a7812 */ /* 0x002fe400078eb80f */
[----:B------:R-:W-:-:S04]  /*168d0*/  SHF.R.U32.HI R15, RZ, 0x4, R3 ;  /* 0x00000004ff0f7819 */ /* 0x000fc80000011603 */
[----:B------:R-:W-:Y:S01]  /*168e0*/  LOP3.LUT R14, R12, 0xf, R15, 0xb8, !PT ;  /* 0x0000000f0c0e7812 */ /* 0x000fe200078eb80f */
[----:B------:R-:W-:Y:S04]  /*168f0*/  STS [UR4+0x3461c], R10 ;  /* 0x03461c0aff007988 */ /* 0x000fe80008000804 */
[----:B------:R-:W-:Y:S04]  /*16900*/  STS [UR4+0x3469c], R14 ;  /* 0x03469c0eff007988 */ /* 0x000fe80008000804 */
[----:B------:R-:W1:Y:S04]  /*16910*/  LDS R12, [UR4+0x3461c] ;  /* 0x03461c04ff0c7984 */ /* 0x000e680008000800 */
[----:B------:R-:W2:Y:S01]  /*16920*/  LDS R15, [UR4+0x3469c] ;  /* 0x03469c04ff0f7984 */ /* 0x000ea20008000800 */
[----:B-1----:R-:W-:-:S02]  /*16930*/  LOP3.LUT R12, R12, 0xf0, RZ, 0xb8, !PT ;  /* 0x000000f00c0c7812 */ /* 0x002fc400078eb8ff */
[----:B--2---:R-:W-:-:S03]  /*16940*/  LOP3.LUT R15, R15, 0xf0, RZ, 0xb8, !PT ;  /* 0x000000f00f0f7812 */ /* 0x004fc600078eb8ff */
[----:B------:R-:W-:Y:S04]  /*16950*/  STS [UR4+0x3461c], R12 ;  /* 0x03461c0cff007988 */ /* 0x000fe80008000804 */
[----:B------:R-:W-:Y:S04]  /*16960*/  STS [UR4+0x3469c], R15 ;  /* 0x03469c0fff007988 */ /* 0x000fe80008000804 */
[----:B------:R-:W1:Y:S04]  /*16970*/  LDS R23, [UR4+0x3461c] ;  /* 0x03461c04ff177984 */ /* 0x000e680008000800 */
[----:B------:R-:W2:Y:S01]  /*16980*/  LDS R25, [UR4+0x3469c] ;  /* 0x03469c04ff197984 */ /* 0x000ea20008000800 */
[----:B-1----:R-:W-:-:S02]  /*16990*/  LOP3.LUT R23, R23, 0xf00, RZ, 0xb8, !PT ;  /* 0x00000f0017177812 */ /* 0x002fc400078eb8ff */
[----:B--2---:R-:W-:-:S03]  /*169a0*/  LOP3.LUT R25, R25, 0xf00, RZ, 0xb8, !PT ;  /* 0x00000f0019197812 */ /* 0x004fc600078eb8ff */
[----:B------:R-:W-:Y:S04]  /*169b0*/  STS.64 [UR4+0x34618], R22 ;  /* 0x03461816ff007988 */ /* 0x000fe80008000a04 */
[----:B------:R-:W-:Y:S04]  /*169c0*/  STS.64 [UR4+0x34698], R24 ;  /* 0x03469818ff007988 */ /* 0x000fe80008000a04 */
[----:B------:R-:W1:Y:S04]  /*169d0*/  LDS R21, [UR4+0x3461c] ;  /* 0x03461c04ff157984 */ /* 0x000e680008000800 */
[----:B------:R-:W2:Y:S01]  /*169e0*/  LDS R10, [UR4+0x3469c] ;  /* 0x03469c04ff0a7984 */ /* 0x000ea20008000800 */
[----:B------:R-:W-:Y:S01]  /*169f0*/  IMAD.SHL.U32 R4, R4, 0x2, RZ ;  /* 0x0000000204047824 */ /* 0x000fe200078e00ff */
[----:B------:R-:W-:Y:S01]  /*16a00*/  SHF.L.U32 R2, R2, 0x1, RZ ;  /* 0x0000000102027819 */ /* 0x000fe200000006ff */
[----:B------:R-:W-:Y:S01]  /*16a10*/  VIADD R12, R11, 0xffffffff ;  /* 0xffffffff0b0c7836 */ /* 0x000fe20000000000 */
[----:B------:R-:W-:-:S02]  /*16a20*/  CS2R R14, SRZ ;  /* 0x00000000000e7805 */ /* 0x000fc4000001ff00 */
[----:B------:R-:W-:Y:S02]  /*16a30*/  LOP3.LUT R2, R2, 0xfffffffe, RZ, 0xc0, !PT ;  /* 0xfffffffe02027812 */ /* 0x000fe400078ec0ff */
[----:B------:R-:W-:Y:S01]  /*16a40*/  LOP3.LUT R4, R4, 0xfffffffe, RZ, 0xc0, !PT ;  /* 0xfffffffe04047812 */ /* 0x000fe200078ec0ff */
[----:B------:R3:W-:Y:S01]  /*16a50*/  STS.128 [UR4+0x34620], R12 ;  /* 0x0346200cff007988 */ /* 0x0007e20008000c04 */
[----:B------:R-:W-:Y:S02]  /*16a60*/  SHF.R.U64 R3, R2, 0x4, R3 ;  /* 0x0000000402037819 */ /* 0x000fe40000001203 */
[----:B------:R-:W-:Y:S01]  /*16a70*/  SHF.R.U64 R5, R4, 0x4, R5 ;  /* 0x0000000404057819 */ /* 0x000fe20000001205 */
[----:B----4-:R4:W-:Y:S04]  /*16a80*/  STS.64 [UR4+0x34600], R8 ;  /* 0x03460008ff007988 */ /* 0x0109e80008000a04 */
[----:B------:R4:W-:Y:S01]  /*16a90*/  STS [UR4+0x3460c], R5 ;  /* 0x03460c05ff007988 */ /* 0x0009e20008000804 */
[----:B---3--:R-:W-:-:S03]  /*16aa0*/  IADD3 R13, R19, -0x1, RZ ;  /* 0xffffffff130d7810 */ /* 0x008fc60007ffe0ff */
[----:B------:R4:W-:Y:S04]  /*16ab0*/  STS [UR4+0x3468c], R3 ;  /* 0x03468c03ff007988 */ /* 0x0009e80008000804 */
[----:B------:R4:W-:Y:S01]  /*16ac0*/  STS.128 [UR4+0x346a0], R12 ;  /* 0x0346a00cff007988 */ /* 0x0009e20008000c04 */
[----:B-1----:R-:W-:Y:S02]  /*16ad0*/  LOP3.LUT R2, R21, 0xf000, RZ, 0xb8, !PT ;  /* 0x0000f00015027812 */ /* 0x002fe400078eb8ff */
[----:B--2---:R-:W-:Y:S01]  /*16ae0*/  LOP3.LUT R10, R10, 0xf000, RZ, 0xb8, !PT ;  /* 0x0000f0000a0a7812 */ /* 0x004fe200078eb8ff */
[----:B------:R4:W-:Y:S04]  /*16af0*/  STS.64 [UR4+0x34680], R6 ;  /* 0x03468006ff007988 */ /* 0x0009e80008000a04 */
[----:B------:R4:W-:Y:S04]  /*16b00*/  STS [UR4+0x3461c], R2 ;  /* 0x03461c02ff007988 */ /* 0x0009e80008000804 */
[----:B------:R4:W-:Y:S02]  /*16b10*/  STS [UR4+0x3469c], R10 ;  /* 0x03469c0aff007988 */ /* 0x0009e40008000804 */
.L_x_293:
[----:B------:R-:W-:Y:S05]  /*16b20*/  BSYNC B0 ;  /* 0x0000000000007941 */ /* 0x000fea0003800000 */
.L_x_292:
[----:B------:R-:W-:Y:S01]  /*16b30*/  ELECT P0, URZ, PT ;  /* 0x00000000003f782f */ /* 0x000fe20003800000 */
[----:B------:R-:W-:Y:S01]  /*16b40*/  NOP ;  /* 0x0000000000007918 */ /* 0x000fe20000000000 */
[----:B------:R-:W-:Y:S11]  /*16b50*/  BSSY B0, `(.L_x_294) ;  /* 0x0000004000007945 */ /* 0x000ff60003800000 */
[----:B------:R-:W-:Y:S05]  /*16b60*/  @!P0 BRA `(.L_x_295) ;  /* 0x0000000000088947 */ /* 0x000fea0003800000 */
[----:B------:R0:W-:Y:S01]  /*16b70*/  UTMACMDFLUSH ;  /* 0x00000000000079b7 */ /* 0x0001e20000000000 */
[----:B------:R-:W-:-:S04]  /*16b80*/  DEPBAR.LE SB0, 0x0 ;  /* 0x000080000000791a */ /* 0x000fc80000000000 */
.L_x_295:
[----:B------:R-:W-:Y:S05]  /*16b90*/  BSYNC B0 ;  /* 0x0000000000007941 */ /* 0x000fea0003800000 */
.L_x_294:
[----:B------:R-:W-:Y:S01]  /*16ba0*/  UMOV UR4, 0x400 ;  /* 0x0000040000047882 */ /* 0x000fe20000000000 */
[----:B---3--:R-:W-:Y:S01]  /*16bb0*/  IMAD.SHL.U32 R0, R0, 0x4, RZ ;  /* 0x0000000400007824 */ /* 0x008fe200078e00ff */
[----:B------:R-:W-:Y:S01]  /*16bc0*/  ULEA UR17, UR41, UR4, 0x18 ;  /* 0x0000000429117291 */ /* 0x000fe2000f8ec03f */
[----:B------:R-:W-:-:S03]  /*16bd0*/  ULDC UR14, c[0x0][0x884] ;  /* 0x00022100000e7ab9 */ /* 0x000fc60000000800 */
[----:B------:R-:W-:Y:S01]  /*16be0*/  UIADD3 UR20, UR17, 0x34600, URZ ;  /* 0x0003460011147890 */ /* 0x000fe2000fffe03f */
[----:B-1----:R-:W-:Y:S01]  /*16bf0*/  IADD3 R4, P0, R0, UR12, RZ ;  /* 0x0000000c00047c10 */ /* 0x002fe2000ff1e0ff */
[----:B------:R-:W-:Y:S01]  /*16c00*/  UIMAD.WIDE UR14, UR14, 0x80, UR12 ;  /* 0x000000800e0e78a5 */ /* 0x000fe2000f8e020c */
[----:B----4-:R-:W-:Y:S02]  /*16c10*/  IMAD.MOV.U32 R6, RZ, RZ, 0x1 ;  /* 0x00000001ff067424 */ /* 0x010fe400078e00ff */
[----:B------:R-:W-:-:S03]  /*16c20*/  IADD3.X R5, RZ, UR13, RZ, P0, !PT ;  /* 0x0000000dff057c10 */ /* 0x000fc600087fe4ff */
[----:B------:R-:W-:Y:S01]  /*16c30*/  IADD3 R2, P1, R0, UR14, RZ ;  /* 0x0000000e00027c10 */ /* 0x000fe2000ff3e0ff */
[----:B------:R-:W1:Y:S04]  /*16c40*/  LDS R7, [R0+UR20] ;  /* 0x0000001400077984 */ /* 0x000e680008000800 */
[----:B------:R2:W3:Y:S01]  /*16c50*/  LDS R9, [R0+UR20+0x80] ;  /* 0x0000801400097984 */ /* 0x0004e20008000800 */
[----:B------:R-:W-:Y:S01]  /*16c60*/  IMAD.X R3, RZ, RZ, UR15, P1 ;  /* 0x0000000fff037e24 */ /* 0x000fe200088e06ff */
[----:B------:R-:W-:Y:S01]  /*16c70*/  MOV R8, 0x1 ;  /* 0x0000000100087802 */ /* 0x000fe20000000f00 */
[----:B------:R-:W-:Y:S01]  /*16c80*/  BSSY B0, `(.L_x_296) ;  /* 0x00000f1000007945 */ /* 0x000fe20003800000 */
[----:B------:R-:W-:Y:S01]  /*16c90*/  USHF.L.U32 UR4, UR41, 0x7, URZ ;  /* 0x0000000729047899 */ /* 0x000fe2000800063f */
[----:B------:R-:W-:Y:S01]  /*16ca0*/  IMAD.MOV.U32 R10, RZ, RZ, 0x1 ;  /* 0x00000001ff0a7424 */ /* 0x000fe200078e00ff */
[----:B------:R-:W-:-:S02]  /*16cb0*/  MOV R19, RZ ;  /* 0x000000ff00137202 */ /* 0x000fc40000000f00 */
[----:B--2---:R-:W-:Y:S01]  /*16cc0*/  MOV R0, RZ ;  /* 0x000000ff00007202 */ /* 0x004fe20000000f00 */
[----:B------:R-:W-:Y:S02]  /*16cd0*/  USHF.L.U32 UR18, UR41, 0xd, URZ ;  /* 0x0000000d29127899 */ /* 0x000fe4000800063f */
[----:B------:R-:W-:Y:S02]  /*16ce0*/  ULOP3.LUT UR22, UR59, 0x1, URZ, 0xfc, !UPT ;  /* 0x000000013b167892 */ /* 0x000fe4000f8efc3f */
[----:B------:R-:W-:Y:S02]  /*16cf0*/  ULOP3.LUT UR19, UR40, 0x2, URZ, 0xfc, !UPT ;  /* 0x0000000228137892 */ /* 0x000fe4000f8efc3f */
[----:B------:R-:W-:Y:S02]  /*16d00*/  ULOP3.LUT UR16, UR4, 0x80, URZ, 0xc0, !UPT ;  /* 0x0000008004107892 */ /* 0x000fe4000f8ec03f */
[----:B------:R-:W-:Y:S01]  /*16d10*/  UIADD3 UR21, UR17, 0x34680, URZ ;  /* 0x0003468011157890 */ /* 0x000fe2000fffe03f */
[----:B-1----:R-:W5:Y:S04]  /*16d20*/  ATOMG.E.EXCH.STRONG.GPU PT, RZ, [R4], R7 ;  /* 0x0000000704ff73a8 */ /* 0x002f6800041ee100 */
[----:B---3--:R1:W5:Y:S02]  /*16d30*/  ATOMG.E.EXCH.STRONG.GPU PT, RZ, [R2], R9 ;  /* 0x0000000902ff73a8 */ /* 0x00836400041ee100 */
[----:B-1----:R-:W-:-:S02]  /*16d40*/  PRMT R2, R6, 0x7610, R2 ;  /* 0x0000761006027816 */ /* 0x002fc40000000002 */
[----:B------:R-:W-:-:S07]  /*16d50*/  PRMT R3, R8, 0x7610, R3 ;  /* 0x0000761008037816 */ /* 0x000fce0000000003 */
.L_x_315:
[----:B------:R-:W-:Y:S01]  /*16d60*/  LOP3.LUT P0, RZ, R3, 0xff, RZ, 0xc0, !PT ;  /* 0x000000ff03ff7812 */ /* 0x000fe2000780c0ff */
[----:B-1---5:R-:W-:Y:S01]  /*16d70*/  VIADD R4, R11, 0x3f ;  /* 0x0000003f0b047836 */ /* 0x022fe20000000000 */
[----:B------:R-:W-:Y:S05]  /*16d80*/  YIELD ;  /* 0x0000000000007946 */ /* 0x000fea0003800000 */
[----:B------:R-:W-:Y:S01]  /*16d90*/  SHF.R.S32.HI R5, RZ, 0x1f, R4 ;  /* 0x0000001fff057819 */ /* 0x000fe20000011404 */
[----:B------:R-:W-:Y:S03]  /*16da0*/  BSSY B1, `(.L_x_297) ;  /* 0x0000008000017945 */ /* 0x000fe60003800000 */
[----:B------:R-:W-:-:S02]  /*16db0*/  LEA.HI R5, R5, R4, RZ, 0x6 ;  /* 0x0000000405057211 */ /* 0x000fc400078f30ff */
[----:B------:R-:W-:Y:S05]  /*16dc0*/  @!P0 BRA `(.L_x_298) ;  /* 0x0000000000148947 */ /* 0x000fea0003800000 */
[----:B------:R-:W-:-:S04]  /*16dd0*/  DEPBAR {5,4,3,2,1,0} ;  /* 0x0000003f0000791a */ /* 0x000fc80000000000 */
[----:B------:R1:W-:Y:S01]  /*16de0*/  UTMACCTL.IV [UR12] ;  /* 0x000000000c0079b9 */ /* 0x0003e20008000000 */
[----:B------:R-:W-:-:S04]  /*16df0*/  DEPBAR {5,4,3,2,1,0} ;  /* 0x0000003f0000791a */ /* 0x000fc80000000000 */
[----:B------:R1:W-:Y:S02]  /*16e00*/  UTMACCTL.IV [UR14] ;  /* 0x000000000e0079b9 */ /* 0x0003e40008000000 */
[----:B-1----:R-:W-:Y:S01]  /*16e10*/  NOP ;  /* 0x0000000000007918 */ /* 0x002fe20000000000 */
.L_x_298:
[----:B------:R-:W-:Y:S05]  /*16e20*/  BSYNC B1 ;  /* 0x0000000000017941 */ /* 0x000fea0003800000 */
.L_x_297:
[----:B------:R-:W-:Y:S01]  /*16e30*/  UMOV UR4, 0xffffffff ;  /* 0xffffffff00047882 */ /* 0x000fe20000000000 */
[----:B------:R-:W-:Y:S02]  /*16e40*/  SHF.R.S32.HI R7, RZ, 0x6, R5 ;  /* 0x00000006ff077819 */ /* 0x000fe40000011405 */
[----:B------:R-:W-:Y:S05]  /*16e50*/  BRA.DIV UR4, `(.L_x_299) ;  /* 0x0000004604187947 */ /* 0x000fea000b800000 */
[----:B------:R-:W-:-:S13]  /*16e60*/  ELECT P6, URZ, PT ;  /* 0x00000000003f782f */ /* 0x000fda00038c0000 */
.L_x_407:
[----:B------:R-:W-:Y:S01]  /*16e70*/  ISETP.LT.OR P6, PT, R11, 0x1, !P6 ;  /* 0x000000010b00780c */ /* 0x000fe200077c1670 */
[----:B------:R-:W-:-:S12]  /*16e80*/  BSSY B1, `(.L_x_300) ;  /* 0x0000030000017945 */ /* 0x000fd80003800000 */
[----:B------:R-:W-:Y:S05]  /*16e90*/  @P6 BRA `(.L_x_301) ;  /* 0x0000000000b86947 */ /* 0x000fea0003800000 */
[----:B------:R-:W-:Y:S01]  /*16ea0*/  LEA R17, R17, UR16, 0x8 ;  /* 0x0000001011117c11 */ /* 0x000fe2000f8e40ff */
[----:B------:R-:W-:Y:S01]  /*16eb0*/  VIADD R9, R7, 0x1 ;  /* 0x0000000107097836 */ /* 0x000fe20000000000 */
[----:B------:R-:W-:Y:S01]  /*16ec0*/  SHF.L.U32 R16, R16, 0x7, RZ ;  /* 0x0000000710107819 */ /* 0x000fe200000006ff */
[----:B------:R-:W-:Y:S01]  /*16ed0*/  IMAD.MOV.U32 R3, RZ, RZ, R10 ;  /* 0x000000ffff037224 */ /* 0x000fe200078e000a */
[----:B------:R-:W-:Y:S02]  /*16ee0*/  MOV R12, RZ ;  /* 0x000000ff000c7202 */ /* 0x000fe40000000f00 */
[----:B------:R-:W-:-:S07]  /*16ef0*/  MOV R4, R0 ;  /* 0x0000000000047202 */ /* 0x000fce0000000f00 */
.L_x_304:
[----:B-1----:R-:W-:Y:S01]  /*16f00*/  LEA R8, R4, UR17, 0x3 ;  /* 0x0000001104087c11 */ /* 0x002fe2000f8e18ff */
[----:B------:R-:W-:Y:S05]  /*16f10*/  YIELD ;  /* 0x0000000000007946 */ /* 0x000fea0003800000 */
[----:B------:R-:W-:Y:S02]  /*16f20*/  SHF.L.U32 R5, R3, 0x1f, RZ ;  /* 0x0000001f03057819 */ /* 0x000fe400000006ff */
[----:B------:R-:W-:Y:S02]  /*16f30*/  LOP3.LUT P1, RZ, R20, 0x7f, RZ, 0xc0, !PT ;  /* 0x0000007f14ff7812 */ /* 0x000fe4000782c0ff */
[----:B------:R-:W1:Y:S11]  /*16f40*/  SYNCS.PHASECHK.TRANS64.TRYWAIT P0, [R8+URZ+0x344a0], R5 ;  /* 0x0344a005080075a7 */ /* 0x000e76000800017f */
[----:B------:R-:W2:Y:S01]  /*16f50*/  @!P1 LDC R6, c[0x0][0x500] ;  /* 0x00014000ff069b82 */ /* 0x000ea20000000800 */
[----:B-1----:R-:W-:Y:S05]  /*16f60*/  @!P0 BRA `(.L_x_302) ;  /* 0x0000004000f48947 */ /* 0x002fea0003800000 */
.L_x_408:
[----:B------:R-:W-:Y:S01]  /*16f70*/  UPRMT UR4, UR19, 0x9910, URZ ;  /* 0x0000991013047896 */ /* 0x000fe2000800003f */
[----:B--2---:R2:W-:Y:S03]  /*16f80*/  @!P1 SYNCS.ARRIVE.TRANS64 RZ, [R8+URZ+0x34480], R6 ;  /* 0x0344800608ff99a7 */ /* 0x0045e6000800003f */
[----:B------:R-:W-:-:S06]  /*16f90*/  UISETP.NE.AND UP0, UPT, UR4, 0x2, UPT ;  /* 0x000000020400788c */ /* 0x000fcc000bf05270 */
[----:B------:R-:W-:-:S13]  /*16fa0*/  PLOP3.LUT P0, PT, PT, PT, UP0, 0x80, 0x0 ;  /* 0x000000000000781c */ /* 0x000fda0003f0f008 */
[----:B--2---:R-:W-:Y:S05]  /*16fb0*/  @P0 BRA `(.L_x_303) ;  /* 0x0000000000040947 */ /* 0x004fea0003800000 */
[----:B------:R-:W-:Y:S01]  /*16fc0*/  BPT.TRAP 0x1 ;  /* 0x000000040000795c */ /* 0x000fe20000300000 */
.L_x_303:
[C---:B------:R-:W-:Y:S01]  /*16fd0*/  R2UR UR8, R4.reuse ;  /* 0x00000000040872ca */ /* 0x040fe200000e0000 */
[----:B------:R-:W-:Y:S01]  /*16fe0*/  VIADD R4, R4, 0x1 ;  /* 0x0000000104047836 */ /* 0x000fe20000000000 */
[----:B------:R-:W-:Y:S01]  /*16ff0*/  R2UR UR9, R8 ;  /* 0x00000000080972ca */ /* 0x000fe200000e0000 */
[----:B------:R-:W-:Y:S01]  /*17000*/  UMOV UR24, 0x0 ;  /* 0x0000000000187882 */ /* 0x000fe20000000000 */
[----:B------:R-:W-:Y:S01]  /*17010*/  IADD3 R9, R9, -0x1, RZ ;  /* 0xffffffff09097810 */ /* 0x000fe20007ffe0ff */
[----:B------:R-:W-:Y:S01]  /*17020*/  UMOV UR25, 0x10000000 ;  /* 0x1000000000197882 */ /* 0x000fe20000000000 */
[----:B------:R-:W-:Y:S01]  /*17030*/  R2UR UR10, R12 ;  /* 0x000000000c0a72ca */ /* 0x000fe200000e0000 */
[----:B------:R-:W-:Y:S01]  /*17040*/  UMOV UR23, 0x30000 ;  /* 0x0003000000177882 */ /* 0x000fe20000000000 */
[----:B------:R-:W-:Y:S01]  /*17050*/  R2UR UR11, R16 ;  /* 0x00000000100b72ca */ /* 0x000fe200000e0000 */
[----:B------:R-:W-:Y:S01]  /*17060*/  VIADD R12, R12, 0x40 ;  /* 0x000000400c0c7836 */ /* 0x000fe20000000000 */
[----:B------:R-:W-:-:S02]  /*17070*/  R2UR UR7, R17 ;  /* 0x00000000110772ca */ /* 0x000fc400000e0000 */
[----:B------:R-:W-:Y:S01]  /*17080*/  ISETP.GT.AND P1, PT, R9, 0x1, PT ;  /* 0x000000010900780c */ /* 0x000fe20003f24270 */
[----:B------:R-:W-:Y:S01]  /*17090*/  USHF.L.U32 UR8, UR8, 0xe, URZ ;  /* 0x0000000e08087899 */ /* 0x000fe2000800063f */
[C---:B------:R-:W-:Y:S01]  /*170a0*/  ISETP.NE.AND P0, PT, R4.reuse, 0x4, PT ;  /* 0x000000040400780c */ /* 0x040fe20003f05270 */
[----:B------:R-:W-:Y:S02]  /*170b0*/  UIADD3 UR9, UR9, 0x34480, URZ ;  /* 0x0003448009097890 */ /* 0x000fe4000fffe03f */
[----:B------:R-:W-:Y:S01]  /*170c0*/  ULOP3.LUT UR4, UR8, 0x2000, UR18, 0xf8, !UPT ;  /* 0x0000200008047892 */ /* 0x000fe2000f8ef812 */
[----:B------:R-:W-:Y:S01]  /*170d0*/  SEL R6, RZ, 0x1, P0 ;  /* 0x00000001ff067807 */ /* 0x000fe20000000000 */
[----:B------:R-:W-:Y:S01]  /*170e0*/  UIADD3 UR8, UR17, UR8, URZ ;  /* 0x0000000811087290 */ /* 0x000fe2000fffe03f */
[----:B------:R-:W-:Y:S01]  /*170f0*/  SEL R4, R4, RZ, P0 ;  /* 0x000000ff04047207 */ /* 0x000fe20000000000 */
[----:B------:R-:W-:Y:S01]  /*17100*/  ULEA UR4, UR4, UR17, 0x1 ;  /* 0x0000001104047291 */ /* 0x000fe2000f8e083f */
[----:B------:R-:W-:Y:S01]  /*17110*/  LOP3.LUT R3, R3, R6, RZ, 0x3c, !PT ;  /* 0x0000000603037212 */ /* 0x000fe200078e3cff */
[----:B------:R-:W-:Y:S01]  /*17120*/  UMOV UR6, UR10 ;  /* 0x0000000a00067c82 */ /* 0x000fe20008000000 */
[----:B------:R-:W-:Y:S01]  /*17130*/  UMOV UR5, UR9 ;  /* 0x0000000900057c82 */ /* 0x000fe20008000000 */
[----:B------:R-:W-:-:S03]  /*17140*/  UIADD3 UR4, UR4, 0x10000, URZ ;  /* 0x0001000004047890 */ /* 0x000fc6000fffe03f */
[----:B------:R2:W-:Y:S06]  /*17150*/  UTMALDG.2D [UR8], [UR12], desc[UR24] ;  /* 0x000018080c0075b4 */ /* 0x0005ec0008009000 */
[----:B------:R2:W-:Y:S02]  /*17160*/  UTMALDG.2D.MULTICAST [UR4], [UR14], UR23, desc[UR24] ;  /* 0x000018040e0073b4 */ /* 0x0005e40008009817 */
[----:B--2---:R-:W-:Y:S05]  /*17170*/  @P1 BRA `(.L_x_304) ;  /* 0xfffffffc00601947 */ /* 0x004fea000383ffff */
.L_x_301:
[----:B------:R-:W-:Y:S05]  /*17180*/  BSYNC B1 ;  /* 0x0000000000017941 */ /* 0x000fea0003800000 */
.L_x_300:
[----:B------:R-:W-:Y:S02]  /*17190*/  IADD3 R0, R7, R0, RZ ;  /* 0x0000000007007210 */ /* 0x000fe40007ffe0ff */
[----:B------:R-:W-:Y:S02]  /*171a0*/  LOP3.LUT P0, RZ, R2, 0xff, RZ, 0xc0, !PT ;  /* 0x000000ff02ff7812 */ /* 0x000fe4000780c0ff */
[----:B------:R-:W-:-:S04]  /*171b0*/  SHF.R.U32.HI R2, RZ, 0x2, R0 ;  /* 0x00000002ff027819 */ /* 0x000fc80000011600 */
[----:B------:R-:W-:-:S04]  /*171c0*/  LOP3.LUT R2, R2, 0x1, RZ, 0xc0, !PT ;  /* 0x0000000102027812 */ /* 0x000fc800078ec0ff */
[----:B------:R-:W-:Y:S01]  /*171d0*/  ISETP.NE.U32.AND P1, PT, R2, 0x1, PT ;  /* 0x000000010200780c */ /* 0x000fe20003f25070 */
[----:B------:R-:W-:Y:S02]  /*171e0*/  IMAD.U32 R2, RZ, RZ, UR22 ;  /* 0x00000016ff027e24 */ /* 0x000fe4000f8e00ff */
[----:B------:R-:W-:Y:S01]  /*171f0*/  @P0 SYNCS.ARRIVE.TRANS64.A1T0 RZ, [UR17+0x34508], RZ ;  /* 0x034508ffffff09a7 */ /* 0x000fe20008100011 */
[----:B------:R-:W-:Y:S02]  /*17200*/  ISETP.GT.U32.AND P0, PT, R0, 0x3, PT ;  /* 0x000000030000780c */ /* 0x000fe40003f04070 */
[----:B------:R-:W-:Y:S02]  /*17210*/  ISETP.NE.AND P2, PT, R2, 0x3, PT ;  /* 0x000000030200780c */ /* 0x000fe40003f45270 */
[C---:B------:R-:W-:Y:S02]  /*17220*/  ISETP.LT.U32.AND P0, PT, R7.reuse, 0x4, P0 ;  /* 0x000000040700780c */ /* 0x040fe40000701070 */
[----:B------:R-:W-:-:S02]  /*17230*/  ISETP.GT.U32.AND P1, PT, R7, 0x3, !P1 ;  /* 0x000000030700780c */ /* 0x000fc40004f24070 */
[----:B------:R-:W-:Y:S02]  /*17240*/  SEL R3, RZ, 0x1, !P0 ;  /* 0x00000001ff037807 */ /* 0x000fe40004000000 */
[----:B------:R-:W-:Y:S02]  /*17250*/  SEL R2, RZ, 0x1, !P1 ;  /* 0x00000001ff027807 */ /* 0x000fe40004800000 */
[----:B------:R-:W-:Y:S02]  /*17260*/  LOP3.LUT R0, R0, 0x3, RZ, 0xc0, !PT ;  /* 0x0000000300007812 */ /* 0x000fe400078ec0ff */
[----:B------:R-:W-:Y:S01]  /*17270*/  LOP3.LUT R10, R2, R10, R3, 0x96, !PT ;  /* 0x0000000a020a7212 */ /* 0x000fe200078e9603 */
[----:B------:R-:W-:Y:S06]  /*17280*/  @!P2 BRA `(.L_x_305) ;  /* 0x000000000004a947 */ /* 0x000fec0003800000 */
[----:B------:R-:W-:Y:S01]  /*17290*/  BPT.TRAP 0x1 ;  /* 0x000000040000795c */ /* 0x000fe20000300000 */
.L_x_305:
[----:B------:R-:W2:Y:S01]  /*172a0*/  LDL R4, [R1+0x200] ;  /* 0x0002000001047983 */ /* 0x000ea20000100800 */
[----:B------:R-:W-:Y:S01]  /*172b0*/  SHF.L.U32 R2, R19, 0x1f, RZ ;  /* 0x0000001f13027819 */ /* 0x000fe200000006ff */
[----:B------:R-:W-:Y:S01]  /*172c0*/  BSSY B1, `(.L_x_306) ;  /* 0x0000005000017945 */ /* 0x000fe20003800000 */
[C---:B--2---:R-:W-:Y:S02]  /*172d0*/  LEA R3, R4.reuse, UR17, 0x3 ;  /* 0x0000001104037c11 */ /* 0x044fe4000f8e18ff */
[----:B------:R-:W-:Y:S02]  /*172e0*/  LEA R4, R4, UR17, 0x4 ;  /* 0x0000001104047c11 */ /* 0x000fe4000f8e20ff */
[----:B------:R-:W2:Y:S02]  /*172f0*/  SYNCS.PHASECHK.TRANS64.TRYWAIT P0, [R3+URZ+0x34400], R2 ;  /* 0x03440002030075a7 */ /* 0x000ea4000800017f */
[----:B--2---:R-:W-:Y:S05]  /*17300*/  @!P0 BRA `(.L_x_307) ;  /* 0x0000004000208947 */ /* 0x004fea0003800000 */
.L_x_409:
[----:B------:R-:W-:Y:S05]  /*17310*/  BSYNC B1 ;  /* 0x0000000000017941 */ /* 0x000fea0003800000 */
.L_x_306:
[----:B-1----:R-:W1:Y:S01]  /*17320*/  LDS.128 R4, [R4+0x34530] ;  /* 0x0345300004047984 */ /* 0x002e620000000c00 */
[----:B------:R-:W-:Y:S01]  /*17330*/  @!PT LDS RZ, [RZ] ;  /* 0x00000000fffff984 */ /* 0x000fe20000000800 */
[----:B------:R-:W-:Y:S01]  /*17340*/  @!PT LDS RZ, [RZ] ;  /* 0x00000000fffff984 */ /* 0x000fe20000000800 */
[----:B------:R-:W-:Y:S01]  /*17350*/  @!PT LDS RZ, [RZ] ;  /* 0x00000000fffff984 */ /* 0x000fe20000000800 */
[----:B------:R-:W-:Y:S01]  /*17360*/  @!PT LDS RZ, [RZ] ;  /* 0x00000000fffff984 */ /* 0x000fe20000000800 */
[----:B------:R3:W-:Y:S06]  /*17370*/  MEMBAR.ALL.CTA ;  /* 0x0000000000007992 */ /* 0x0007ec0000008000 */
[----:B---3--:R-:W3:Y:S01]  /*17380*/  FENCE.VIEW.ASYNC.S ;  /* 0x00000000000073c6 */ /* 0x008ee20000000000 */
[----:B-1----:R-:W-:Y:S01]  /*17390*/  MOV R17, R5 ;  /* 0x0000000500117202 */ /* 0x002fe20000000f00 */
[----:B------:R-:W-:Y:S01]  /*173a0*/  IMAD.MOV.U32 R16, RZ, RZ, R4 ;  /* 0x000000ffff107224 */ /* 0x000fe200078e0004 */
[----:B---3--:R-:W-:Y:S06]  /*173b0*/  @!P2 BRA `(.L_x_308) ;  /* 0x000000000004a947 */ /* 0x008fec0003800000 */
[----:B------:R-:W-:Y:S01]  /*173c0*/  BPT.TRAP 0x1 ;  /* 0x000000040000795c */ /* 0x000fe20000300000 */
.L_x_308:
[----:B------:R-:W1:Y:S01]  /*173d0*/  S2R R5, SR_CgaCtaId ;  /* 0x0000000000057919 */ /* 0x000e620000008800 */
[----:B------:R-:W-:Y:S02]  /*173e0*/  ISETP.NE.AND P0, PT, R7, RZ, PT ;  /* 0x000000ff0700720c */ /* 0x000fe40003f05270 */
[----:B--2---:R-:W-:Y:S02]  /*173f0*/  IADD3 R2, R3, 0x34440, RZ ;  /* 0x0003444003027810 */ /* 0x004fe40007ffe0ff */
[CC--:B------:R-:W-:Y:S02]  /*17400*/  ISETP.EQ.OR P0, PT, R6.reuse, R18.reuse, !P0 ;  /* 0x000000120600720c */ /* 0x0c0fe40004702670 */
[----:B------:R-:W-:Y:S02]  /*17410*/  ISETP.NE.AND P1, PT, R6, R18, PT ;  /* 0x000000120600720c */ /* 0x000fe40003f25270 */
[----:B-1----:R-:W-:-:S04]  /*17420*/  PRMT R2, R5, 0x654, R2 ;  /* 0x0000065405027816 */ /* 0x002fc80000000002 */
[----:B------:R1:W-:Y:S05]  /*17430*/  SYNCS.ARRIVE.TRANS64.RED.A1T0 RZ, [R2+URZ], RZ ;  /* 0x000000ff02ff79a7 */ /* 0x0003ea000810043f */
[----:B------:R-:W-:Y:S05]  /*17440*/  @P0 BRA `(.L_x_309) ;  /* 0x0000000400a40947 */ /* 0x000fea0003800000 */
[----:B-1----:R-:W1:Y:S02]  /*17450*/  LDC.64 R2, c[0x0][0x290] ;  /* 0x0000a400ff027b82 */ /* 0x002e640000000a00 */
[----:B-1----:R-:W-:-:S05]  /*17460*/  IMAD.WIDE R2, R6, 0xc, R2 ;  /* 0x0000000c06027825 */ /* 0x002fca00078e0202 */
[----:B------:R1:W5:Y:S01]  /*17470*/  LDG.E R11, desc[UR38][R2.64+0x8] ;  /* 0x00000826020b7981 */ /* 0x000362000c1e1900 */
[----:B------:R-:W-:-:S03]  /*17480*/  UMOV UR4, 0xffffffff ;  /* 0xffffffff00047882 */ /* 0x000fc60000000000 */
[----:B------:R-:W-:Y:S05]  /*17490*/  BRA.DIV UR4, `(.L_x_310) ;  /* 0x0000003e04d07947 */ /* 0x000fea000b800000 */
[----:B------:R-:W-:-:S13]  /*174a0*/  ELECT P6, URZ, PT ;  /* 0x00000000003f782f */ /* 0x000fda00038c0000 */
.L_x_412:
[----:B------:R-:W-:Y:S04]  /*174b0*/  BSSY B1, `(.L_x_311) ;  /* 0x000004f000017945 */ /* 0x000fe80003800000 */
[----:B------:R-:W-:Y:S05]  /*174c0*/  @!P6 BRA `(.L_x_312) ;  /* 0x000000040034e947 */ /* 0x000fea0003800000 */
[C---:B------:R-:W-:Y:S01]  /*174d0*/  IMAD.SHL.U32 R21, R6.reuse, 0x8, RZ ;  /* 0x0000000806157824 */ /* 0x040fe200078e00ff */
[----:B------:R-:W-:Y:S01]  /*174e0*/  SHF.R.S32.HI R5, RZ, 0x1f, R6 ;  /* 0x0000001fff057819 */ /* 0x000fe20000011406 */
[----:B------:R-:W-:Y:S01]  /*174f0*/  ULDC.64 UR4, c[0x0][0x510] ;  /* 0x0001440000047ab9 */ /* 0x000fe20000000a00 */
[----:B------:R-:W-:Y:S01]  /*17500*/  ULDC.64 UR6, c[0x0][0x520] ;  /* 0x0001480000067ab9 */ /* 0x000fe20000000a00 */
[----:B------:R-:W2:Y:S01]  /*17510*/  LDG.E R18, desc[UR38][R2.64] ;  /* 0x0000002602127981 */ /* 0x000ea2000c1e1900 */
[----:B------:R-:W-:Y:S02]  /*17520*/  SHF.L.U64.HI R22, R6, 0x3, R5 ;  /* 0x0000000306167819 */ /* 0x000fe40000010205 */
[C---:B------:R-:W-:Y:S02]  /*17530*/  IADD3 R8, P0, R21.reuse, UR4, RZ ;  /* 0x0000000415087c10 */ /* 0x040fe4000ff1e0ff */
[----:B------:R-:W-:Y:S02]  /*17540*/  IADD3 R4, P2, R21, UR6, RZ ;  /* 0x0000000615047c10 */ /* 0x000fe4000ff5e0ff */
[C---:B------:R-:W-:Y:S01]  /*17550*/  IADD3.X R9, R22.reuse, UR5, RZ, P0, !PT ;  /* 0x0000000516097c10 */ /* 0x040fe200087fe4ff */
[----:B------:R-:W-:Y:S01]  /*17560*/  ULDC.64 UR4, c[0x0][0x518] ;  /* 0x0001460000047ab9 */ /* 0x000fe20000000a00 */
[----:B------:R-:W-:-:S03]  /*17570*/  IADD3.X R5, R22, UR7, RZ, P2, !PT ;  /* 0x0000000716057c10 */ /* 0x000fc600097fe4ff */
[----:B------:R-:W3:Y:S04]  /*17580*/  LDG.E.64 R14, desc[UR38][R8.64] ;  /* 0x00000026080e7981 */ /* 0x000ee8000c1e1b00 */
[----:B------:R4:W2:Y:S02]  /*17590*/  LDG.E.64 R12, desc[UR38][R4.64] ;  /* 0x00000026040c7981 */ /* 0x0008a4000c1e1b00 */
[----:B----4-:R-:W-:-:S04]  /*175a0*/  IADD3 R4, P0, R21, UR4, RZ ;  /* 0x0000000415047c10 */ /* 0x010fc8000ff1e0ff */
[----:B------:R-:W-:Y:S01]  /*175b0*/  IADD3.X R5, R22, UR5, RZ, P0, !PT ;  /* 0x0000000516057c10 */ /* 0x000fe200087fe4ff */
[----:B------:R-:W-:-:S04]  /*175c0*/  ULDC.64 UR4, c[0x0][0x528] ;  /* 0x00014a0000047ab9 */ /* 0x000fc80000000a00 */
[----:B------:R4:W2:Y:S02]  /*175d0*/  LDG.E.64 R8, desc[UR38][R4.64] ;  /* 0x0000002604087981 */ /* 0x0008a4000c1e1b00 */
[----:B----4-:R-:W-:-:S04]  /*175e0*/  IADD3 R4, P0, R21, UR4, RZ ;  /* 0x0000000415047c10 */ /* 0x010fc8000ff1e0ff */
[----:B------:R-:W-:-:S06]  /*175f0*/  IADD3.X R5, R22, UR5, RZ, P0, !PT ;  /* 0x0000000516057c10 */ /* 0x000fcc00087fe4ff */
[----:B------:R-:W4:Y:S04]  /*17600*/  LDG.E.64 R4, desc[UR38][R4.64] ;  /* 0x0000002604047981 */ /* 0x000f28000c1e1b00 */
[----:B---3--:R-:W-:Y:S04]  /*17610*/  STS.64 [UR20], R14 ;  /* 0x0000000eff007988 */ /* 0x008fe80008000a14 */
[----:B--2---:R-:W-:Y:S04]  /*17620*/  STS.64 [UR21], R12 ;  /* 0x0000000cff007988 */ /* 0x004fe80008000a15 */
[----:B------:R-:W2:Y:S01]  /*17630*/  LDS R21, [UR20+0x1c] ;  /* 0x00001c14ff157984 */ /* 0x000ea20008000800 */
[----:B------:R-:W-:-:S03]  /*17640*/  SHF.L.U64.HI R26, R8, 0x1, R9 ;  /* 0x00000001081a7819 */ /* 0x000fc60000010209 */
[----:B------:R1:W3:Y:S01]  /*17650*/  LDG.E R9, desc[UR38][R2.64+0x4] ;  /* 0x0000042602097981 */ /* 0x0002e2000c1e1900 */
[----:B------:R-:W-:-:S04]  /*17660*/  LOP3.LUT R26, R26, 0x1fffffff, RZ, 0xc0, !PT ;  /* 0x1fffffff1a1a7812 */ /* 0x000fc800078ec0ff */
[----:B------:R-:W-:-:S04]  /*17670*/  SHF.R.U32.HI R22, RZ, 0x4, R26 ;  /* 0x00000004ff167819 */ /* 0x000fc8000001161a */
[----:B--2---:R-:W-:-:S05]  /*17680*/  LOP3.LUT R21, R21, 0xf, R22, 0xb8, !PT ;  /* 0x0000000f15157812 */ /* 0x004fca00078eb816 */
[----:B------:R-:W-:Y:S04]  /*17690*/  STS [UR20+0x1c], R21 ;  /* 0x00001c15ff007988 */ /* 0x000fe80008000814 */
[----:B------:R-:W2:Y:S02]  /*176a0*/  LDS R24, [UR20+0x1c] ;  /* 0x00001c14ff187984 */ /* 0x000ea40008000800 */
[----:B--2---:R-:W-:-:S05]  /*176b0*/  LOP3.LUT R24, R24, 0xf0, RZ, 0xb8, !PT ;  /* 0x000000f018187812 */ /* 0x004fca00078eb8ff */
[----:B------:R-:W-:Y:S04]  /*176c0*/  STS [UR20+0x1c], R24 ;  /* 0x00001c18ff007988 */ /* 0x000fe80008000814 */
[----:B------:R-:W2:Y:S01]  /*176d0*/  LDS R23, [UR20+0x1c] ;  /* 0x00001c14ff177984 */ /* 0x000ea20008000800 */
[----:B------:R-:W-:-:S04]  /*176e0*/  MOV R22, UR20 ;  /* 0x0000001400167c02 */ /* 0x000fc80008000f00 */
[----:B------:R-:W-:Y:S02]  /*176f0*/  SHF.R.U64 R22, R22, 0x4, RZ ;  /* 0x0000000416167819 */ /* 0x000fe400000012ff */
[----:B--2---:R-:W-:-:S05]  /*17700*/  LOP3.LUT R23, R23, 0xf00, RZ, 0xb8, !PT ;  /* 0x00000f0017177812 */ /* 0x004fca00078eb8ff */
[----:B------:R-:W-:Y:S04]  /*17710*/  STS.64 [UR20+0x18], R22 ;  /* 0x00001816ff007988 */ /* 0x000fe80008000a14 */
[----:B------:R-:W1:Y:S01]  /*17720*/  LDS R25, [UR20+0x1c] ;  /* 0x00001c14ff197984 */ /* 0x000e620008000800 */
[----:B------:R-:W-:Y:S01]  /*17730*/  IMAD.SHL.U32 R21, R8, 0x2, RZ ;  /* 0x0000000208157824 */ /* 0x000fe200078e00ff */
[----:B-----5:R-:W-:-:S04]  /*17740*/  IADD3 R12, R11, -0x1, RZ ;  /* 0xffffffff0b0c7810 */ /* 0x020fc80007ffe0ff */
[----:B------:R-:W-:Y:S02]  /*17750*/  LOP3.LUT R21, R21, 0xfffffffe, RZ, 0xc0, !PT ;  /* 0xfffffffe15157812 */ /* 0x000fe400078ec0ff */
[----:B------:R-:W-:Y:S01]  /*17760*/  CS2R R14, SRZ ;  /* 0x00000000000e7805 */ /* 0x000fe2000001ff00 */
[----:B------:R-:W-:Y:S01]  /*17770*/  VIADD R13, R18, 0xffffffff ;  /* 0xffffffff120d7836 */ /* 0x000fe20000000000 */
[----:B------:R-:W-:Y:S01]  /*17780*/  SHF.R.U64 R21, R21, 0x4, R26 ;  /* 0x0000000415157819 */ /* 0x000fe2000000121a */
[----:B------:R-:W-:Y:S04]  /*17790*/  STS [UR20+0x10], R22 ;  /* 0x00001016ff007988 */ /* 0x000fe80008000814 */
[----:B------:R-:W-:Y:S04]  /*177a0*/  STS [UR20+0x14], R22 ;  /* 0x00001416ff007988 */ /* 0x000fe80008000814 */
[----:B------:R-:W-:Y:S04]  /*177b0*/  STS.128 [UR20+0x20], R12 ;  /* 0x0000200cff007988 */ /* 0x000fe80008000c14 */
[----:B------:R-:W-:Y:S04]  /*177c0*/  STS [UR20+0xc], R21 ;  /* 0x00000c15ff007988 */ /* 0x000fe80008000814 */
[----:B------:R-:W-:Y:S01]  /*177d0*/  STS [UR20+0x30], RZ ;  /* 0x000030ffff007988 */ /* 0x000fe20008000814 */
[----:B-1----:R-:W-:-:S05]  /*177e0*/  LOP3.LUT R2, R25, 0xf000, RZ, 0xb8, !PT ;  /* 0x0000f00019027812 */ /* 0x002fca00078eb8ff */
[----:B------:R-:W-:Y:S04]  /*177f0*/  STS [UR20+0x1c], R2 ;  /* 0x00001c02ff007988 */ /* 0x000fe80008000814 */
[----:B------:R-:W1:Y:S01]  /*17800*/  LDS R3, [UR21+0x1c] ;  /* 0x00001c15ff037984 */ /* 0x000e620008000800 */
[----:B----4-:R-:W-:-:S04]  /*17810*/  SHF.L.U64.HI R18, R4, 0x1, R5 ;  /* 0x0000000104127819 */ /* 0x010fc80000010205 */
[----:B------:R-:W-:-:S04]  /*17820*/  LOP3.LUT R18, R18, 0x1fffffff, RZ, 0xc0, !PT ;  /* 0x1fffffff12127812 */ /* 0x000fc800078ec0ff */
[----:B------:R-:W-:-:S04]  /*17830*/  SHF.R.U32.HI R8, RZ, 0x4, R18 ;  /* 0x00000004ff087819 */ /* 0x000fc80000011612 */
[----:B-1----:R-:W-:-:S05]  /*17840*/  LOP3.LUT R5, R3, 0xf, R8, 0xb8, !PT ;  /* 0x0000000f03057812 */ /* 0x002fca00078eb808 */
[----:B------:R-:W-:Y:S04]  /*17850*/  STS [UR21+0x1c], R5 ;  /* 0x00001c05ff007988 */ /* 0x000fe80008000815 */
[----:B------:R-:W1:Y:S02]  /*17860*/  LDS R8, [UR21+0x1c] ;  /* 0x00001c15ff087984 */ /* 0x000e640008000800 */
[----:B-1----:R-:W-:-:S05]  /*17870*/  LOP3.LUT R8, R8, 0xf0, RZ, 0xb8, !PT ;  /* 0x000000f008087812 */ /* 0x002fca00078eb8ff */
[----:B------:R-:W-:Y:S04]  /*17880*/  STS [UR21+0x1c], R8 ;  /* 0x00001c08ff007988 */ /* 0x000fe80008000815 */
[----:B------:R-:W1:Y:S01]  /*17890*/  LDS R3, [UR21+0x1c] ;  /* 0x00001c15ff037984 */ /* 0x000e620008000800 */
[----:B------:R-:W-:-:S04]  /*178a0*/  MOV R2, UR21 ;  /* 0x0000001500027c02 */ /* 0x000fc80008000f00 */
[----:B------:R-:W-:Y:S02]  /*178b0*/  SHF.R.U64 R2, R2, 0x4, RZ ;  /* 0x0000000402027819 */ /* 0x000fe400000012ff */
[----:B-1----:R-:W-:-:S05]  /*178c0*/  LOP3.LUT R3, R3, 0xf00, RZ, 0xb8, !PT ;  /* 0x00000f0003037812 */ /* 0x002fca00078eb8ff */
[----:B------:R-:W-:Y:S04]  /*178d0*/  STS.64 [UR21+0x18], R2 ;  /* 0x00001802ff007988 */ /* 0x000fe80008000a15 */
[----:B------:R-:W1:Y:S01]  /*178e0*/  LDS R21, [UR21+0x1c] ;  /* 0x00001c15ff157984 */ /* 0x000e620008000800 */
[----:B------:R-:W-:Y:S01]  /*178f0*/  IMAD.SHL.U32 R4, R4, 0x2, RZ ;  /* 0x0000000204047824 */ /* 0x000fe200078e00ff */
[----:B---3--:R-:W-:-:S04]  /*17900*/  IADD3 R13, R9, -0x1, RZ ;  /* 0xffffffff090d7810 */ /* 0x008fc80007ffe0ff */
[----:B------:R-:W-:-:S04]  /*17910*/  LOP3.LUT R5, R4, 0xfffffffe, RZ, 0xc0, !PT ;  /* 0xfffffffe04057812 */ /* 0x000fc800078ec0ff */
[----:B------:R-:W-:Y:S01]  /*17920*/  SHF.R.U64 R5, R5, 0x4, R18 ;  /* 0x0000000405057819 */ /* 0x000fe20000001212 */
[----:B------:R2:W-:Y:S04]  /*17930*/  STS.128 [UR21+0x20], R12 ;  /* 0x0000200cff007988 */ /* 0x0005e80008000c15 */
[----:B------:R2:W-:Y:S04]  /*17940*/  STS [UR21+0xc], R5 ;  /* 0x00000c05ff007988 */ /* 0x0005e80008000815 */
[----:B------:R2:W-:Y:S04]  /*17950*/  STS [UR21+0x10], R2 ;  /* 0x00001002ff007988 */ /* 0x0005e80008000815 */
[----:B------:R2:W-:Y:S04]  /*17960*/  STS [UR21+0x14], R2 ;  /* 0x00001402ff007988 */ /* 0x0005e80008000815 */
[----:B------:R-:W-:Y:S01]  /*17970*/  STS [UR21+0x30], RZ ;  /* 0x000030ffff007988 */ /* 0x000fe20008000815 */
[----:B-1----:R-:W-:-:S05]  /*17980*/  LOP3.LUT R4, R21, 0xf000, RZ, 0xb8, !PT ;  /* 0x0000f00015047812 */ /* 0x002fca00078eb8ff */
[----:B------:R2:W-:Y:S02]  /*17990*/  STS [UR21+0x1c], R4 ;  /* 0x00001c04ff007988 */ /* 0x0005e40008000815 */
.L_x_312:
[----:B------:R-:W-:Y:S05]  /*179a0*/  BSYNC B1 ;  /* 0x0000000000017941 */ /* 0x000fea0003800000 */
.L_x_311:
[----:B------:R-:W-:-:S03]  /*179b0*/  UMOV UR4, 0xffffffff ;  /* 0xffffffff00047882 */ /* 0x000fc60000000000 */
[----:B------:R-:W-:Y:S05]  /*179c0*/  BRA.DIV UR4, `(.L_x_313) ;  /* 0x0000003a04a47947 */ /* 0x000fea000b800000 */
[----:B------:R-:W-:Y:S01]  /*179d0*/  ELECT P6, URZ, PT ;  /* 0x00000000003f782f */ /* 0x000fe200038c0000 */
[----:B------:R-:W-:-:S12]  /*179e0*/  NOP ;  /* 0x0000000000007918 */ /* 0x000fd80000000000 */
.L_x_416:
[----:B-12---:R-:W1:Y:S02]  /*179f0*/  S2R R2, SR_LANEID ;  /* 0x0000000000027919 */ /* 0x006e640000000000 */
[----:B-1----:R-:W-:-:S05]  /*17a00*/  IMAD.SHL.U32 R8, R2, 0x4, RZ ;  /* 0x0000000402087824 */ /* 0x002fca00078e00ff */
[----:B------:R1:W2:Y:S01]  /*17a10*/  LDS R9, [R8+UR20] ;  /* 0x0000001408097984 */ /* 0x0002a20008000800 */
[C---:B------:R-:W-:Y:S02]  /*17a20*/  IADD3 R4, P0, R8.reuse, UR12, RZ ;  /* 0x0000000c08047c10 */ /* 0x040fe4000ff1e0ff */
[----:B------:R-:W-:Y:S01]  /*17a30*/  IADD3 R2, P2, R8, UR14, RZ ;  /* 0x0000000e08027c10 */ /* 0x000fe2000ff5e0ff */
[----:B------:R1:W3:Y:S01]  /*17a40*/  LDS R13, [R8+UR20+0x80] ;  /* 0x00008014080d7984 */ /* 0x0002e20008000800 */
[----:B------:R-:W-:Y:S11]  /*17a50*/  @!P6 BRA `(.L_x_314) ;  /* 0x000000000008e947 */ /* 0x000ff60003800000 */
[----:B------:R0:W-:Y:S01]  /*17a60*/  UTMACMDFLUSH ;  /* 0x00000000000079b7 */ /* 0x0001e20000000000 */
[----:B------:R-:W-:-:S04]  /*17a70*/  DEPBAR.LE SB0, 0x0 ;  /* 0x000080000000791a */ /* 0x000fc80000000000 */
.L_x_314:
[----:B------:R-:W-:Y:S01]  /*17a80*/  IADD3.X R5, RZ, UR13, RZ, P0, !PT ;  /* 0x0000000dff057c10 */ /* 0x000fe200087fe4ff */
[----:B------:R-:W-:Y:S01]  /*17a90*/  IMAD.X R3, RZ, RZ, UR15, P2 ;  /* 0x0000000fff037e24 */ /* 0x000fe200090e06ff */
[----:B------:R-:W-:Y:S05]  /*17aa0*/  WARPSYNC.ALL ;  /* 0x0000000000007948 */ /* 0x000fea0003800000 */
[----:B--2---:R2:W5:Y:S04]  /*17ab0*/  ATOMG.E.EXCH.STRONG.GPU PT, RZ, [R4], R9 ;  /* 0x0000000904ff73a8 */ /* 0x00456800041ee100 */
[----:B---3--:R2:W5:Y:S01]  /*17ac0*/  ATOMG.E.EXCH.STRONG.GPU PT, RZ, [R2], R13 ;  /* 0x0000000d02ff73a8 */ /* 0x00856200041ee100 */
[----:B------:R-:W-:-:S07]  /*17ad0*/  MOV R18, R6 ;  /* 0x0000000600127202 */ /* 0x000fce0000000f00 */
.L_x_309:
[----:B-12---:R-:W2:Y:S01]  /*17ae0*/  LDL.LU R2, [R1+0x200] ;  /* 0x0002000001027983 */ /* 0x006ea20000300800 */
[----:B------:R-:W-:Y:S02]  /*17af0*/  ISETP.NE.AND P2, PT, R7, RZ, PT ;  /* 0x000000ff0700720c */ /* 0x000fe40003f45270 */
[----:B------:R-:W-:Y:S01]  /*17b00*/  SEL R3, RZ, 0x1, !P1 ;  /* 0x00000001ff037807 */ /* 0x000fe20004800000 */
[----:B--2---:R-:W-:-:S05]  /*17b10*/  VIADD R4, R2, 0x1 ;  /* 0x0000000102047836 */ /* 0x004fca0000000000 */
[----:B------:R-:W-:-:S04]  /*17b20*/  ISETP.NE.AND P0, PT, R4, 0x8, PT ;  /* 0x000000080400780c */ /* 0x000fc80003f05270 */
[----:B------:R-:W-:Y:S02]  /*17b30*/  SEL R4, R4, RZ, P0 ;  /* 0x000000ff04047207 */ /* 0x000fe40000000000 */
[----:B------:R-:W-:-:S03]  /*17b40*/  SEL R2, RZ, 0x1, P0 ;  /* 0x00000001ff027807 */ /* 0x000fc60000000000 */
[----:B------:R1:W-:Y:S01]  /*17b50*/  STL [R1+0x200], R4 ;  /* 0x0002000401007387 */ /* 0x0003e20000100800 */
[----:B------:R-:W-:Y:S02]  /*17b60*/  LOP3.LUT R19, R19, R2, RZ, 0x3c, !PT ;  /* 0x0000000213137212 */ /* 0x000fe400078e3cff */
[----:B------:R-:W-:Y:S01]  /*17b70*/  PRMT R2, RZ, 0x7610, R2 ;  /* 0x00007610ff027816 */ /* 0x000fe20000000002 */
[----:B------:R-:W-:Y:S06]  /*17b80*/  @P2 BRA `(.L_x_315) ;  /* 0xfffffff000742947 */ /* 0x000fec000383ffff */
[----:B------:R-:W-:Y:S05]  /*17b90*/  BSYNC B0 ;  /* 0x0000000000007941 */ /* 0x000fea0003800000 */
.L_x_296:
[----:B------:R-:W-:-:S03]  /*17ba0*/  UMOV UR4, 0xffffffff ;  /* 0xffffffff00047882 */ /* 0x000fc60000000000 */
[----:B------:R-:W-:Y:S05]  /*17bb0*/  BRA.DIV UR4, `(.L_x_316) ;  /* 0x0000003a04587947 */ /* 0x000fea000b800000 */
[----:B-----5:R-:W-:-:S13]  /*17bc0*/  ELECT P6, URZ, PT ;  /* 0x00000000003f782f */ /* 0x020fda00038c0000 */
.L_x_419:
[----:B------:R-:W-:Y:S04]  /*17bd0*/  BSSY B0, `(.L_x_317) ;  /* 0x000002a000007945 */ /* 0x000fe80003800000 */
[----:B------:R-:W-:Y:S05]  /*17be0*/  @!P6 BRA `(.L_x_318) ;  /* 0x0000000000a0e947 */ /* 0x000fea0003800000 */
[----:B------:R-:W-:-:S04]  /*17bf0*/  ULOP3.LUT UR4, UR40, 0x2, URZ, 0xfc, !UPT ;  /* 0x0000000228047892 */ /* 0x000fc8000f8efc3f */
[----:B------:R-:W-:-:S06]  /*17c00*/  UISETP.NE.AND UP0, UPT, UR4, 0x3, UPT ;  /* 0x000000030400788c */ /* 0x000fcc000bf05270 */
[----:B------:R-:W-:-:S13]  /*17c10*/  PLOP3.LUT P0, PT, PT, PT, UP0, 0x80, 0x0 ;  /* 0x000000000000781c */ /* 0x000fda0003f0f008 */
[----:B------:R-:W-:Y:S05]  /*17c20*/  @!P0 BRA `(.L_x_319) ;  /* 0x0000000000048947 */ /* 0x000fea0003800000 */
[----:B------:R-:W-:Y:S01]  /*17c30*/  BPT.TRAP 0x1 ;  /* 0x000000040000795c */ /* 0x000fe20000300000 */
.L_x_319:
[----:B------:R-:W-:Y:S02]  /*17c40*/  MOV R3, UR17 ;  /* 0x0000001100037c02 */ /* 0x000fe40008000f00 */
[----:B------:R-:W-:-:S03]  /*17c50*/  SHF.L.U32 R2, R10, 0x1f, RZ ;  /* 0x0000001f0a027819 */ /* 0x000fc600000006ff */
[----:B------:R-:W-:-:S05]  /*17c60*/  VIADD R3, R3, 0x344a0 ;  /* 0x000344a003037836 */ /* 0x000fca0000000000 */
[C---:B------:R-:W-:Y:S01]  /*17c70*/  LEA R7, R0.reuse, R3, 0x3 ;  /* 0x0000000300077211 */ /* 0x040fe200078e18ff */
[----:B------:R-:W-:-:S03]  /*17c80*/  VIADD R0, R0, 0x1 ;  /* 0x0000000100007836 */ /* 0x000fc60000000000 */
[----:B------:R-:W2:Y:S02]  /*17c90*/  SYNCS.PHASECHK.TRANS64.TRYWAIT P0, [R7+URZ], R2 ;  /* 0x00000002070075a7 */ /* 0x000ea4000800017f */
[----:B------:R-:W-:-:S04]  /*17ca0*/  ISETP.NE.AND P1, PT, R0, 0x4, PT ;  /* 0x000000040000780c */ /* 0x000fc80003f25270 */
[----:B------:R-:W-:Y:S02]  /*17cb0*/  SEL R5, RZ, 0x1, P1 ;  /* 0x00000001ff057807 */ /* 0x000fe40000800000 */
[----:B------:R-:W-:Y:S02]  /*17cc0*/  SEL R0, R0, RZ, P1 ;  /* 0x000000ff00007207 */ /* 0x000fe40000800000 */
[----:B------:R-:W-:Y:S02]  /*17cd0*/  LOP3.LUT R5, R10, R5, RZ, 0x3c, !PT ;  /* 0x000000050a057212 */ /* 0x000fe400078e3cff */
[----:B------:R-:W-:Y:S02]  /*17ce0*/  LEA R9, R0, R3, 0x3 ;  /* 0x0000000300097211 */ /* 0x000fe400078e18ff */
[----:B-1----:R-:W-:Y:S01]  /*17cf0*/  SHF.L.U32 R4, R5, 0x1f, RZ ;  /* 0x0000001f05047819 */ /* 0x002fe200000006ff */
[----:B--2---:R-:W-:Y:S06]  /*17d00*/  @!P0 BRA `(.L_x_320) ;  /* 0x0000003800248947 */ /* 0x004fec0003800000 */
.L_x_420:
[----:B------:R-:W2:Y:S01]  /*17d10*/  SYNCS.PHASECHK.TRANS64.TRYWAIT P0, [R9+URZ], R4 ;  /* 0x00000004090075a7 */ /* 0x000ea2000800017f */
[----:B------:R-:W-:-:S05]  /*17d20*/  VIADD R0, R0, 0x1 ;  /* 0x0000000100007836 */ /* 0x000fca0000000000 */
[----:B------:R-:W-:-:S04]  /*17d30*/  ISETP.NE.AND P1, PT, R0, 0x4, PT ;  /* 0x000000040000780c */ /* 0x000fc80003f25270 */
[----:B-1----:R-:W-:Y:S02]  /*17d40*/  SEL R2, RZ, 0x1, P1 ;  /* 0x00000001ff027807 */ /* 0x002fe40000800000 */
[----:B------:R-:W-:Y:S02]  /*17d50*/  SEL R0, R0, RZ, P1 ;  /* 0x000000ff00007207 */ /* 0x000fe40000800000 */
[----:B------:R-:W-:Y:S02]  /*17d60*/  LOP3.LUT R7, R5, R2, RZ, 0x3c, !PT ;  /* 0x0000000205077212 */ /* 0x000fe400078e3cff */
[----:B------:R-:W-:Y:S02]  /*17d70*/  LEA R6, R0, R3, 0x3 ;  /* 0x0000000300067211 */ /* 0x000fe400078e18ff */
[----:B------:R-:W-:Y:S01]  /*17d80*/  SHF.L.U32 R5, R7, 0x1f, RZ ;  /* 0x0000001f07057819 */ /* 0x000fe200000006ff */
[----:B--2---:R-:W-:Y:S06]  /*17d90*/  @!P0 BRA `(.L_x_321) ;  /* 0x0000003800148947 */ /* 0x004fec0003800000 */
.L_x_421:
[----:B------:R-:W2:Y:S01]  /*17da0*/  SYNCS.PHASECHK.TRANS64.TRYWAIT P0, [R6+URZ], R5 ;  /* 0x00000005060075a7 */ /* 0x000ea2000800017f */
[----:B------:R-:W-:-:S05]  /*17db0*/  VIADD R0, R0, 0x1 ;  /* 0x0000000100007836 */ /* 0x000fca0000000000 */
[----:B------:R-:W-:-:S04]  /*17dc0*/  ISETP.NE.AND P1, PT, R0, 0x4, PT ;  /* 0x000000040000780c */ /* 0x000fc80003f25270 */
[----:B------:R-:W-:Y:S02]  /*17dd0*/  SEL R2, RZ, 0x1, P1 ;  /* 0x00000001ff027807 */ /* 0x000fe40000800000 */
[----:B------:R-:W-:Y:S02]  /*17de0*/  SEL R0, R0, RZ, P1 ;  /* 0x000000ff00007207 */ /* 0x000fe40000800000 */
[----:B------:R-:W-:Y:S01]  /*17df0*/  LOP3.LUT R2, R7, R2, RZ, 0x3c, !PT ;  /* 0x0000000207027212 */ /* 0x000fe200078e3cff */
[----:B--2---:R-:W-:Y:S06]  /*17e00*/  @!P0 BRA `(.L_x_322) ;  /* 0x00000038000c8947 */ /* 0x004fec0003800000 */
.L_x_422:
[----:B------:R-:W-:Y:S02]  /*17e10*/  LEA R3, R0, R3, 0x3 ;  /* 0x0000000300037211 */ /* 0x000fe400078e18ff */
[----:B------:R-:W-:-:S07]  /*17e20*/  SHF.L.U32 R0, R2, 0x1f, RZ ;  /* 0x0000001f02007819 */ /* 0x000fce00000006ff */
.L_x_323:
[----:B---3--:R3:W4:Y:S02]  /*17e30*/  SYNCS.PHASECHK.TRANS64.TRYWAIT P0, [R3+URZ], R0 ;  /* 0x00000000030075a7 */ /* 0x008724000800017f */
[----:B----4-:R-:W-:Y:S05]  /*17e40*/  @!P0 NANOSLEEP.SYNCS 0x989680 ;  /* 0x009896800000895d */ /* 0x010fea0003900000 */
[----:B------:R-:W4:Y:S02]  /*17e50*/  @!P0 SYNCS.PHASECHK.TRANS64 P0, [R3+URZ], R0 ;  /* 0x00000000030085a7 */ /* 0x000f24000800007f */
[----:B----4-:R-:W-:Y:S05]  /*17e60*/  @!P0 BRA `(.L_x_323) ;  /* 0xfffffffc00f08947 */ /* 0x010fea000383ffff */
.L_x_318:
[----:B------:R-:W-:Y:S05]  /*17e70*/  BSYNC B0 ;  /* 0x0000000000007941 */ /* 0x000fea0003800000 */
.L_x_317:
[----:B------:R-:W-:Y:S05]  /*17e80*/  EXIT ;  /* 0x000000000000794d */ /* 0x000fea0003800000 */
.L_x_161:
[----:B------:R-:W-:Y:S01]  /*17e90*/  PLOP3.LUT P1, PT, PT, PT, UP3, 0x80, 0x0 ;  /* 0x000000000000781c */ /* 0x000fe20003f2f038 */
[----:B------:R-:W-:Y:S01]  /*17ea0*/  ULDC UR20, c[0x0][0x14] ;  /* 0x0000050000147ab9 */ /* 0x000fe20000000800 */
[----:B------:R-:W-:Y:S01]  /*17eb0*/  ULDC UR18, c[0x0][0x10] ;  /* 0x0000040000127ab9 */ /* 0x000fe20000000800 */
[----:B------:R-:W-:Y:S01]  /*17ec0*/  ULDC.64 UR12, c[0x0][0x8c8] ;  /* 0x00023200000c7ab9 */ /* 0x000fe20000000a00 */
[----:B------:R-:W-:Y:S01]  /*17ed0*/  UIMAD.WIDE.U32 UR18, UR60, UR18, URZ ;  /* 0x000000123c1272a5 */ /* 0x000fe2000f8e003f */
[----:B------:R-:W-:Y:S01]  /*17ee0*/  IMAD.MOV.U32 R14, RZ, RZ, 0x1 ;  /* 0x00000001ff0e7424 */ /* 0x000fe200078e00ff */
[----:B------:R-:W-:Y:S01]  /*17ef0*/  ULDC.64 UR14, c[0x0][0x8e0] ;  /* 0x00023800000e7ab9 */ /* 0x000fe20000000a00 */
[----:B------:R-:W-:Y:S01]  /*17f00*/  UIADD3 UR11, UP1, UR12, -0x1, URZ ;  /* 0xffffffff0c0b7890 */ /* 0x000fe2000ff3e03f */
[----:B------:R-:W-:Y:S01]  /*17f10*/  MOV R13, RZ ;  /* 0x000000ff000d7202 */ /* 0x000fe20000000f00 */
[----:B------:R-:W-:Y:S01]  /*17f20*/  ULDC UR21, c[0x0][0x904] ;  /* 0x0002410000157ab9 */ /* 0x000fe20000000800 */
[----:B------:R-:W-:Y:S01]  /*17f30*/  UMOV UR22, 0xffffffff ;  /* 0xffffffff00167882 */ /* 0x000fe20000000000 */
[----:B------:R-:W-:-:S02]  /*17f40*/  UIADD3 UR12, UP2, UR14, -0x1, URZ ;  /* 0xffffffff0e0c7890 */ /* 0x000fc4000ff5e03f */
[----:B------:R-:W1:Y:S01]  /*17f50*/  @P1 S2R R2, SR_CTAID.Y ;  /* 0x0000000000021919 */ /* 0x000e620000002600 */
[----:B------:R-:W-:Y:S02]  /*17f60*/  UIMAD.WIDE.U32 UR26, UR18, UR20, URZ ;  /* 0x00000014121a72a5 */ /* 0x000fe4000f8e003f */
[----:B------:R-:W-:Y:S02]  /*17f70*/  USHF.L.U32 UR22, UR22, UR21, URZ ;  /* 0x0000001516167299 */ /* 0x000fe4000800063f */
[----:B------:R-:W-:Y:S01]  /*17f80*/  UIMAD UR20, UR19, UR20, URZ ;  /* 0x00000014131472a4 */ /* 0x000fe2000f8e023f */
[----:B------:R-:W-:Y:S01]  /*17f90*/  ULDC UR35, c[0x0][0x8a8] ;  /* 0x00022a0000237ab9 */ /* 0x000fe20000000800 */
[----:B------:R-:W-:Y:S01]  /*17fa0*/  UMOV UR23, 0x1 ;  /* 0x0000000100177882 */ /* 0x000fe20000000000 */
[----:B------:R-:W-:Y:S02]  /*17fb0*/  UIADD3.X UR14, UR15, -0x1, URZ, UP2, !UPT ;  /* 0xffffffff0f0e7890 */ /* 0x000fe400097fe43f */
[----:B------:R-:W-:-:S02]  /*17fc0*/  UIADD3.X UR13, UR13, -0x1, URZ, UP1, !UPT ;  /* 0xffffffff0d0d7890 */ /* 0x000fc40008ffe43f */
[----:B------:R-:W-:Y:S02]  /*17fd0*/  ULOP3.LUT UR15, UR59, 0x2, URZ, 0xfc, !UPT ;  /* 0x000000023b0f7892 */ /* 0x000fe4000f8efc3f */
[----:B------:R-:W-:Y:S02]  /*17fe0*/  UIADD3 UR16, UR9, -0x1, URZ ;  /* 0xffffffff09107890 */ /* 0x000fe4000fffe03f */
[----:B------:R-:W-:Y:S02]  /*17ff0*/  UIADD3 UR17, UR10, -0x1, URZ ;  /* 0xffffffff0a117890 */ /* 0x000fe4000fffe03f */
[----:B------:R-:W-:Y:S02]  /*18000*/  UIADD3 UR35, UR35, -0x1, URZ ;  /* 0xffffffff23237890 */ /* 0x000fe4000fffe03f */
[----:B------:R-:W-:Y:S02]  /*18010*/  USHF.L.U32 UR18, UR23, UR21, URZ ;  /* 0x0000001517127299 */ /* 0x000fe4000800063f */
[----:B------:R-:W-:-:S02]  /*18020*/  ULOP3.LUT UR19, URZ, UR22, URZ, 0x33, !UPT ;  /* 0x000000163f137292 */ /* 0x000fc4000f8e333f */
[----:B------:R-:W-:Y:S01]  /*18030*/  UIADD3 UR20, UR27, UR20, URZ ;  /* 0x000000141b147290 */ /* 0x000fe2000fffe03f */
[----:B-1----:R-:W-:-:S15]  /*18040*/  @P1 R2UR UR58, R2 ;  /* 0x00000000023a12ca */ /* 0x002fde00000e0000 */
.L_x_344:
[----:B------:R-:W1:Y:S01]  /*18050*/  LDC.64 R2, c[0x0][0x8f8] ;  /* 0x00023e00ff027b82 */ /* 0x000e620000000a00 */
[----:B------:R-:W-:Y:S01]  /*18060*/  UIADD3 UR8, UP1, UR8, UR26, URZ ;  /* 0x0000001a08087290 */ /* 0x000fe2000ff3e03f */
[----:B------:R-:W-:Y:S01]  /*18070*/  ISETP.NE.AND P2, PT, R15, RZ, PT ;  /* 0x000000ff0f00720c */ /* 0x000fe20003f45270 */
[----:B------:R-:W-:Y:S01]  /*18080*/  UMOV UR21, 0xffffffff ;  /* 0xffffffff00157882 */ /* 0x000fe20000000000 */
[----:B------:R-:W-:Y:S01]  /*18090*/  UMOV UR22, 0xffffffff ;  /* 0xffffffff00167882 */ /* 0x000fe20000000000 */
[----:B------:R-:W-:Y:S01]  /*180a0*/  UIADD3.X UR7, UR7, UR20, URZ, UP1, !UPT ;  /* 0x0000001407077290 */ /* 0x000fe20008ffe43f */
[----:B------:R-:W-:Y:S01]  /*180b0*/  MOV R19, RZ ;  /* 0x000000ff00137202 */ /* 0x000fe20000000f00 */
[----:B------:R-:W-:Y:S01]  /*180c0*/  UMOV UR23, 0xffffffff ;  /* 0xffffffff00177882 */ /* 0x000fe20000000000 */
[----:B-1----:R-:W-:-:S03]  /*180d0*/  ISETP.LE.U32.AND P1, PT, R2, UR8, PT ;  /* 0x0000000802007c0c */ /* 0x002fc6000bf23070 */
[----:B------:R-:W-:-:S05]  /*180e0*/  IMAD.U32 R2, RZ, RZ, UR7 ;  /* 0x00000007ff027e24 */ /* 0x000fca000f8e00ff */
[----:B------:R-:W-:-:S13]  /*180f0*/  ISETP.GE.U32.AND.EX P1, PT, R2, R3, PT, P1 ;  /* 0x000000030200720c */ /* 0x000fda0003f26110 */
[----:B---345:R-:W-:Y:S05]  /*18100*/  @P2 BRA P1, `(.L_x_324) ;  /* 0x0000001800442947 */ /* 0x038fea0000800000 */
[----:B------:R-:W-:-:S04]  /*18110*/  IADD3 R2, P2, R6, UR5, RZ ;  /* 0x0000000506027c10 */ /* 0x000fc8000ff5e0ff */
[----:B------:R-:W-:Y:S02]  /*18120*/  ISETP.GT.U32.AND P1, PT, R2, UR8, PT ;  /* 0x0000000802007c0c */ /* 0x000fe4000bf24070 */
[----:B------:R-:W-:-:S04]  /*18130*/  IADD3.X R2, R7, UR6, RZ, P2, !PT ;  /* 0x0000000607027c10 */ /* 0x000fc800097fe4ff */
[----:B------:R-:W-:-:S13]  /*18140*/  ISETP.GT.U32.AND.EX P1, PT, R2, UR7, PT, P1 ;  /* 0x0000000702007c0c */ /* 0x000fda000bf24110 */
[----:B------:R-:W-:Y:S05]  /*18150*/  @P1 BRA `(.L_x_325) ;  /* 0x0000001400241947 */ /* 0x000fea0003800000 */
[----:B------:R-:W-:Y:S01]  /*18160*/  VIADD R11, R21, UR4 ;  /* 0x00000004150b7c36 */ /* 0x000fe20008000000 */
[----:B------:R-:W-:Y:S01]  /*18170*/  ULDC UR21, c[0x0][0x910] ;  /* 0x0002440000157ab9 */ /* 0x000fe20000000800 */
[----:B------:R-:W-:Y:S01]  /*18180*/  MOV R23, R8 ;  /* 0x0000000800177202 */ /* 0x000fe20000000f00 */
[----:B------:R-:W-:Y:S02]  /*18190*/  IMAD.MOV.U32 R16, RZ, RZ, R0 ;  /* 0x000000ffff107224 */ /* 0x000fe400078e0000 */
[----:B------:R-:W-:-:S04]  /*181a0*/  IADD3 R12, R11, 0x20, RZ ;  /* 0x000000200b0c7810 */ /* 0x000fc80007ffe0ff */
[----:B------:R-:W-:-:S13]  /*181b0*/  ISETP.GE.AND P1, PT, R12, UR21, PT ;  /* 0x000000150c007c0c */ /* 0x000fda000bf26270 */
[----:B------:R-:W1:Y:S01]  /*181c0*/  @!P1 LDC.64 R2, c[0x0][0x918] ;  /* 0x00024600ff029b82 */ /* 0x000e620000000a00 */
[----:B------:R-:W-:Y:S01]  /*181d0*/  @!P1 VIADD R7, R11, 0x20 ;  /* 0x000000200b079836 */ /* 0x000fe20000000000 */
[----:B------:R-:W-:Y:S01]  /*181e0*/  BSSY B0, `(.L_x_326) ;  /* 0x0000064000007945 */ /* 0x000fe20003800000 */
[----:B------:R-:W-:Y:S02]  /*181f0*/  MOV R6, 0x7fffffff ;  /* 0x7fffffff00067802 */ /* 0x000fe40000000f00 */
[----:B-1----:R-:W-:-:S05]  /*18200*/  @!P1 IMAD.WIDE R2, R7, 0xc, R2 ;  /* 0x0000000c07029825 */ /* 0x002fca00078e0202 */
[----:B------:R1:W5:Y:S04]  /*18210*/  @!P1 LDG.E R8, desc[UR38][R2.64] ;  /* 0x0000002602089981 */ /* 0x000368000c1e1900 */
[----:B------:R1:W5:Y:S01]  /*18220*/  @!P1 LDG.E R0, desc[UR38][R2.64+0x4] ;  /* 0x0000042602009981 */ /* 0x000362000c1e1900 */
[----:B------:R-:W-:Y:S01]  /*18230*/  ISETP.GE.AND P1, PT, R11, UR21, PT ;  /* 0x000000150b007c0c */ /* 0x000fe2000bf26270 */
[----:B------:R-:W-:-:S12]  /*18240*/  IMAD.MOV.U32 R7, RZ, RZ, RZ ;  /* 0x000000ffff077224 */ /* 0x000fd800078e00ff */
[----:B-1----:R-:W-:Y:S05]  /*18250*/  @P1 BRA `(.L_x_327) ;  /* 0x0000000400701947 */ /* 0x002fea0003800000 */
[----:B------:R-:W-:Y:S01]  /*18260*/  IABS R7, R9 ;  /* 0x0000000900077213 */ /* 0x000fe20000000000 */
[----:B------:R-:W-:Y:S01]  /*18270*/  ULDC UR24, c[0x0][0x8f0] ;  /* 0x00023c0000187ab9 */ /* 0x000fe20000000800 */
[----:B------:R-:W-:Y:S02]  /*18280*/  IABS R6, R10 ;  /* 0x0000000a00067213 */ /* 0x000fe40000000000 */
[----:B------:R-:W1:Y:S01]  /*18290*/  I2F.RP R3, R7 ;  /* 0x0000000700037306 */ /* 0x000e620000209400 */
[----:B------:R-:W-:Y:S02]  /*182a0*/  PLOP3.LUT P3, PT, PT, PT, UP0, 0x80, 0x0 ;  /* 0x000000000000781c */ /* 0x000fe40003f6f008 */
[C---:B------:R-:W-:Y:S02]  /*182b0*/  IADD3 R22, P2, R16.reuse, UR12, RZ ;  /* 0x0000000c10167c10 */ /* 0x040fe4000ff5e0ff */
[C---:B------:R-:W-:Y:S02]  /*182c0*/  IADD3 R20, P1, R23.reuse, UR11, RZ ;  /* 0x0000000b17147c10 */ /* 0x040fe4000ff3e0ff */
[----:B------:R-:W-:Y:S01]  /*182d0*/  LEA.HI.X.SX32 R25, R16, UR14, 0x1, P2 ;  /* 0x0000000e10197c11 */ /* 0x000fe200090f0eff */
[----:B------:R-:W3:Y:S01]  /*182e0*/  I2F.RP R2, R6 ;  /* 0x0000000600027306 */ /* 0x000ee20000209400 */
[----:B------:R-:W-:-:S07]  /*182f0*/  LEA.HI.X.SX32 R27, R23, UR13, 0x1, P1 ;  /* 0x0000000d171b7c11 */ /* 0x000fce00088f0eff */
[----:B-1----:R-:W1:Y:S08]  /*18300*/  MUFU.RCP R3, R3 ;  /* 0x0000000300037308 */ /* 0x002e700000001000 */
[----:B---3--:R-:W3:Y:S01]  /*18310*/  MUFU.RCP R2, R2 ;  /* 0x0000000200027308 */ /* 0x008ee20000001000 */
[----:B-1----:R-:W-:-:S07]  /*18320*/  IADD3 R19, R3, 0xffffffe, RZ ;  /* 0x0ffffffe03137810 */ /* 0x002fce0007ffe0ff */
[----:B------:R-:W1:Y:S01]  /*18330*/  F2I.FTZ.U32.TRUNC.NTZ R19, R19 ;  /* 0x0000001300137305 */ /* 0x000e62000021f000 */
[----:B---3--:R-:W-:-:S07]  /*18340*/  VIADD R17, R2, 0xffffffe ;  /* 0x0ffffffe02117836 */ /* 0x008fce0000000000 */
[----:B------:R-:W3:Y:S01]  /*18350*/  F2I.FTZ.U32.TRUNC.NTZ R17, R17 ;  /* 0x0000001100117305 */ /* 0x000ee2000021f000 */
[----:B-1----:R-:W-:Y:S01]  /*18360*/  IADD3 R18, RZ, -R19, RZ ;  /* 0x80000013ff127210 */ /* 0x002fe20007ffe0ff */
[----:B---3--:R-:W-:Y:S01]  /*18370*/  IMAD.MOV R16, RZ, RZ, -R17 ;  /* 0x000000ffff107224 */ /* 0x008fe200078e0a11 */
[----:B------:R-:W-:Y:S06]  /*18380*/  @!P3 BRA `(.L_x_328) ;  /* 0x000000000034b947 */ /* 0x000fec0003800000 */
[----:B------:R-:W-:Y:S01]  /*18390*/  ULDC UR4, c[0x0][0x8dc] ;  /* 0x0002370000047ab9 */ /* 0x000fe20000000800 */
[----:B------:R-:W-:Y:S01]  /*183a0*/  ULDC.64 UR22, c[0x0][0x8d0] ;  /* 0x0002340000167ab9 */ /* 0x000fe20000000a00 */
[----:B------:R-:W-:-:S04]  /*183b0*/  IADD3 R3, P1, R20, UR4, RZ ;  /* 0x0000000414037c10 */ /* 0x000fc8000ff3e0ff */
[----:B------:R-:W-:-:S05]  /*183c0*/  IADD3.X R23, RZ, R27, RZ, P1, !PT ;  /* 0x0000001bff177210 */ /* 0x000fca0000ffe4ff */
[----:B------:R-:W-:-:S04]  /*183d0*/  IMAD.WIDE.U32 R4, R23, UR22, RZ ;  /* 0x0000001617047c25 */ /* 0x000fc8000f8e00ff */
[----:B------:R-:W-:-:S04]  /*183e0*/  IMAD.WIDE.U32 R4, P1, R3, UR23, R4 ;  /* 0x0000001703047c25 */ /* 0x000fc8000f820004 */
[----:B------:R-:W-:Y:S01]  /*183f0*/  IMAD.WIDE.U32 R2, R3, UR22, RZ ;  /* 0x0000001603027c25 */ /* 0x000fe2000f8e00ff */
[----:B------:R-:W-:-:S04]  /*18400*/  MOV R2, R5 ;  /* 0x0000000500027202 */ /* 0x000fc80000000f00 */
[----:B------:R-:W-:Y:S01]  /*18410*/  IADD3 RZ, P2, R3, R4, RZ ;  /* 0x0000000403ff7210 */ /* 0x000fe20007f5e0ff */
[----:B------:R-:W-:-:S04]  /*18420*/  IMAD.X R3, RZ, RZ, RZ, P1 ;  /* 0x000000ffff037224 */ /* 0x000fc800008e06ff */
[----:B------:R-:W-:-:S04]  /*18430*/  IMAD.WIDE.U32.X R2, R23, UR23, R2, P2 ;  /* 0x0000001717027c25 */ /* 0x000fc800090e0402 */
[----:B------:R-:W-:Y:S01]  /*18440*/  IMAD.MOV.U32 R20, RZ, RZ, R2 ;  /* 0x000000ffff147224 */ /* 0x000fe200078e0002 */
[----:B------:R-:W-:-:S07]  /*18450*/  MOV R27, R3 ;  /* 0x00000003001b7202 */ /* 0x000fce0000000f00 */
.L_x_328:
[----:B------:R-:W-:Y:S05]  /*18460*/  @!P0 BRA `(.L_x_329) ;  /* 0x0000000000348947 */ /* 0x000fea0003800000 */
[----:B------:R-:W-:Y:S01]  /*18470*/  ULDC UR4, c[0x0][0x8f4] ;  /* 0x00023d0000047ab9 */ /* 0x000fe20000000800 */
[----:B------:R-:W-:Y:S01]  /*18480*/  ULDC.64 UR22, c[0x0][0x8e8] ;  /* 0x00023a0000167ab9 */ /* 0x000fe20000000a00 */
[----:B------:R-:W-:-:S05]  /*18490*/  IADD3 R3, P1, R22, UR4, RZ ;  /* 0x0000000416037c10 */ /* 0x000fca000ff3e0ff */
[----:B------:R-:W-:-:S04]  /*184a0*/  IMAD.X R23, RZ, RZ, R25, P1 ;  /* 0x000000ffff177224 */ /* 0x000fc800008e0619 */
[----:B------:R-:W-:-:S04]  /*184b0*/  IMAD.WIDE.U32 R4, R23, UR22, RZ ;  /* 0x0000001617047c25 */ /* 0x000fc8000f8e00ff */
[----:B------:R-:W-:-:S04]  /*184c0*/  IMAD.WIDE.U32 R4, P1, R3, UR23, R4 ;  /* 0x0000001703047c25 */ /* 0x000fc8000f820004 */
[----:B------:R-:W-:-:S04]  /*184d0*/  IMAD.WIDE.U32 R2, R3, UR22, RZ ;  /* 0x0000001603027c25 */ /* 0x000fc8000f8e00ff */
[----:B------:R-:W-:Y:S01]  /*184e0*/  IMAD.MOV.U32 R2, RZ, RZ, R5 ;  /* 0x000000ffff027224 */ /* 0x000fe200078e0005 */
[----:B------:R-:W-:Y:S02]  /*184f0*/  IADD3 RZ, P2, R3, R4, RZ ;  /* 0x0000000403ff7210 */ /* 0x000fe40007f5e0ff */
[----:B------:R-:W-:-:S03]  /*18500*/  IADD3.X R3, RZ, RZ, RZ, P1, !PT ;  /* 0x000000ffff037210 */ /* 0x000fc60000ffe4ff */
[----:B------:R-:W-:-:S04]  /*18510*/  IMAD.WIDE.U32.X R2, R23, UR23, R2, P2 ;  /* 0x0000001717027c25 */ /* 0x000fc800090e0402 */
[----:B------:R-:W-:Y:S01]  /*18520*/  IMAD.MOV.U32 R25, RZ, RZ, R3 ;  /* 0x000000ffff197224 */ /* 0x000fe200078e0003 */
[----:B------:R-:W-:-:S07]  /*18530*/  MOV R22, R2 ;  /* 0x0000000200167202 */ /* 0x000fce0000000f00 */
.L_x_329:
[----:B------:R-:W-:Y:S01]  /*18540*/  MOV R2, RZ ;  /* 0x000000ff00027202 */ /* 0x000fe20000000f00 */
[----:B------:R-:W-:Y:S01]  /*18550*/  IMAD R18, R18, R7, RZ ;  /* 0x0000000712127224 */ /* 0x000fe200078e02ff */
[----:B------:R-:W-:Y:S01]  /*18560*/  SHF.R.U64 R22, R22, UR24, R25 ;  /* 0x0000001816167c19 */ /* 0x000fe20008001219 */
[----:B------:R-:W-:Y:S01]  /*18570*/  IMAD.MOV.U32 R3, RZ, RZ, R19 ;  /* 0x000000ffff037224 */ /* 0x000fe200078e0013 */
[----:B------:R-:W-:Y:S01]  /*18580*/  ULDC UR4, c[0x0][0x8d8] ;  /* 0x0002360000047ab9 */ /* 0x000fe20000000800 */
[----:B------:R-:W-:Y:S01]  /*18590*/  IMAD R4, R16, R6, RZ ;  /* 0x0000000610047224 */ /* 0x000fe200078e02ff */
[----:B------:R-:W-:Y:S01]  /*185a0*/  SHF.R.U64 R20, R20, UR4, R27 ;  /* 0x0000000414147c19 */ /* 0x000fe2000800121b */
[----:B------:R-:W-:Y:S01]  /*185b0*/  IMAD.HI.U32 R19, R19, R18, R2 ;  /* 0x0000001213137227 */ /* 0x000fe200078e0002 */
[----:B------:R-:W-:Y:S02]  /*185c0*/  MOV R3, R17 ;  /* 0x0000001100037202 */ /* 0x000fe40000000f00 */
[----:B------:R-:W-:-:S02]  /*185d0*/  IADD3 R20, R20, UR16, RZ ;  /* 0x0000001014147c10 */ /* 0x000fc4000fffe0ff */
[----:B------:R-:W-:Y:S01]  /*185e0*/  IABS R16, R9 ;  /* 0x0000000900107213 */ /* 0x000fe20000000000 */
[----:B------:R-:W-:Y:S01]  /*185f0*/  IMAD.HI.U32 R2, R17, R4, R2 ;  /* 0x0000000411027227 */ /* 0x000fe200078e0002 */
[----:B------:R-:W-:Y:S02]  /*18600*/  IABS R3, R10 ;  /* 0x0000000a00037213 */ /* 0x000fe40000000000 */
[----:B------:R-:W-:Y:S01]  /*18610*/  IABS R5, R20 ;  /* 0x0000001400057213 */ /* 0x000fe20000000000 */
[----:B------:R-:W-:Y:S01]  /*18620*/  VIADD R17, R22, UR17 ;  /* 0x0000001116117c36 */ /* 0x000fe20008000000 */
[----:B------:R-:W-:Y:S01]  /*18630*/  PLOP3.LUT P5, PT, PT, PT, UP3, 0x80, 0x0 ;  /* 0x000000000000781c */ /* 0x000fe20003faf038 */
[----:B------:R-:W-:Y:S01]  /*18640*/  IMAD.MOV R18, RZ, RZ, -R16 ;  /* 0x000000ffff127224 */ /* 0x000fe200078e0a10 */
[----:B------:R-:W-:Y:S01]  /*18650*/  IADD3 R16, RZ, -R3, RZ ;  /* 0x80000003ff107210 */ /* 0x000fe20007ffe0ff */
[----:B------:R-:W-:Y:S01]  /*18660*/  IMAD.HI.U32 R2, R2, R5, RZ ;  /* 0x0000000502027227 */ /* 0x000fe200078e00ff */
[----:B------:R-:W-:-:S05]  /*18670*/  IABS R4, R17 ;  /* 0x0000001100047213 */ /* 0x000fca0000000000 */
[----:B------:R-:W-:-:S04]  /*18680*/  IMAD.HI.U32 R3, R19, R4, RZ ;  /* 0x0000000413037227 */ /* 0x000fc800078e00ff */
[----:B------:R-:W-:Y:S02]  /*18690*/  IMAD R4, R3, R18, R4 ;  /* 0x0000001203047224 */ /* 0x000fe400078e0204 */
[----:B------:R-:W-:-:S03]  /*186a0*/  IMAD R3, R2, R16, R5 ;  /* 0x0000001002037224 */ /* 0x000fc600078e0205 */
[----:B------:R-:W-:Y:S02]  /*186b0*/  ISETP.GT.U32.AND P2, PT, R7, R4, PT ;  /* 0x000000040700720c */ /* 0x000fe40003f44070 */
[----:B------:R-:W-:-:S11]  /*186c0*/  ISETP.GT.U32.AND P1, PT, R6, R3, PT ;  /* 0x000000030600720c */ /* 0x000fd60003f24070 */
[----:B------:R-:W-:Y:S01]  /*186d0*/  @!P2 IMAD.IADD R4, R4, 0x1, -R7 ;  /* 0x000000010404a824 */ /* 0x000fe200078e0a07 */
[----:B------:R-:W-:Y:S02]  /*186e0*/  ISETP.GE.AND P2, PT, R17, RZ, PT ;  /* 0x000000ff1100720c */ /* 0x000fe40003f46270 */
[----:B------:R-:W-:Y:S02]  /*186f0*/  @!P1 IADD3 R3, R3, -R6, RZ ;  /* 0x8000000603039210 */ /* 0x000fe40007ffe0ff */
[----:B------:R-:W-:Y:S02]  /*18700*/  ISETP.GT.U32.AND P4, PT, R7, R4, PT ;  /* 0x000000040700720c */ /* 0x000fe40003f84070 */
[----:B------:R-:W-:Y:S02]  /*18710*/  ISETP.GT.U32.AND P3, PT, R6, R3, PT ;  /* 0x000000030600720c */ /* 0x000fe40003f64070 */
[----:B------:R-:W-:-:S09]  /*18720*/  ISETP.GE.AND P1, PT, R20, RZ, PT ;  /* 0x000000ff1400720c */ /* 0x000fd20003f26270 */
[----:B------:R-:W-:Y:S01]  /*18730*/  @!P4 IMAD.IADD R4, R4, 0x1, -R7 ;  /* 0x000000010404c824 */ /* 0x000fe200078e0a07 */
[----:B------:R-:W-:Y:S02]  /*18740*/  ISETP.NE.AND P4, PT, RZ, UR10, PT ;  /* 0x0000000aff007c0c */ /* 0x000fe4000bf85270 */
[----:B------:R-:W-:Y:S01]  /*18750*/  @!P3 IADD3 R3, R3, -R6, RZ ;  /* 0x800000060303b210 */ /* 0x000fe20007ffe0ff */
[----:B------:R-:W-:Y:S01]  /*18760*/  @!P2 IMAD.MOV R4, RZ, RZ, -R4 ;  /* 0x000000ffff04a224 */ /* 0x000fe200078e0a04 */
[----:B------:R-:W-:Y:S02]  /*18770*/  ISETP.NE.AND P3, PT, RZ, UR9, PT ;  /* 0x00000009ff007c0c */ /* 0x000fe4000bf65270 */
[----:B------:R-:W-:-:S07]  /*18780*/  @!P1 IADD3 R3, -R3, RZ, RZ ;  /* 0x000000ff03039210 */ /* 0x000fce0007ffe1ff */
[----:B------:R-:W-:-:S04]  /*18790*/  @!P4 LOP3.LUT R4, RZ, UR10, RZ, 0x33, !PT ;  /* 0x0000000aff04cc12 */ /* 0x000fc8000f8e33ff */
[----:B------:R-:W-:Y:S01]  /*187a0*/  @!P3 LOP3.LUT R3, RZ, UR9, RZ, 0x33, !PT ;  /* 0x00000009ff03bc12 */ /* 0x000fe2000f8e33ff */
[----:B------:R-:W-:-:S03]  /*187b0*/  IMAD.IADD R4, R17, 0x1, -R4 ;  /* 0x0000000111047824 */ /* 0x000fc600078e0a04 */
[----:B------:R-:W-:-:S04]  /*187c0*/  IADD3 R3, R20, -R3, RZ ;  /* 0x8000000314037210 */ /* 0x000fc80007ffe0ff */
[----:B------:R-:W-:Y:S01]  /*187d0*/  SEL R2, R4, R3, !P5 ;  /* 0x0000000304027207 */ /* 0x000fe20006800000 */
[----:B------:R-:W-:-:S03]  /*187e0*/  IMAD R6, R3, R4, RZ ;  /* 0x0000000403067224 */ /* 0x000fc600078e02ff */
[--C-:B------:R-:W-:Y:S01]  /*187f0*/  SHF.R.S32.HI R5, RZ, 0x1f, R2.reuse ;  /* 0x0000001fff057819 */ /* 0x100fe20000011402 */
[----:B------:R-:W-:Y:S01]  /*18800*/  IMAD.MOV.U32 R4, RZ, RZ, R2 ;  /* 0x000000ffff047224 */ /* 0x000fe200078e0002 */
[----:B------:R-:W-:-:S07]  /*18810*/  SHF.R.S32.HI R7, RZ, 0x1f, R6 ;  /* 0x0000001fff077819 */ /* 0x000fce0000011406 */
.L_x_327:
[----:B--2---:R-:W-:Y:S05]  /*18820*/  BSYNC B0 ;  /* 0x0000000000007941 */ /* 0x004fea0003800000 */
.L_x_326:
[----:B------:R-:W1:Y:S01]  /*18830*/  SHFL.UP PT, R3, R6, 0x1, RZ ;  /* 0x0420000006037989 */ /* 0x000e6200000e00ff */
[----:B------:R-:W-:-:S03]  /*18840*/  ISETP.NE.AND P1, PT, R21, RZ, PT ;  /* 0x000000ff1500720c */ /* 0x000fc60003f25270 */
[----:B------:R-:W2:Y:S01]  /*18850*/  SHFL.UP PT, R2, R7, 0x1, RZ ;  /* 0x0420000007027989 */ /* 0x000ea200000e00ff */
[----:B-1----:R-:W-:Y:S02]  /*18860*/  SEL R3, R3, RZ, P1 ;  /* 0x000000ff03037207 */ /* 0x002fe40000800000 */
[----:B--2---:R-:W-:Y:S02]  /*18870*/  SEL R2, R2, RZ, P1 ;  /* 0x000000ff02027207 */ /* 0x004fe40000800000 */
[----:B------:R-:W-:-:S04]  /*18880*/  IADD3 R18, P2, R3, R6, RZ ;  /* 0x0000000603127210 */ /* 0x000fc80007f5e0ff */
[----:B------:R-:W-:Y:S01]  /*18890*/  IADD3.X R19, R2, R7, RZ, P2, !PT ;  /* 0x0000000702137210 */ /* 0x000fe200017fe4ff */
[----:B------:R-:W1:Y:S01]  /*188a0*/  SHFL.UP PT, R3, R18, 0x2, RZ ;  /* 0x0440000012037989 */ /* 0x000e6200000e00ff */
[----:B------:R-:W-:-:S03]  /*188b0*/  ISETP.GE.U32.AND P2, PT, R21, 0x2, PT ;  /* 0x000000021500780c */ /* 0x000fc60003f46070 */
[----:B------:R-:W2:Y:S01]  /*188c0*/  SHFL.UP PT, R2, R19, 0x2, RZ ;  /* 0x0440000013027989 */ /* 0x000ea200000e00ff */
[----:B-1----:R-:W-:-:S04]  /*188d0*/  SEL R3, R3, RZ, P2 ;  /* 0x000000ff03037207 */ /* 0x002fc80001000000 */
[----:B------:R-:W-:Y:S02]  /*188e0*/  IADD3 R16, P3, R3, R18, RZ ;  /* 0x0000001203107210 */ /* 0x000fe40007f7e0ff */
[----:B--2---:R-:W-:-:S03]  /*188f0*/  SEL R2, R2, RZ, P2 ;  /* 0x000000ff02027207 */ /* 0x004fc60001000000 */
[----:B------:R-:W1:Y:S02]  /*18900*/  SHFL.UP PT, R3, R16, 0x4, RZ ;  /* 0x0480000010037989 */ /* 0x000e6400000e00ff */
[----:B------:R-:W-:Y:S01]  /*18910*/  IMAD.X R17, R2, 0x1, R19, P3 ;  /* 0x0000000102117824 */ /* 0x000fe200018e0613 */
[----:B------:R-:W-:-:S04]  /*18920*/  ISETP.GE.U32.AND P3, PT, R21, 0x4, PT ;  /* 0x000000041500780c */ /* 0x000fc80003f66070 */
[----:B------:R-:W2:Y:S01]  /*18930*/  SHFL.UP PT, R2, R17, 0x4, RZ ;  /* 0x0480000011027989 */ /* 0x000ea200000e00ff */
[----:B-1----:R-:W-:-:S04]  /*18940*/  SEL R3, R3, RZ, P3 ;  /* 0x000000ff03037207 */ /* 0x002fc80001800000 */
[----:B------:R-:W-:Y:S02]  /*18950*/  IADD3 R18, P4, R3, R16, RZ ;  /* 0x0000001003127210 */ /* 0x000fe40007f9e0ff */
[----:B--2---:R-:W-:-:S03]  /*18960*/  SEL R2, R2, RZ, P3 ;  /* 0x000000ff02027207 */ /* 0x004fc60001800000 */
[----:B------:R-:W1:Y:S01]  /*18970*/  SHFL.UP PT, R3, R18, 0x8, RZ ;  /* 0x0500000012037989 */ /* 0x000e6200000e00ff */
[----:B------:R-:W-:Y:S02]  /*18980*/  IADD3.X R19, R2, R17, RZ, P4, !PT ;  /* 0x0000001102137210 */ /* 0x000fe400027fe4ff */
        /* <DEDUP_REMOVED lines=11> */
[----:B--2---:R-:W-:-:S04]  /*18a40*/  SEL R2, R2, RZ, P5 ;  /* 0x000000ff02027207 */ /* 0x004fc80002800000 */
[----:B------:R-:W-:Y:S02]  /*18a50*/  IADD3.X R18, R2, R17, RZ, P6, !PT ;  /* 0x0000001102127210 */ /* 0x000fe400037fe4ff */
[----:B------:R-:W-:-:S04]  /*18a60*/  IADD3 R2, P6, R19, UR5, RZ ;  /* 0x0000000513027c10 */ /* 0x000fc8000ffde0ff */
[----:B------:R-:W-:Y:S02]  /*18a70*/  IADD3.X R3, R18, UR6, RZ, P6, !PT ;  /* 0x0000000612037c10 */ /* 0x000fe4000b7fe4ff */
[----:B------:R-:W-:-:S04]  /*18a80*/  ISETP.GT.U32.AND P6, PT, R2, UR8, PT ;  /* 0x0000000802007c0c */ /* 0x000fc8000bfc4070 */
[----:B------:R-:W-:-:S13]  /*18a90*/  ISETP.GT.U32.AND.EX P6, PT, R3, UR7, PT, P6 ;  /* 0x0000000703007c0c */ /* 0x000fda000bfc4160 */
[----:B------:R-:W-:-:S04]  /*18aa0*/  VOTE.ANY R16, PT, P6 ;  /* 0x0000000000107806 */ /* 0x000fc800030e0100 */
[----:B------:R-:W-:-:S13]  /*18ab0*/  ISETP.NE.AND P6, PT, R16, RZ, PT ;  /* 0x000000ff1000720c */ /* 0x000fda0003fc5270 */
[----:B------:R-:W-:Y:S05]  /*18ac0*/  @P6 BRA `(.L_x_330) ;  /* 0x0000000800786947 */ /* 0x000fea0003800000 */
[----:B------:R-:W-:Y:S01]  /*18ad0*/  IMAD.MOV.U32 R19, RZ, RZ, R2 ;  /* 0x000000ffff137224 */ /* 0x000fe200078e0002 */
[----:B------:R-:W-:Y:S01]  /*18ae0*/  MOV R20, R3 ;  /* 0x0000000300147202 */ /* 0x000fe20000000f00 */
[----:B------:R-:W-:Y:S01]  /*18af0*/  ULDC UR21, c[0x0][0x910] ;  /* 0x0002440000157ab9 */ /* 0x000fe20000000800 */
[----:B------:R-:W-:Y:S01]  /*18b00*/  ULDC UR28, c[0x0][0x8f4] ;  /* 0x00023d00001c7ab9 */ /* 0x000fe20000000800 */
[----:B------:R-:W-:Y:S01]  /*18b10*/  ULDC UR4, c[0x0][0x8dc] ;  /* 0x0002370000047ab9 */ /* 0x000fe20000000800 */
[----:B------:R-:W-:Y:S01]  /*18b20*/  ULDC UR29, c[0x0][0x8d8] ;  /* 0x00023600001d7ab9 */ /* 0x000fe20000000800 */
[----:B------:R-:W-:Y:S01]  /*18b30*/  ULDC UR30, c[0x0][0x8f0] ;  /* 0x00023c00001e7ab9 */ /* 0x000fe20000000800 */
[----:B------:R-:W-:Y:S01]  /*18b40*/  ULDC.64 UR22, c[0x0][0x8d0] ;  /* 0x0002340000167ab9 */ /* 0x000fe20000000a00 */
[----:B------:R-:W-:-:S05]  /*18b50*/  ULDC.64 UR24, c[0x0][0x8e8] ;  /* 0x00023a0000187ab9 */ /* 0x000fca0000000a00 */
.L_x_335:
[----:B------:R-:W-:Y:S01]  /*18b60*/  IMAD.MOV.U32 R11, RZ, RZ, R12 ;  /* 0x000000ffff0b7224 */ /* 0x000fe200078e000c */
[----:B------:R-:W-:Y:S01]  /*18b70*/  IADD3 R12, R12, 0x20, RZ ;  /* 0x000000200c0c7810 */ /* 0x000fe20007ffe0ff */
[----:B-----5:R-:W-:Y:S01]  /*18b80*/  IMAD.MOV.U32 R17, RZ, RZ, R0 ;  /* 0x000000ffff117224 */ /* 0x020fe200078e0000 */
[----:B------:R-:W-:Y:S02]  /*18b90*/  MOV R16, R8 ;  /* 0x0000000800107202 */ /* 0x000fe40000000f00 */
[----:B------:R-:W-:-:S13]  /*18ba0*/  ISETP.GE.AND P6, PT, R12, UR21, PT ;  /* 0x000000150c007c0c */ /* 0x000fda000bfc6270 */
[----:B------:R-:W1:Y:S01]  /*18bb0*/  @!P6 LDC.64 R2, c[0x0][0x918] ;  /* 0x00024600ff02eb82 */ /* 0x000e620000000a00 */
[----:B------:R-:W2:Y:S01]  /*18bc0*/  SHFL.IDX PT, R20, R20, 0x1f, 0x1f ;  /* 0x03e01f0014147f89 */ /* 0x000ea200000e0000 */
[----:B------:R-:W-:-:S03]  /*18bd0*/  @!P6 VIADD R7, R11, 0x20 ;  /* 0x000000200b07e836 */ /* 0x000fc60000000000 */
[----:B------:R-:W3:Y:S01]  /*18be0*/  SHFL.IDX PT, R19, R19, 0x1f, 0x1f ;  /* 0x03e01f0013137f89 */ /* 0x000ee200000e0000 */
[----:B------:R-:W-:Y:S01]  /*18bf0*/  BSSY B0, `(.L_x_331) ;  /* 0x0000064000007945 */ /* 0x000fe20003800000 */
[----:B-1----:R-:W-:-:S05]  /*18c00*/  @!P6 IMAD.WIDE R2, R7, 0xc, R2 ;  /* 0x0000000c0702e825 */ /* 0x002fca00078e0202 */
[----:B------:R1:W5:Y:S04]  /*18c10*/  @!P6 LDG.E R8, desc[UR38][R2.64] ;  /* 0x000000260208e981 */ /* 0x000368000c1e1900 */
[----:B------:R1:W5:Y:S01]  /*18c20*/  @!P6 LDG.E R0, desc[UR38][R2.64+0x4] ;  /* 0x000004260200e981 */ /* 0x000362000c1e1900 */
[----:B------:R-:W-:Y:S01]  /*18c30*/  ISETP.GE.AND P6, PT, R11, UR21, PT ;  /* 0x000000150b007c0c */ /* 0x000fe2000bfc6270 */
[----:B------:R-:W-:Y:S01]  /*18c40*/  IMAD.MOV.U32 R7, RZ, RZ, RZ ;  /* 0x000000ffff077224 */ /* 0x000fe200078e00ff */
[----:B--2---:R-:W-:Y:S02]  /*18c50*/  R2UR UR6, R20 ;  /* 0x00000000140672ca */ /* 0x004fe400000e0000 */
[----:B---3--:R-:W-:Y:S02]  /*18c60*/  R2UR UR5, R19 ;  /* 0x00000000130572ca */ /* 0x008fe400000e0000 */
[----:B------:R-:W-:-:S07]  /*18c70*/  MOV R6, 0x7fffffff ;  /* 0x7fffffff00067802 */ /* 0x000fce0000000f00 */
[----:B-1----:R-:W-:Y:S06]  /*18c80*/  @P6 BRA `(.L_x_332) ;  /* 0x0000000400686947 */ /* 0x002fec0003800000 */
[----:B------:R-:W-:-:S04]  /*18c90*/  IADD3 R18, P6, R16, UR11, RZ ;  /* 0x0000000b10127c10 */ /* 0x000fc8000ffde0ff */
[----:B------:R-:W-:Y:S02]  /*18ca0*/  LEA.HI.X.SX32 R23, R16, UR13, 0x1, P6 ;  /* 0x0000000d10177c11 */ /* 0x000fe4000b0f0eff */
[----:B------:R-:W-:Y:S02]  /*18cb0*/  IABS R16, R9 ;  /* 0x0000000900107213 */ /* 0x000fe40000000000 */
[C---:B------:R-:W-:Y:S02]  /*18cc0*/  IADD3 R20, P6, R17.reuse, UR12, RZ ;  /* 0x0000000c11147c10 */ /* 0x040fe4000ffde0ff */
[----:B------:R-:W1:Y:S02]  /*18cd0*/  I2F.RP R2, R16 ;  /* 0x0000001000027306 */ /* 0x000e640000209400 */
[----:B------:R-:W-:Y:S02]  /*18ce0*/  LEA.HI.X.SX32 R25, R17, UR14, 0x1, P6 ;  /* 0x0000000e11197c11 */ /* 0x000fe4000b0f0eff */
[----:B------:R-:W-:-:S04]  /*18cf0*/  PLOP3.LUT P6, PT, PT, PT, UP0, 0x80, 0x0 ;  /* 0x000000000000781c */ /* 0x000fc80003fcf008 */
[----:B-1----:R-:W1:Y:S02]  /*18d00*/  MUFU.RCP R2, R2 ;  /* 0x0000000200027308 */ /* 0x002e640000001000 */
[----:B-1----:R-:W-:-:S06]  /*18d10*/  IADD3 R17, R2, 0xffffffe, RZ ;  /* 0x0ffffffe02117810 */ /* 0x002fcc0007ffe0ff */
[----:B------:R-:W1:Y:S02]  /*18d20*/  F2I.FTZ.U32.TRUNC.NTZ R17, R17 ;  /* 0x0000001100117305 */ /* 0x000e64000021f000 */
[----:B-1----:R-:W-:Y:S01]  /*18d30*/  IMAD.MOV R19, RZ, RZ, -R17 ;  /* 0x000000ffff137224 */ /* 0x002fe200078e0a11 */
[----:B------:R-:W-:Y:S06]  /*18d40*/  @!P6 BRA `(.L_x_333) ;  /* 0x00000000002ce947 */ /* 0x000fec0003800000 */
[----:B------:R-:W-:-:S04]  /*18d50*/  IADD3 R7, P6, R18, UR4, RZ ;  /* 0x0000000412077c10 */ /* 0x000fc8000ffde0ff */
[----:B------:R-:W-:-:S05]  /*18d60*/  IADD3.X R23, RZ, R23, RZ, P6, !PT ;  /* 0x00000017ff177210 */ /* 0x000fca00037fe4ff */
[----:B------:R-:W-:-:S04]  /*18d70*/  IMAD.WIDE.U32 R4, R23, UR22, RZ ;  /* 0x0000001617047c25 */ /* 0x000fc8000f8e00ff */
[----:B------:R-:W-:-:S04]  /*18d80*/  IMAD.WIDE.U32 R4, P6, R7, UR23, R4 ;  /* 0x0000001707047c25 */ /* 0x000fc8000f8c0004 */
[----:B------:R-:W-:Y:S01]  /*18d90*/  IMAD.WIDE.U32 R6, R7, UR22, RZ ;  /* 0x0000001607067c25 */ /* 0x000fe2000f8e00ff */
[----:B------:R-:W-:-:S03]  /*18da0*/  MOV R2, R5 ;  /* 0x0000000500027202 */ /* 0x000fc60000000f00 */
[----:B------:R-:W-:Y:S01]  /*18db0*/  IMAD.X R3, RZ, RZ, RZ, P6 ;  /* 0x000000ffff037224 */ /* 0x000fe200030e06ff */
[----:B------:R-:W-:-:S05]  /*18dc0*/  IADD3 RZ, P6, R7, R4, RZ ;  /* 0x0000000407ff7210 */ /* 0x000fca0007fde0ff */
[----:B------:R-:W-:-:S04]  /*18dd0*/  IMAD.WIDE.U32.X R2, R23, UR23, R2, P6 ;  /* 0x0000001717027c25 */ /* 0x000fc8000b0e0402 */
[----:B------:R-:W-:Y:S01]  /*18de0*/  IMAD.MOV.U32 R18, RZ, RZ, R2 ;  /* 0x000000ffff127224 */ /* 0x000fe200078e0002 */
[----:B------:R-:W-:-:S07]  /*18df0*/  MOV R23, R3 ;  /* 0x0000000300177202 */ /* 0x000fce0000000f00 */
.L_x_333:
        /* <DEDUP_REMOVED lines=12> */
.L_x_334:
[----:B------:R-:W-:Y:S01]  /*18ec0*/  IABS R2, R9 ;  /* 0x0000000900027213 */ /* 0x000fe20000000000 */
[----:B------:R-:W-:Y:S01]  /*18ed0*/  IMAD R5, R19, R16, RZ ;  /* 0x0000001013057224 */ /* 0x000fe200078e02ff */
[----:B------:R-:W-:Y:S01]  /*18ee0*/  SHF.R.U64 R4, R20, UR30, R25 ;  /* 0x0000001e14047c19 */ /* 0x000fe20008001219 */
[----:B------:R-:W-:Y:S01]  /*18ef0*/  IMAD.MOV.U32 R3, RZ, RZ, R17 ;  /* 0x000000ffff037224 */ /* 0x000fe200078e0011 */
[----:B------:R-:W-:Y:S01]  /*18f00*/  SHF.R.U64 R18, R18, UR29, R23 ;  /* 0x0000001d12127c19 */ /* 0x000fe20008001217 */
[----:B------:R-:W-:Y:S01]  /*18f10*/  IMAD.MOV R7, RZ, RZ, -R2 ;  /* 0x000000ffff077224 */ /* 0x000fe200078e0a02 */
[----:B------:R-:W-:Y:S02]  /*18f20*/  IADD3 R4, R4, UR17, RZ ;  /* 0x0000001104047c10 */ /* 0x000fe4000fffe0ff */
[----:B------:R-:W-:Y:S02]  /*18f30*/  MOV R2, RZ ;  /* 0x000000ff00027202 */ /* 0x000fe40000000f00 */
[----:B------:R-:W-:-:S03]  /*18f40*/  IABS R6, R4 ;  /* 0x0000000400067213 */ /* 0x000fc60000000000 */
[----:B------:R-:W-:Y:S01]  /*18f50*/  IMAD.HI.U32 R2, R17, R5, R2 ;  /* 0x0000000511027227 */ /* 0x000fe200078e0002 */
[----:B------:R-:W-:Y:S02]  /*18f60*/  IABS R17, R10 ;  /* 0x0000000a00117213 */ /* 0x000fe40000000000 */
[----:B------:R-:W-:Y:S01]  /*18f70*/  MOV R5, R6 ;  /* 0x0000000600057202 */ /* 0x000fe20000000f00 */
[----:B------:R-:W-:Y:S01]  /*18f80*/  IMAD.MOV.U32 R3, RZ, RZ, R7 ;  /* 0x000000ffff037224 */ /* 0x000fe200078e0007 */
[----:B------:R-:W1:Y:S01]  /*18f90*/  I2F.RP R6, R17 ;  /* 0x0000001100067306 */ /* 0x000e620000209400 */
[----:B------:R-:W-:Y:S02]  /*18fa0*/  VIADD R7, R18, UR16 ;  /* 0x0000001012077c36 */ /* 0x000fe40008000000 */
[----:B------:R-:W-:-:S03]  /*18fb0*/  IMAD.HI.U32 R2, R2, R5, RZ ;  /* 0x0000000502027227 */ /* 0x000fc600078e00ff */
[----:B------:R-:W-:Y:S01]  /*18fc0*/  IABS R18, R7 ;  /* 0x0000000700127213 */ /* 0x000fe20000000000 */
[----:B------:R-:W-:-:S05]  /*18fd0*/  IMAD R5, R2, R3, R5 ;  /* 0x0000000302057224 */ /* 0x000fca00078e0205 */
[----:B------:R-:W-:Y:S01]  /*18fe0*/  ISETP.GT.U32.AND P6, PT, R16, R5, PT ;  /* 0x000000051000720c */ /* 0x000fe20003fc4070 */
[----:B-1----:R-:W1:-:S12]  /*18ff0*/  MUFU.RCP R6, R6 ;  /* 0x0000000600067308 */ /* 0x002e580000001000 */
[----:B------:R-:W-:Y:S01]  /*19000*/  @!P6 IADD3 R5, R5, -R16, RZ ;  /* 0x800000100505e210 */ /* 0x000fe20007ffe0ff */
[----:B-1----:R-:W-:-:S04]  /*19010*/  VIADD R2, R6, 0xffffffe ;  /* 0x0ffffffe06027836 */ /* 0x002fc80000000000 */
[----:B------:R1:W2:Y:S02]  /*19020*/  F2I.FTZ.U32.TRUNC.NTZ R3, R2 ;  /* 0x0000000200037305 */ /* 0x0002a4000021f000 */
[----:B-1----:R-:W-:Y:S02]  /*19030*/  MOV R2, RZ ;  /* 0x000000ff00027202 */ /* 0x002fe40000000f00 */
[----:B--2---:R-:W-:-:S05]  /*19040*/  IADD3 R20, RZ, -R3, RZ ;  /* 0x80000003ff147210 */ /* 0x004fca0007ffe0ff */
[----:B------:R-:W-:Y:S01]  /*19050*/  IMAD R19, R20, R17, RZ ;  /* 0x0000001114137224 */ /* 0x000fe200078e02ff */
[----:B------:R-:W-:-:S03]  /*19060*/  IABS R20, R10 ;  /* 0x0000000a00147213 */ /* 0x000fc60000000000 */
[----:B------:R-:W-:Y:S01]  /*19070*/  IMAD.HI.U32 R6, R3, R19, R2 ;  /* 0x0000001303067227 */ /* 0x000fe200078e0002 */
[----:B------:R-:W-:-:S03]  /*19080*/  MOV R3, R18 ;  /* 0x0000001200037202 */ /* 0x000fc60000000f00 */
[----:B------:R-:W-:Y:S02]  /*19090*/  IMAD.MOV R20, RZ, RZ, -R20 ;  /* 0x000000ffff147224 */ /* 0x000fe400078e0a14 */
[----:B------:R-:W-:-:S04]  /*190a0*/  IMAD.HI.U32 R2, R6, R3, RZ ;  /* 0x0000000306027227 */ /* 0x000fc800078e00ff */
[----:B------:R-:W-:-:S04]  /*190b0*/  IMAD.MOV.U32 R18, RZ, RZ, R20 ;  /* 0x000000ffff127224 */ /* 0x000fc800078e0014 */
[----:B------:R-:W-:-:S05]  /*190c0*/  IMAD R2, R2, R18, R3 ;  /* 0x0000001202027224 */ /* 0x000fca00078e0203 */
[----:B------:R-:W-:-:S13]  /*190d0*/  ISETP.GT.U32.AND P6, PT, R17, R2, PT ;  /* 0x000000021100720c */ /* 0x000fda0003fc4070 */
[----:B------:R-:W-:Y:S02]  /*190e0*/  @!P6 IADD3 R2, R2, -R17, RZ ;  /* 0x800000110202e210 */ /* 0x000fe40007ffe0ff */
[----:B------:R-:W-:-:S13]  /*190f0*/  ISETP.GT.U32.AND P6, PT, R16, R5, PT ;  /* 0x000000051000720c */ /* 0x000fda0003fc4070 */
[----:B------:R-:W-:Y:S01]  /*19100*/  @!P6 IMAD.IADD R5, R5, 0x1, -R16 ;  /* 0x000000010505e824 */ /* 0x000fe200078e0a10 */
[----:B------:R-:W-:-:S03]  /*19110*/  ISETP.GT.U32.AND P6, PT, R17, R2, PT ;  /* 0x000000021100720c */ /* 0x000fc60003fc4070 */
[----:B------:R-:W-:-:S10]  /*19120*/  IMAD.MOV.U32 R3, RZ, RZ, R5 ;  /* 0x000000ffff037224 */ /* 0x000fd400078e0005 */
[----:B------:R-:W-:Y:S02]  /*19130*/  @!P6 IADD3 R2, R2, -R17, RZ ;  /* 0x800000110202e210 */ /* 0x000fe40007ffe0ff */
[----:B------:R-:W-:-:S13]  /*19140*/  ISETP.GE.AND P6, PT, R4, RZ, PT ;  /* 0x000000ff0400720c */ /* 0x000fda0003fc6270 */
[----:B------:R-:W-:Y:S02]  /*19150*/  @!P6 IADD3 R3, -R3, RZ, RZ ;  /* 0x000000ff0303e210 */ /* 0x000fe40007ffe1ff */
        /* <DEDUP_REMOVED lines=11> */
[----:B------:R-:W-:Y:S02]  /*19210*/  SHF.R.S32.HI R5, RZ, 0x1f, R4 ;  /* 0x0000001fff057819 */ /* 0x000fe40000011404 */
[----:B------:R-:W-:-:S07]  /*19220*/  SHF.R.S32.HI R7, RZ, 0x1f, R6 ;  /* 0x0000001fff077819 */ /* 0x000fce0000011406 */
.L_x_332:
[----:B------:R-:W-:Y:S05]  /*19230*/  BSYNC B0 ;  /* 0x0000000000007941 */ /* 0x000fea0003800000 */
.L_x_331:
[----:B------:R-:W1:Y:S04]  /*19240*/  SHFL.UP PT, R3, R6, 0x1, RZ ;  /* 0x0420000006037989 */ /* 0x000e6800000e00ff */
[----:B------:R-:W2:Y:S01]  /*19250*/  SHFL.UP PT, R2, R7, 0x1, RZ ;  /* 0x0420000007027989 */ /* 0x000ea200000e00ff */
[----:B-1----:R-:W-:Y:S02]  /*19260*/  SEL R3, R3, RZ, P1 ;  /* 0x000000ff03037207 */ /* 0x002fe40000800000 */
[----:B--2---:R-:W-:Y:S02]  /*19270*/  SEL R2, R2, RZ, P1 ;  /* 0x000000ff02027207 */ /* 0x004fe40000800000 */
[----:B------:R-:W-:-:S04]  /*19280*/  IADD3 R18, P6, R3, R6, RZ ;  /* 0x0000000603127210 */ /* 0x000fc80007fde0ff */
[----:B------:R-:W-:Y:S01]  /*19290*/  IADD3.X R17, R2, R7, RZ, P6, !PT ;  /* 0x0000000702117210 */ /* 0x000fe200037fe4ff */
[----:B------:R-:W1:Y:S04]  /*192a0*/  SHFL.UP PT, R3, R18, 0x2, RZ ;  /* 0x0440000012037989 */ /* 0x000e6800000e00ff */
[----:B------:R-:W2:Y:S01]  /*192b0*/  SHFL.UP PT, R2, R17, 0x2, RZ ;  /* 0x0440000011027989 */ /* 0x000ea200000e00ff */
[----:B-1----:R-:W-:Y:S02]  /*192c0*/  SEL R3, R3, RZ, P2 ;  /* 0x000000ff03037207 */ /* 0x002fe40001000000 */
[----:B--2---:R-:W-:Y:S02]  /*192d0*/  SEL R2, R2, RZ, P2 ;  /* 0x000000ff02027207 */ /* 0x004fe40001000000 */
[----:B------:R-:W-:-:S05]  /*192e0*/  IADD3 R16, P6, R3, R18, RZ ;  /* 0x0000001203107210 */ /* 0x000fca0007fde0ff */
[----:B------:R-:W-:Y:S01]  /*192f0*/  IMAD.X R23, R2, 0x1, R17, P6 ;  /* 0x0000000102177824 */ /* 0x000fe200030e0611 */
        /* <DEDUP_REMOVED lines=17> */
[----:B------:R-:W-:Y:S02]  /*19410*/  IADD3.X R3, R16, R17, RZ, P6, !PT ;  /* 0x0000001110037210 */ /* 0x000fe400037fe4ff */
[----:B------:R-:W-:-:S04]  /*19420*/  IADD3 R19, P6, R2, UR5, RZ ;  /* 0x0000000502137c10 */ /* 0x000fc8000ffde0ff */
[----:B------:R-:W-:Y:S02]  /*19430*/  IADD3.X R20, R3, UR6, RZ, P6, !PT ;  /* 0x0000000603147c10 */ /* 0x000fe4000b7fe4ff */
[----:B------:R-:W-:-:S04]  /*19440*/  ISETP.GT.U32.AND P6, PT, R19, UR8, PT ;  /* 0x0000000813007c0c */ /* 0x000fc8000bfc4070 */
[----:B------:R-:W-:-:S13]  /*19450*/  ISETP.GT.U32.AND.EX P6, PT, R20, UR7, PT, P6 ;  /* 0x0000000714007c0c */ /* 0x000fda000bfc4160 */
[----:B------:R-:W-:-:S04]  /*19460*/  VOTE.ANY R16, PT, P6 ;  /* 0x0000000000107806 */ /* 0x000fc800030e0100 */
[----:B------:R-:W-:-:S13]  /*19470*/  ISETP.NE.AND P6, PT, R16, RZ, PT ;  /* 0x000000ff1000720c */ /* 0x000fda0003fc5270 */
[----:B------:R-:W-:Y:S05]  /*19480*/  @!P6 BRA `(.L_x_335) ;  /* 0xfffffff400b4e947 */ /* 0x000fea000383ffff */
[----:B------:R-:W-:Y:S01]  /*19490*/  IMAD.MOV.U32 R19, RZ, RZ, R2 ;  /* 0x000000ffff137224 */ /* 0x000fe200078e0002 */
[----:B------:R-:W-:-:S07]  /*194a0*/  MOV R18, R3 ;  /* 0x0000000300127202 */ /* 0x000fce0000000f00 */
.L_x_330:
[----:B------:R-:W1:Y:S08]  /*194b0*/  BREV R16, R16 ;  /* 0x0000001000107301 */ /* 0x000e700000000000 */
[----:B-1----:R-:W1:Y:S02]  /*194c0*/  FLO.U32.SH R17, R16 ;  /* 0x0000001000117300 */ /* 0x002e6400000e0400 */
[----:B-1----:R-:W1:Y:S02]  /*194d0*/  SHFL.IDX PT, R11, R11, R17, 0x1f ;  /* 0x00001f110b0b7589 */ /* 0x002e6400000e0000 */
[----:B-1----:R-:W-:-:S13]  /*194e0*/  R2UR UR4, R11 ;  /* 0x000000000b0472ca */ /* 0x002fda00000e0000 */
[----:B------:R-:W-:-:S05]  /*194f0*/  VIADD R23, R21, UR4 ;  /* 0x0000000415177c36 */ /* 0x000fca0008000000 */
[----:B------:R-:W-:-:S13]  /*19500*/  ISETP.GE.AND P1, PT, R23, UR21, PT ;  /* 0x0000001517007c0c */ /* 0x000fda000bf26270 */
[----:B------:R-:W1:Y:S02]  /*19510*/  @!P1 LDC.64 R2, c[0x0][0x918] ;  /* 0x00024600ff029b82 */ /* 0x000e640000000a00 */
[----:B-1----:R-:W-:-:S05]  /*19520*/  @!P1 IMAD.WIDE R2, R23, 0xc, R2 ;  /* 0x0000000c17029825 */ /* 0x002fca00078e0202 */
[----:B-----5:R1:W5:Y:S04]  /*19530*/  @!P1 LDG.E R8, desc[UR38][R2.64] ;  /* 0x0000002602089981 */ /* 0x020368000c1e1900 */
[----:B------:R1:W5:Y:S01]  /*19540*/  @!P1 LDG.E R0, desc[UR38][R2.64+0x4] ;  /* 0x0000042602009981 */ /* 0x000362000c1e1900 */
[----:B------:R-:W-:-:S03]  /*19550*/  IADD3 R12, P1, P2, R19, UR5, -R6 ;  /* 0x00000005130c7c10 */ /* 0x000fc6000fa3e806 */
[----:B------:R-:W-:Y:S01]  /*19560*/  SHFL.IDX PT, R6, R6, R17, 0x1f ;  /* 0x00001f1106067589 */ /* 0x000fe200000e0000 */
[----:B------:R-:W-:-:S03]  /*19570*/  IADD3.X R18, R18, UR6, ~R7, P1, P2 ;  /* 0x0000000612127c10 */ /* 0x000fc60008fe4c07 */
[----:B------:R-:W2:Y:S04]  /*19580*/  SHFL.IDX PT, R12, R12, R17, 0x1f ;  /* 0x00001f110c0c7589 */ /* 0x000ea800000e0000 */
[----:B------:R-:W3:Y:S04]  /*19590*/  SHFL.IDX PT, R18, R18, R17, 0x1f ;  /* 0x00001f1112127589 */ /* 0x000ee800000e0000 */
[----:B------:R1:W4:Y:S04]  /*195a0*/  SHFL.IDX PT, R7, R7, R17, 0x1f ;  /* 0x00001f1107077589 */ /* 0x00032800000e0000 */
[----:B------:R1:W1:Y:S04]  /*195b0*/  SHFL.IDX PT, R5, R5, R17, 0x1f ;  /* 0x00001f1105057589 */ /* 0x00026800000e0000 */
[----:B------:R1:W1:Y:S01]  /*195c0*/  SHFL.IDX PT, R4, R4, R17, 0x1f ;  /* 0x00001f1104047589 */ /* 0x00026200000e0000 */
[----:B--2---:R-:W-:-:S02]  /*195d0*/  R2UR UR5, R12 ;  /* 0x000000000c0572ca */ /* 0x004fc400000e0000 */
[----:B---3--:R-:W-:-:S15]  /*195e0*/  R2UR UR6, R18 ;  /* 0x00000000120672ca */ /* 0x008fde00000e0000 */
.L_x_325:
[----:B-1----:R-:W1:Y:S01]  /*195f0*/  LDC R2, c[0x0][0x910] ;  /* 0x00024400ff027b82 */ /* 0x002e620000000800 */
[----:B------:R-:W-:Y:S01]  /*19600*/  UMOV UR21, 0xffffffff ;  /* 0xffffffff00157882 */ /* 0x000fe20000000000 */
[----:B------:R-:W-:Y:S01]  /*19610*/  UMOV UR22, 0xffffffff ;  /* 0xffffffff00167882 */ /* 0x000fe20000000000 */
[----:B------:R-:W-:Y:S01]  /*19620*/  UMOV UR23, 0xffffffff ;  /* 0xffffffff00177882 */ /* 0x000fe20000000000 */
[----:B------:R-:W-:Y:S02]  /*19630*/  MOV R19, RZ ;  /* 0x000000ff00137202 */ /* 0x000fe40000000f00 */
[----:B-1----:R-:W-:-:S13]  /*19640*/  ISETP.LE.AND P1, PT, R2, UR4, PT ;  /* 0x0000000402007c0c */ /* 0x002fda000bf23270 */
[----:B------:R-:W-:Y:S05]  /*19650*/  @P1 BRA `(.L_x_324) ;  /* 0x0000000000f01947 */ /* 0x000fea0003800000 */
[C---:B------:R-:W-:Y:S01]  /*19660*/  R2UR UR22, R4.reuse ;  /* 0x00000000041672ca */ /* 0x040fe200000e0000 */
[----:B------:R-:W-:Y:S01]  /*19670*/  UIADD3 UR21, UP1, -UR5, UR8, URZ ;  /* 0x0000000805157290 */ /* 0x000fe2000ff3e13f */
[----:B------:R-:W-:Y:S01]  /*19680*/  R2UR UR23, R5 ;  /* 0x00000000051772ca */ /* 0x000fe200000e0000 */
[----:B------:R-:W-:Y:S01]  /*19690*/  ULDC UR28, c[0x0][0x8c0] ;  /* 0x00023000001c7ab9 */ /* 0x000fe20000000800 */
[----:B------:R-:W-:Y:S01]  /*196a0*/  ULDC UR30, c[0x0][0x8b0] ;  /* 0x00022c00001e7ab9 */ /* 0x000fe20000000800 */
[----:B------:R-:W-:Y:S01]  /*196b0*/  ULDC UR31, c[0x0][0x904] ;  /* 0x00024100001f7ab9 */ /* 0x000fe20000000800 */
[----:B------:R-:W-:-:S03]  /*196c0*/  SHF.R.U64 R2, R4, UR30, R5 ;  /* 0x0000001e04027c19 */ /* 0x000fc60008001205 */
[----:B------:R-:W-:-:S04]  /*196d0*/  UIADD3.X UR22, ~UR6, UR7, URZ, UP1, !UPT ;  /* 0x0000000706167290 */ /* 0x000fc80008ffe53f */
[----:B------:R-:W-:Y:S02]  /*196e0*/  USHF.R.U32.HI UR29, URZ, UR28, UR22 ;  /* 0x0000001c3f1d7299 */ /* 0x000fe40008011616 */
[----:B------:R-:W-:Y:S01]  /*196f0*/  USHF.R.U32.HI UR34, URZ, UR30, UR23 ;  /* 0x0000001e3f227299 */ /* 0x000fe20008011617 */
[----:B------:R-:W-:Y:S01]  /*19700*/  R2UR UR23, R2 ;  /* 0x00000000021772ca */ /* 0x000fe200000e0000 */
[----:B------:R-:W-:Y:S02]  /*19710*/  USHF.R.U32.HI UR24, URZ, UR30, UR29 ;  /* 0x0000001e3f187299 */ /* 0x000fe4000801161d */
[----:B------:R-:W-:Y:S02]  /*19720*/  USHF.R.U64 UR21, UR21, UR28, UR22 ;  /* 0x0000001c15157299 */ /* 0x000fe40008001216 */
[----:B------:R-:W-:Y:S02]  /*19730*/  USHF.R.U32.HI UR25, URZ, UR31, UR24 ;  /* 0x0000001f3f197299 */ /* 0x000fe40008011618 */
[----:B------:R-:W-:-:S02]  /*19740*/  USHF.R.U64 UR22, UR21, UR30, UR29 ;  /* 0x0000001e15167299 */ /* 0x000fc4000800121d */
[----:B------:R-:W-:Y:S02]  /*19750*/  ULOP3.LUT UR28, UR25, UR34, URZ, 0xfc, !UPT ;  /* 0x00000022191c7292 */ /* 0x000fe4000f8efc3f */
[----:B------:R-:W-:-:S04]  /*19760*/  USHF.R.U64 UR24, UR22, UR31, UR24 ;  /* 0x0000001f16187299 */ /* 0x000fc80008001218 */
[----:B------:R-:W-:-:S13]  /*19770*/  ISETP.NE.U32.AND P1, PT, RZ, UR28, PT ;  /* 0x0000001cff007c0c */ /* 0x000fda000bf25070 */
[----:B------:R-:W-:Y:S05]  /*19780*/  @!P1 BRA `(.L_x_336) ;  /* 0x0000000000189947 */ /* 0x000fea0003800000 */
[----:B------:R-:W-:-:S07]  /*19790*/  MOV R12, 0x197b0 ;  /* 0x000197b0000c7802 */ /* 0x000fce0000000f00 */
[----:B--2-45:R-:W-:Y:S05]  /*197a0*/  CALL.REL.NOINC `(.L_x_337) ;  /* 0x0000002400547944 */ /* 0x034fea0003c00000 */
[----:B------:R-:W-:-:S04]  /*197b0*/  UIADD3 UR25, -UR28, URZ, URZ ;  /* 0x0000003f1c197290 */ /* 0x000fc8000fffe13f */
[----:B------:R-:W-:-:S03]  /*197c0*/  UIMAD UR24, UR23, UR25, UR24 ;  /* 0x00000019171872a4 */ /* 0x000fc6000f8e0218 */
[----:B------:R-:W-:Y:S01]  /*197d0*/  UMOV UR23, UR28 ;  /* 0x0000001c00177c82 */ /* 0x000fe20008000000 */
[----:B------:R-:W-:Y:S08]  /*197e0*/  BRA `(.L_x_338) ;  /* 0x0000000000587947 */ /* 0x000ff00003800000 */
.L_x_336:
[----:B------:R-:W1:Y:S01]  /*197f0*/  I2F.U32.RP R2, UR23 ;  /* 0x0000001700027d06 */ /* 0x000e620008209000 */
[----:B------:R-:W-:Y:S01]  /*19800*/  UMOV UR28, URZ ;  /* 0x0000003f001c7c82 */ /* 0x000fe20008000000 */
[----:B------:R-:W-:-:S06]  /*19810*/  UISETP.NE.U32.AND UP4, UPT, UR23, URZ, UPT ;  /* 0x0000003f1700728c */ /* 0x000fcc000bf85070 */
[----:B-1----:R-:W1:Y:S02]  /*19820*/  MUFU.RCP R2, R2 ;  /* 0x0000000200027308 */ /* 0x002e640000001000 */
[----:B-1----:R-:W-:-:S06]  /*19830*/  VIADD R3, R2, 0xffffffe ;  /* 0x0ffffffe02037836 */ /* 0x002fcc0000000000 */
[----:B------:R-:W1:Y:S02]  /*19840*/  F2I.FTZ.U32.TRUNC.NTZ R3, R3 ;  /* 0x0000000300037305 */ /* 0x000e64000021f000 */
[----:B-1----:R-:W-:-:S13]  /*19850*/  R2UR UR29, R3 ;  /* 0x00000000031d72ca */ /* 0x002fda00000e0000 */
[----:B------:R-:W-:-:S04]  /*19860*/  UIADD3 UR25, URZ, -UR29, URZ ;  /* 0x8000001d3f197290 */ /* 0x000fc8000fffe03f */
[----:B------:R-:W-:-:S04]  /*19870*/  UIMAD UR25, UR25, UR23, URZ ;  /* 0x00000017191972a4 */ /* 0x000fc8000f8e023f */
[----:B------:R-:W-:-:S04]  /*19880*/  UIMAD.WIDE.U32 UR28, UR29, UR25, UR28 ;  /* 0x000000191d1c72a5 */ /* 0x000fc8000f8e001c */
[----:B------:R-:W-:-:S04]  /*19890*/  UIMAD.WIDE.U32 UR28, UR29, UR24, URZ ;  /* 0x000000181d1c72a5 */ /* 0x000fc8000f8e003f */
[----:B------:R-:W-:-:S04]  /*198a0*/  UIADD3 UR25, -UR29, URZ, URZ ;  /* 0x0000003f1d197290 */ /* 0x000fc8000fffe13f */
[----:B------:R-:W-:-:S04]  /*198b0*/  UIMAD UR25, UR23, UR25, UR24 ;  /* 0x00000019171972a4 */ /* 0x000fc8000f8e0218 */
[----:B------:R-:W-:-:S11]  /*198c0*/  UISETP.GE.U32.AND UP1, UPT, UR25, UR23, UPT ;  /* 0x000000171900728c */ /* 0x000fd6000bf26070 */
[----:B------:R-:W-:Y:S02]  /*198d0*/  @UP1 UIADD3 UR25, UR25, -UR23, URZ ;  /* 0x8000001719191290 */ /* 0x000fe4000fffe03f */
[----:B------:R-:W-:Y:S02]  /*198e0*/  @UP1 UIADD3 UR29, UR29, 0x1, URZ ;  /* 0x000000011d1d1890 */ /* 0x000fe4000fffe03f */
[----:B------:R-:W-:-:S11]  /*198f0*/  UISETP.GE.U32.AND UP2, UPT, UR25, UR23, UPT ;  /* 0x000000171900728c */ /* 0x000fd6000bf46070 */
[----:B------:R-:W-:Y:S02]  /*19900*/  @UP2 UIADD3 UR29, UR29, 0x1, URZ ;  /* 0x000000011d1d2890 */ /* 0x000fe4000fffe03f */
[----:B------:R-:W-:-:S04]  /*19910*/  @!UP4 ULOP3.LUT UR29, URZ, UR23, URZ, 0x33, !UPT ;  /* 0x000000173f1dc292 */ /* 0x000fc8000f8e333f */
[----:B------:R-:W-:-:S04]  /*19920*/  UIADD3 UR25, -UR29, URZ, URZ ;  /* 0x0000003f1d197290 */ /* 0x000fc8000fffe13f */
[----:B------:R-:W-:-:S03]  /*19930*/  UIMAD UR24, UR23, UR25, UR24 ;  /* 0x00000019171872a4 */ /* 0x000fc6000f8e0218 */
[----:B------:R-:W-:-:S09]  /*19940*/  UMOV UR23, UR29 ;  /* 0x0000001d00177c82 */ /* 0x000fd20008000000 */
.L_x_338:
[----:B------:R-:W-:Y:S01]  /*19950*/  ULOP3.LUT UR22, UR22, UR19, URZ, 0xc0, !UPT ;  /* 0x0000001316167292 */ /* 0x000fe2000f8ec03f */
[----:B------:R-:W-:Y:S01]  /*19960*/  MOV R19, 0x1 ;  /* 0x0000000100137802 */ /* 0x000fe20000000f00 */
[----:B------:R-:W-:Y:S02]  /*19970*/  ULOP3.LUT UR21, UR21, UR35, URZ, 0xc0, !UPT ;  /* 0x0000002315157292 */ /* 0x000fe4000f8ec03f */
[----:B------:R-:W-:Y:S01]  /*19980*/  UIMAD UR22, UR18, UR23, UR22 ;  /* 0x00000017121672a4 */ /* 0x000fe2000f8e0216 */
[----:B------:R-:W-:Y:S01]  /*19990*/  ULDC UR28, c[0x0][0x8a8] ;  /* 0x00022a00001c7ab9 */ /* 0x000fe20000000800 */
[----:B------:R-:W-:Y:S01]  /*199a0*/  ULDC UR25, c[0x0][0x8b8] ;  /* 0x00022e0000197ab9 */ /* 0x000fe20000000800 */
[----:B------:R-:W-:Y:S02]  /*199b0*/  UIMAD UR24, UR24, UR28, UR21 ;  /* 0x0000001c181872a4 */ /* 0x000fe4000f8e0215 */
[----:B------:R-:W-:Y:S01]  /*199c0*/  UIMAD UR22, UR22, UR25, UR58 ;  /* 0x00000019161672a4 */ /* 0x000fe2000f8e023a */
[----:B------:R-:W-:Y:S01]  /*199d0*/  @UP3 UMOV UR23, UR4 ;  /* 0x0000000400173c82 */ /* 0x000fe20008000000 */
[----:B------:R-:W-:-:S03]  /*199e0*/  @!UP3 UMOV UR23, UR4 ;  /* 0x000000040017bc82 */ /* 0x000fc60008000000 */
[----:B------:R-:W-:Y:S02]  /*199f0*/  @UP3 UMOV UR21, UR24 ;  /* 0x0000001800153c82 */ /* 0x000fe40008000000 */
[----:B------:R-:W-:Y:S01]  /*19a00*/  @!UP3 UMOV UR21, UR22 ;  /* 0x000000160015bc82 */ /* 0x000fe20008000000 */
[----:B------:R-:W-:-:S05]  /*19a10*/  @!UP3 UMOV UR22, UR24 ;  /* 0x000000180016bc82 */ /* 0x000fca0008000000 */
.L_x_324:
[----:B------:R-:W-:-:S06]  /*19a20*/  UISETP.NE.AND UP1, UPT, UR15, 0x3, UPT ;  /* 0x000000030f00788c */ /* 0x000fcc000bf25270 */
[----:B------:R-:W-:-:S13]  /*19a30*/  PLOP3.LUT P1, PT, PT, PT, UP1, 0x80, 0x0 ;  /* 0x000000000000781c */ /* 0x000fda0003f2f018 */
[----:B------:R-:W-:Y:S05]  /*19a40*/  @!P1 BRA `(.L_x_339) ;  /* 0x0000000000049947 */ /* 0x000fea0003800000 */
[----:B--2---:R-:W-:Y:S01]  /*19a50*/  BPT.TRAP 0x1 ;  /* 0x000000040000795c */ /* 0x004fe20000300000 */
.L_x_339:
[----:B------:R-:W1:Y:S01]  /*19a60*/  S2R R3, SR_CgaCtaId ;  /* 0x0000000000037919 */ /* 0x000e620000008800 */
[----:B------:R-:W-:-:S04]  /*19a70*/  MOV R2, 0x400 ;  /* 0x0000040000027802 */ /* 0x000fc80000000f00 */
[----:B-1----:R-:W-:Y:S02]  /*19a80*/  LEA R2, R3, R2, 0x18 ;  /* 0x0000000203027211 */ /* 0x002fe400078ec0ff */
[----:B------:R-:W-:-:S03]  /*19a90*/  SHF.L.U32 R3, R14, 0x1f, RZ ;  /* 0x0000001f0e037819 */ /* 0x000fc600000006ff */
[----:B------:R-:W-:-:S04]  /*19aa0*/  IMAD R12, R13, 0x8, R2 ;  /* 0x000000080d0c7824 */ /* 0x000fc800078e0202 */
[----:B------:R-:W1:Y:S02]  /*19ab0*/  SYNCS.PHASECHK.TRANS64.TRYWAIT P2, [R12+URZ+0x34440], R3 ;  /* 0x034440030c0075a7 */ /* 0x000e64000804017f */
[----:B-1----:R-:W-:Y:S05]  /*19ac0*/  @!P2 BRA `(.L_x_340) ;  /* 0x0000001800f0a947 */ /* 0x002fea0003800000 */
.L_x_423:
[----:B------:R-:W-:Y:S01]  /*19ad0*/  ELECT P2, URZ, PT ;  /* 0x00000000003f782f */ /* 0x000fe20003840000 */
[----:B------:R-:W-:-:S12]  /*19ae0*/  BSSY B0, `(.L_x_341) ;  /* 0x0000010000007945 */ /* 0x000fd80003800000 */
[----:B------:R-:W-:Y:S05]  /*19af0*/  @!P2 BRA `(.L_x_342) ;  /* 0x000000000038a947 */ /* 0x000fea0003800000 */
[----:B-1----:R-:W-:Y:S01]  /*19b00*/  LEA R3, R13, R2, 0x4 ;  /* 0x000000020d037211 */ /* 0x002fe200078e20ff */
[----:B------:R-:W-:Y:S01]  /*19b10*/  IMAD.U32 R18, RZ, RZ, UR23 ;  /* 0x00000017ff127e24 */ /* 0x000fe2000f8e00ff */
[----:B------:R-:W-:Y:S01]  /*19b20*/  MOV R17, UR22 ;  /* 0x0000001600117c02 */ /* 0x000fe20008000f00 */
[----:B------:R-:W-:-:S05]  /*19b30*/  IMAD.U32 R16, RZ, RZ, UR21 ;  /* 0x00000015ff107e24 */ /* 0x000fca000f8e00ff */
[----:B------:R1:W-:Y:S01]  /*19b40*/  STS.128 [R3+0x34530], R16 ;  /* 0x0345301003007388 */ /* 0x0003e20000000c00 */
[----:B------:R-:W-:Y:S01]  /*19b50*/  @!PT LDS RZ, [RZ] ;  /* 0x00000000fffff984 */ /* 0x000fe20000000800 */
[----:B------:R-:W-:Y:S01]  /*19b60*/  @!PT LDS RZ, [RZ] ;  /* 0x00000000fffff984 */ /* 0x000fe20000000800 */
[----:B------:R-:W-:Y:S01]  /*19b70*/  @!PT LDS RZ, [RZ] ;  /* 0x00000000fffff984 */ /* 0x000fe20000000800 */
[----:B------:R-:W-:Y:S01]  /*19b80*/  @!PT LDS RZ, [RZ] ;  /* 0x00000000fffff984 */ /* 0x000fe20000000800 */
[----:B------:R3:W-:Y:S06]  /*19b90*/  MEMBAR.ALL.CTA ;  /* 0x0000000000007992 */ /* 0x0007ec0000008000 */
[----:B---3--:R-:W3:Y:S01]  /*19ba0*/  FENCE.VIEW.ASYNC.S ;  /* 0x00000000000073c6 */ /* 0x008ee20000000000 */
[----:B------:R-:W-:Y:S05]  /*19bb0*/  @!P1 BRA `(.L_x_343) ;  /* 0x0000000000049947 */ /* 0x000fea0003800000 */
[----:B--2---:R-:W-:Y:S01]  /*19bc0*/  BPT.TRAP 0x1 ;  /* 0x000000040000795c */ /* 0x004fe20000300000 */
.L_x_343:
[----:B---3--:R3:W-:Y:S02]  /*19bd0*/  SYNCS.ARRIVE.TRANS64.A1T0 RZ, [R12+URZ+0x34400], RZ ;  /* 0x034400ff0cff79a7 */ /* 0x0087e4000810003f */
.L_x_342:
[----:B--2---:R-:W-:Y:S05]  /*19be0*/  BSYNC B0 ;  /* 0x0000000000007941 */ /* 0x004fea0003800000 */
.L_x_341:
[----:B------:R-:W-:Y:S02]  /*19bf0*/  ISETP.NE.AND P3, PT, R19, RZ, PT ;  /* 0x000000ff1300720c */ /* 0x000fe40003f65270 */
[----:B------:R-:W-:-:S04]  /*19c00*/  IADD3 R13, R13, 0x1, RZ ;  /* 0x000000010d0d7810 */ /* 0x000fc80007ffe0ff */
[----:B------:R-:W-:-:S04]  /*19c10*/  ISETP.NE.AND P2, PT, R13, 0x8, PT ;  /* 0x000000080d00780c */ /* 0x000fc80003f45270 */
[----:B-1----:R-:W-:Y:S02]  /*19c20*/  SEL R3, RZ, 0x1, P2 ;  /* 0x00000001ff037807 */ /* 0x002fe40001000000 */
[----:B------:R-:W-:Y:S02]  /*19c30*/  SEL R13, R13, RZ, P2 ;  /* 0x000000ff0d0d7207 */ /* 0x000fe40001000000 */
[----:B------:R-:W-:Y:S01]  /*19c40*/  LOP3.LUT R14, R14, R3, RZ, 0x3c, !PT ;  /* 0x000000030e0e7212 */ /* 0x000fe200078e3cff */
[----:B------:R-:W-:Y:S06]  /*19c50*/  @P3 BRA `(.L_x_344) ;  /* 0xffffffe000fc3947 */ /* 0x000fec000383ffff */
[----:B------:R-:W-:Y:S05]  /*19c60*/  @!P1 BRA `(.L_x_345) ;  /* 0x0000000000049947 */ /* 0x000fea0003800000 */
[----:B------:R-:W-:Y:S01]  /*19c70*/  BPT.TRAP 0x1 ;  /* 0x000000040000795c */ /* 0x000fe20000300000 */
.L_x_345:
[----:B------:R-:W-:Y:S01]  /*19c80*/  IMAD R3, R13, 0x8, R2 ;  /* 0x000000080d037824 */ /* 0x000fe200078e0202 */
[----:B-----5:R-:W-:-:S04]  /*19c90*/  SHF.L.U32 R0, R14, 0x1f, RZ ;  /* 0x0000001f0e007819 */ /* 0x020fc800000006ff */
[----:B------:R-:W1:Y:S02]  /*19ca0*/  SYNCS.PHASECHK.TRANS64.TRYWAIT P0, [R3+URZ+0x34440], R0 ;  /* 0x03444000030075a7 */ /* 0x000e64000800017f */
[----:B-1----:R-:W-:Y:S05]  /*19cb0*/  @!P0 BRA `(.L_x_346) ;  /* 0x0000001800888947 */ /* 0x002fea0003800000 */
.L_x_424:
[----:B------:R-:W-:Y:S05]  /*19cc0*/  @!P1 BRA `(.L_x_347) ;  /* 0x0000000000049947 */ /* 0x000fea0003800000 */
[----:B------:R-:W-:Y:S01]  /*19cd0*/  BPT.TRAP 0x1 ;  /* 0x000000040000795c */ /* 0x000fe20000300000 */
.L_x_347:
[----:B------:R-:W-:-:S04]  /*19ce0*/  IADD3 R13, R13, 0x1, RZ ;  /* 0x000000010d0d7810 */ /* 0x000fc80007ffe0ff */
[----:B------:R-:W-:-:S04]  /*19cf0*/  ISETP.NE.AND P0, PT, R13, 0x8, PT ;  /* 0x000000080d00780c */ /* 0x000fc80003f05270 */
[----:B-1----:R-:W-:Y:S02]  /*19d00*/  SEL R3, RZ, 0x1, P0 ;  /* 0x00000001ff037807 */ /* 0x002fe40000000000 */
[----:B------:R-:W-:Y:S02]  /*19d10*/  SEL R13, R13, RZ, P0 ;  /* 0x000000ff0d0d7207 */ /* 0x000fe40000000000 */
[----:B------:R-:W-:-:S03]  /*19d20*/  LOP3.LUT R14, R14, R3, RZ, 0x3c, !PT ;  /* 0x000000030e0e7212 */ /* 0x000fc600078e3cff */
[----:B------:R-:W-:Y:S01]  /*19d30*/  IMAD R3, R13, 0x8, R2 ;  /* 0x000000080d037824 */ /* 0x000fe200078e0202 */
[----:B------:R-:W-:-:S04]  /*19d40*/  SHF.L.U32 R0, R14, 0x1f, RZ ;  /* 0x0000001f0e007819 */ /* 0x000fc800000006ff */
[----:B------:R-:W1:Y:S02]  /*19d50*/  SYNCS.PHASECHK.TRANS64.TRYWAIT P0, [R3+URZ+0x34440], R0 ;  /* 0x03444000030075a7 */ /* 0x000e64000800017f */
[----:B-1----:R-:W-:Y:S05]  /*19d60*/  @!P0 BRA `(.L_x_348) ;  /* 0x0000001800708947 */ /* 0x002fea0003800000 */
.L_x_425:
[----:B------:R-:W-:Y:S05]  /*19d70*/  @!P1 BRA `(.L_x_349) ;  /* 0x0000000000049947 */ /* 0x000fea0003800000 */
[----:B------:R-:W-:Y:S01]  /*19d80*/  BPT.TRAP 0x1 ;  /* 0x000000040000795c */ /* 0x000fe20000300000 */
.L_x_349:
[----:B-1----:R-:W-:-:S04]  /*19d90*/  IADD3 R0, R13, 0x1, RZ ;  /* 0x000000010d007810 */ /* 0x002fc80007ffe0ff */
[----:B------:R-:W-:-:S04]  /*19da0*/  ISETP.NE.AND P0, PT, R0, 0x8, PT ;  /* 0x000000080000780c */ /* 0x000fc80003f05270 */
[----:B------:R-:W-:Y:S02]  /*19db0*/  SEL R3, RZ, 0x1, P0 ;  /* 0x00000001ff037807 */ /* 0x000fe40000000000 */
[----:B------:R-:W-:Y:S02]  /*19dc0*/  SEL R5, R0, RZ, P0 ;  /* 0x000000ff00057207 */ /* 0x000fe40000000000 */
[----:B------:R-:W-:-:S03]  /*19dd0*/  LOP3.LUT R14, R14, R3, RZ, 0x3c, !PT ;  /* 0x000000030e0e7212 */ /* 0x000fc600078e3cff */
[----:B------:R-:W-:Y:S01]  /*19de0*/  IMAD R3, R5, 0x8, R2 ;  /* 0x0000000805037824 */ /* 0x000fe200078e0202 */
[----:B------:R-:W-:-:S04]  /*19df0*/  SHF.L.U32 R0, R14, 0x1f, RZ ;  /* 0x0000001f0e007819 */ /* 0x000fc800000006ff */
[----:B------:R-:W1:Y:S02]  /*19e00*/  SYNCS.PHASECHK.TRANS64.TRYWAIT P0, [R3+URZ+0x34440], R0 ;  /* 0x03444000030075a7 */ /* 0x000e64000800017f */
[----:B-1----:R-:W-:Y:S05]  /*19e10*/  @!P0 BRA `(.L_x_350) ;  /* 0x0000001800588947 */ /* 0x002fea0003800000 */
.L_x_426:
[----:B------:R-:W-:Y:S05]  /*19e20*/  @!P1 BRA `(.L_x_351) ;  /* 0x0000000000049947 */ /* 0x000fea0003800000 */
[----:B------:R-:W-:Y:S01]  /*19e30*/  BPT.TRAP 0x1 ;  /* 0x000000040000795c */ /* 0x000fe20000300000 */
.L_x_351:
        /* <DEDUP_REMOVED lines=9> */
.L_x_427:
[----:B------:R-:W-:Y:S05]  /*19ed0*/  @!P1 BRA `(.L_x_353) ;  /* 0x0000000000049947 */ /* 0x000fea0003800000 */
[----:B------:R-:W-:Y:S01]  /*19ee0*/  BPT.TRAP 0x1 ;  /* 0x000000040000795c */ /* 0x000fe20000300000 */
.L_x_353:
        /* <DEDUP_REMOVED lines=9> */
.L_x_428:
[----:B------:R-:W-:Y:S05]  /*19f80*/  @!P1 BRA `(.L_x_355) ;  /* 0x0000000000049947 */ /* 0x000fea0003800000 */
[----:B------:R-:W-:Y:S01]  /*19f90*/  BPT.TRAP 0x1 ;  /* 0x000000040000795c */ /* 0x000fe20000300000 */
.L_x_355:
        /* <DEDUP_REMOVED lines=9> */
.L_x_429:
[----:B------:R-:W-:Y:S05]  /*1a030*/  @!P1 BRA `(.L_x_357) ;  /* 0x0000000000049947 */ /* 0x000fea0003800000 */
[----:B------:R-:W-:Y:S01]  /*1a040*/  BPT.TRAP 0x1 ;  /* 0x000000040000795c */ /* 0x000fe20000300000 */
.L_x_357:
[----:B-1----:R-:W-:-:S04]  /*1a050*/  IADD3 R0, R5, 0x1, RZ ;  /* 0x0000000105007810 */ /* 0x002fc80007ffe0ff */
[----:B------:R-:W-:-:S04]  /*1a060*/  ISETP.NE.AND P0, PT, R0, 0x8, PT ;  /* 0x000000080000780c */ /* 0x000fc80003f05270 */
[----:B------:R-:W-:Y:S02]  /*1a070*/  SEL R3, RZ, 0x1, P0 ;  /* 0x00000001ff037807 */ /* 0x000fe40000000000 */
[----:B------:R-:W-:Y:S02]  /*1a080*/  SEL R5, R0, RZ, P0 ;  /* 0x000000ff00057207 */ /* 0x000fe40000000000 */
[----:B----4-:R-:W-:-:S03]  /*1a090*/  LOP3.LUT R7, R14, R3, RZ, 0x3c, !PT ;  /* 0x000000030e077212 */ /* 0x010fc600078e3cff */
[----:B------:R-:W-:Y:S01]  /*1a0a0*/  IMAD R3, R5, 0x8, R2 ;  /* 0x0000000805037824 */ /* 0x000fe200078e0202 */
[----:B------:R-:W-:-:S04]  /*1a0b0*/  SHF.L.U32 R0, R7, 0x1f, RZ ;  /* 0x0000001f07007819 */ /* 0x000fc800000006ff */
[----:B------:R-:W1:Y:S02]  /*1a0c0*/  SYNCS.PHASECHK.TRANS64.TRYWAIT P0, [R3+URZ+0x34440], R0 ;  /* 0x03444000030075a7 */ /* 0x000e64000800017f */
[----:B-1----:R-:W-:Y:S05]  /*1a0d0*/  @!P0 BRA `(.L_x_358) ;  /* 0x0000001400f88947 */ /* 0x002fea0003800000 */
.L_x_430:
[----:B------:R-:W-:Y:S05]  /*1a0e0*/  @!P1 BRA `(.L_x_359) ;  /* 0x0000000000049947 */ /* 0x000fea0003800000 */
[----:B------:R-:W-:Y:S01]  /*1a0f0*/  BPT.TRAP 0x1 ;  /* 0x000000040000795c */ /* 0x000fe20000300000 */
.L_x_359:
[----:B-1----:R-:W-:-:S04]  /*1a100*/  IADD3 R0, R5, 0x1, RZ ;  /* 0x0000000105007810 */ /* 0x002fc80007ffe0ff */
[----:B------:R-:W-:-:S04]  /*1a110*/  ISETP.NE.AND P0, PT, R0, 0x8, PT ;  /* 0x000000080000780c */ /* 0x000fc80003f05270 */
[----:B------:R-:W-:Y:S02]  /*1a120*/  SEL R4, RZ, 0x1, P0 ;  /* 0x00000001ff047807 */ /* 0x000fe40000000000 */
[----:B------:R-:W-:Y:S02]  /*1a130*/  SEL R3, R0, RZ, P0 ;  /* 0x000000ff00037207 */ /* 0x000fe40000000000 */
[----:B------:R-:W-:-:S03]  /*1a140*/  LOP3.LUT R0, R7, R4, RZ, 0x3c, !PT ;  /* 0x0000000407007212 */ /* 0x000fc600078e3cff */
[----:B------:R-:W-:Y:S01]  /*1a150*/  IMAD R3, R3, 0x8, R2 ;  /* 0x0000000803037824 */ /* 0x000fe200078e0202 */
[----:B------:R-:W-:-:S07]  /*1a160*/  SHF.L.U32 R0, R0, 0x1f, RZ ;  /* 0x0000001f00007819 */ /* 0x000fce00000006ff */
.L_x_360:
[----:B-1----:R1:W2:Y:S02]  /*1a170*/  SYNCS.PHASECHK.TRANS64.TRYWAIT P0, [R3+URZ+0x34440], R0 ;  /* 0x03444000030075a7 */ /* 0x0022a4000800017f */
[----:B--2---:R-:W-:Y:S05]  /*1a180*/  @!P0 NANOSLEEP.SYNCS 0x989680 ;  /* 0x009896800000895d */ /* 0x004fea0003900000 */
[----:B------:R-:W2:Y:S02]  /*1a190*/  @!P0 SYNCS.PHASECHK.TRANS64 P0, [R3+URZ+0x34440], R0 ;  /* 0x03444000030085a7 */ /* 0x000ea4000800007f */
[----:B--2---:R-:W-:Y:S05]  /*1a1a0*/  @P0 EXIT ;  /* 0x000000000000094d */ /* 0x004fea0003800000 */
[----:B------:R-:W-:Y:S05]  /*1a1b0*/  BRA `(.L_x_360) ;  /* 0xfffffffc00ec7947 */ /* 0x000fea000383ffff */
.L_x_25:
[----:B-1----:R-:W-:-:S04]  /*1a1c0*/  MOV R13, UR11 ;  /* 0x0000000b000d7c02 */ /* 0x002fc80008000f00 */
[----:B------:R1:W2:Y:S03]  /*1a1d0*/  SYNCS.PHASECHK.TRANS64.TRYWAIT P1, [R13+URZ+0x34400], R12 ;  /* 0x0344000c0d0075a7 */ /* 0x0002a6000802017f */
[----:B--2---:R-:W-:Y:S05]  /*1a1e0*/  @!P1 NANOSLEEP.SYNCS 0x989680 ;  /* 0x009896800000995d */ /* 0x004fea0003900000 */
[----:B------:R-:W2:Y:S02]  /*1a1f0*/  @!P1 SYNCS.PHASECHK.TRANS64 P1, [R13+URZ+0x34400], R12 ;  /* 0x0344000c0d0095a7 */ /* 0x000ea4000802007f */
[----:B--2---:R-:W-:Y:S05]  /*1a200*/  @!P1 BRA `(.L_x_25) ;  /* 0xfffffffc00ec9947 */ /* 0x004fea000383ffff */
[----:B------:R-:W-:Y:S05]  /*1a210*/  BRA `(.L_x_361) ;  /* 0xfffffe8c00c07947 */ /* 0x000fea000383ffff */
.L_x_37:
[----:B------:R-:W-:-:S06]  /*1a220*/  UIADD3 UR4, UR48, UR51, URZ ;  /* 0x0000003330047290 */ /* 0x000fcc000fffe03f */
[----:B-1----:R-:W-:-:S04]  /*1a230*/  IMAD.U32 R0, RZ, RZ, UR4 ;  /* 0x00000004ff007e24 */ /* 0x002fc8000f8e00ff */
[----:B------:R1:W2:Y:S03]  /*1a240*/  SYNCS.PHASECHK.TRANS64.TRYWAIT P0, [R0+URZ], R11 ;  /* 0x0000000b000075a7 */ /* 0x0002a6000800017f */
[----:B--2---:R-:W-:Y:S05]  /*1a250*/  @!P0 NANOSLEEP.SYNCS 0x989680 ;  /* 0x009896800000895d */ /* 0x004fea0003900000 */
[----:B------:R-:W2:Y:S02]  /*1a260*/  @!P0 SYNCS.PHASECHK.TRANS64 P0, [R0+URZ], R11 ;  /* 0x0000000b000085a7 */ /* 0x000ea4000800007f */
[----:B--2---:R-:W-:Y:S05]  /*1a270*/  @!P0 BRA `(.L_x_37) ;  /* 0xfffffffc00e88947 */ /* 0x004fea000383ffff */
[----:B------:R-:W-:Y:S05]  /*1a280*/  BRA `(.L_x_362) ;  /* 0xfffffe9800f07947 */ /* 0x000fea000383ffff */
.L_x_42:
[----:B---3--:R-:W-:-:S04]  /*1a290*/  MOV R3, UR4 ;  /* 0x0000000400037c02 */ /* 0x008fc80008000f00 */
[----:B------:R3:W4:Y:S03]  /*1a2a0*/  SYNCS.PHASECHK.TRANS64.TRYWAIT P0, [R3+URZ+0x34480], R0 ;  /* 0x03448000030075a7 */ /* 0x000726000800017f */
[----:B----4-:R-:W-:Y:S05]  /*1a2b0*/  @!P0 NANOSLEEP.SYNCS 0x989680 ;  /* 0x009896800000895d */ /* 0x010fea0003900000 */
[----:B------:R-:W4:Y:S02]  /*1a2c0*/  @!P0 SYNCS.PHASECHK.TRANS64 P0, [R3+URZ+0x34480], R0 ;  /* 0x03448000030085a7 */ /* 0x000f24000800007f */
[----:B----4-:R-:W-:Y:S05]  /*1a2d0*/  @!P0 BRA `(.L_x_42) ;  /* 0xfffffffc00ec8947 */ /* 0x010fea000383ffff */
[----:B------:R-:W-:Y:S05]  /*1a2e0*/  BRA `(.L_x_41) ;  /* 0xfffffea800287947 */ /* 0x000fea000383ffff */
.L_x_47:
[----:B---3--:R-:W-:-:S04]  /*1a2f0*/  IMAD.U32 R9, RZ, RZ, UR4 ;  /* 0x00000004ff097e24 */ /* 0x008fc8000f8e00ff */
[----:B------:R3:W4:Y:S03]  /*1a300*/  SYNCS.PHASECHK.TRANS64.TRYWAIT P0, [R9+URZ+0x34480], R4 ;  /* 0x03448004090075a7 */ /* 0x000726000800017f */
[----:B----4-:R-:W-:Y:S05]  /*1a310*/  @!P0 NANOSLEEP.SYNCS 0x989680 ;  /* 0x009896800000895d */ /* 0x010fea0003900000 */
[----:B------:R-:W4:Y:S02]  /*1a320*/  @!P0 SYNCS.PHASECHK.TRANS64 P0, [R9+URZ+0x34480], R4 ;  /* 0x03448004090085a7 */ /* 0x000f24000800007f */
[----:B----4-:R-:W-:Y:S05]  /*1a330*/  @!P0 BRA `(.L_x_47) ;  /* 0xfffffffc00ec8947 */ /* 0x010fea000383ffff */
[----:B------:R-:W-:Y:S05]  /*1a340*/  BRA `(.L_x_46) ;  /* 0xfffffee000587947 */ /* 0x000fea000383ffff */
.L_x_53:
[----:B------:R-:W-:-:S06]  /*1a350*/  UIADD3 UR4, UR48, UR51, URZ ;  /* 0x0000003330047290 */ /* 0x000fcc000fffe03f */
[----:B-1----:R-:W-:-:S04]  /*1a360*/  MOV R2, UR4 ;  /* 0x0000000400027c02 */ /* 0x002fc80008000f00 */
[----:B------:R1:W3:Y:S03]  /*1a370*/  SYNCS.PHASECHK.TRANS64.TRYWAIT P0, [R2+URZ+0x10], R0 ;  /* 0x00001000020075a7 */ /* 0x0002e6000800017f */
[----:B---3--:R-:W-:Y:S05]  /*1a380*/  @!P0 NANOSLEEP.SYNCS 0x989680 ;  /* 0x009896800000895d */ /* 0x008fea0003900000 */
[----:B------:R-:W3:Y:S02]  /*1a390*/  @!P0 SYNCS.PHASECHK.TRANS64 P0, [R2+URZ+0x10], R0 ;  /* 0x00001000020085a7 */ /* 0x000ee4000800007f */
[----:B---3--:R-:W-:Y:S05]  /*1a3a0*/  @!P0 BRA `(.L_x_53) ;  /* 0xfffffffc00e88947 */ /* 0x008fea000383ffff */
[----:B------:R-:W-:Y:S05]  /*1a3b0*/  BRA `(.L_x_363) ;  /* 0xffffff2400f87947 */ /* 0x000fea000383ffff */
.L_x_65:
[----:B------:R-:W-:-:S07]  /*1a3c0*/  IMAD.MOV.U32 R15, RZ, RZ, -0x1 ;  /* 0xffffffffff0f7424 */ /* 0x000fce00078e00ff */
[----:B-123-5:R-:W-:Y:S05]  /*1a3d0*/  WARPSYNC.COLLECTIVE R15, `(.L_x_364) ;  /* 0x000000000f0c7348 */ /* 0x02efea0003c00000 */
[----:B------:R-:W-:Y:S02]  /*1a3e0*/  ELECT P6, UR62, PT ;  /* 0x00000000003e782f */ /* 0x000fe400038c0000 */
[----:B------:R-:W-:Y:S01]  /*1a3f0*/  MOV R14, UR62 ;  /* 0x0000003e000e7c02 */ /* 0x000fe20008000f00 */
[----:B-123-5:R-:W-:Y:S10]  /*1a400*/  ENDCOLLECTIVE ;  /* 0x000000000000791b */ /* 0x02eff40003800000 */
.L_x_364:
[----:B------:R-:W-:Y:S05]  /*1a410*/  BRA `(.L_x_365) ;  /* 0xffffff2c00807947 */ /* 0x000fea000383ffff */
.L_x_67:
[----:B-1----:R-:W-:-:S04]  /*1a420*/  MOV R4, UR50 ;  /* 0x0000003200047c02 */ /* 0x002fc80008000f00 */
[----:B------:R1:W3:Y:S03]  /*1a430*/  SYNCS.PHASECHK.TRANS64.TRYWAIT P2, [R4+URZ+0x344c0], R159 ;  /* 0x0344c09f040075a7 */ /* 0x0002e6000804017f */
[----:B---3--:R-:W-:Y:S05]  /*1a440*/  @!P2 NANOSLEEP.SYNCS 0x989680 ;  /* 0x009896800000a95d */ /* 0x008fea0003900000 */
[----:B------:R-:W3:Y:S02]  /*1a450*/  @!P2 SYNCS.PHASECHK.TRANS64 P2, [R4+URZ+0x344c0], R159 ;  /* 0x0344c09f0400a5a7 */ /* 0x000ee4000804007f */
[----:B---3--:R-:W-:Y:S05]  /*1a460*/  @!P2 BRA `(.L_x_67) ;  /* 0xfffffffc00eca947 */ /* 0x008fea000383ffff */
[----:B------:R-:W-:Y:S05]  /*1a470*/  BRA `(.L_x_366) ;  /* 0xffffff2c00907947 */ /* 0x000fea000383ffff */
.L_x_73:
[----:B-1----:R-:W-:-:S04]  /*1a480*/  IMAD.U32 R12, RZ, RZ, UR50 ;  /* 0x00000032ff0c7e24 */ /* 0x002fc8000f8e00ff */
[----:B------:R1:W2:Y:S03]  /*1a490*/  SYNCS.PHASECHK.TRANS64.TRYWAIT P3, [R12+URZ+0x344c8], R159 ;  /* 0x0344c89f0c0075a7 */ /* 0x0002a6000806017f */
[----:B--2---:R-:W-:Y:S05]  /*1a4a0*/  @!P3 NANOSLEEP.SYNCS 0x989680 ;  /* 0x009896800000b95d */ /* 0x004fea0003900000 */
[----:B------:R-:W2:Y:S02]  /*1a4b0*/  @!P3 SYNCS.PHASECHK.TRANS64 P3, [R12+URZ+0x344c8], R159 ;  /* 0x0344c89f0c00b5a7 */ /* 0x000ea4000806007f */
[----:B--2---:R-:W-:Y:S05]  /*1a4c0*/  @!P3 BRA `(.L_x_73) ;  /* 0xfffffffc00ecb947 */ /* 0x004fea000383ffff */
[----:B------:R-:W-:Y:S05]  /*1a4d0*/  BRA `(.L_x_367) ;  /* 0xffffff3400307947 */ /* 0x000fea000383ffff */
.L_x_78:
[----:B-1----:R-:W-:-:S04]  /*1a4e0*/  MOV R12, UR50 ;  /* 0x00000032000c7c02 */ /* 0x002fc80008000f00 */
[----:B------:R1:W2:Y:S03]  /*1a4f0*/  SYNCS.PHASECHK.TRANS64.TRYWAIT P3, [R12+URZ+0x344d0], R159 ;  /* 0x0344d09f0c0075a7 */ /* 0x0002a6000806017f */
[----:B--2---:R-:W-:Y:S05]  /*1a500*/  @!P3 NANOSLEEP.SYNCS 0x989680 ;  /* 0x009896800000b95d */ /* 0x004fea0003900000 */
[----:B------:R-:W2:Y:S02]  /*1a510*/  @!P3 SYNCS.PHASECHK.TRANS64 P3, [R12+URZ+0x344d0], R159 ;  /* 0x0344d09f0c00b5a7 */ /* 0x000ea4000806007f */
[----:B--2---:R-:W-:Y:S05]  /*1a520*/  @!P3 BRA `(.L_x_78) ;  /* 0xfffffffc00ecb947 */ /* 0x004fea000383ffff */
[----:B------:R-:W-:Y:S05]  /*1a530*/  BRA `(.L_x_368) ;  /* 0xffffff3800787947 */ /* 0x000fea000383ffff */
.L_x_83:
[----:B-1----:R-:W-:-:S04]  /*1a540*/  IMAD.U32 R12, RZ, RZ, UR50 ;  /* 0x00000032ff0c7e24 */ /* 0x002fc8000f8e00ff */
[----:B------:R1:W2:Y:S03]  /*1a550*/  SYNCS.PHASECHK.TRANS64.TRYWAIT P3, [R12+URZ+0x344d8], R159 ;  /* 0x0344d89f0c0075a7 */ /* 0x0002a6000806017f */
[----:B--2---:R-:W-:Y:S05]  /*1a560*/  @!P3 NANOSLEEP.SYNCS 0x989680 ;  /* 0x009896800000b95d */ /* 0x004fea0003900000 */
[----:B------:R-:W2:Y:S02]  /*1a570*/  @!P3 SYNCS.PHASECHK.TRANS64 P3, [R12+URZ+0x344d8], R159 ;  /* 0x0344d89f0c00b5a7 */ /* 0x000ea4000806007f */
[----:B--2---:R-:W-:Y:S05]  /*1a580*/  @!P3 BRA `(.L_x_83) ;  /* 0xfffffffc00ecb947 */ /* 0x004fea000383ffff */
[----:B------:R-:W-:Y:S05]  /*1a590*/  BRA `(.L_x_369) ;  /* 0xffffff4000007947 */ /* 0x000fea000383ffff */
.L_x_88:
[----:B-1----:R-:W-:-:S04]  /*1a5a0*/  MOV R13, UR50 ;  /* 0x00000032000d7c02 */ /* 0x002fc80008000f00 */
[----:B------:R1:W2:Y:S03]  /*1a5b0*/  SYNCS.PHASECHK.TRANS64.TRYWAIT P3, [R13+URZ+0x344c0], R20 ;  /* 0x0344c0140d0075a7 */ /* 0x0002a6000806017f */
[----:B--2---:R-:W-:Y:S05]  /*1a5c0*/  @!P3 NANOSLEEP.SYNCS 0x989680 ;  /* 0x009896800000b95d */ /* 0x004fea0003900000 */
[----:B------:R-:W2:Y:S02]  /*1a5d0*/  @!P3 SYNCS.PHASECHK.TRANS64 P3, [R13+URZ+0x344c0], R20 ;  /* 0x0344c0140d00b5a7 */ /* 0x000ea4000806007f */
[----:B--2---:R-:W-:Y:S05]  /*1a5e0*/  @!P3 BRA `(.L_x_88) ;  /* 0xfffffffc00ecb947 */ /* 0x004fea000383ffff */
[----:B------:R-:W-:Y:S05]  /*1a5f0*/  BRA `(.L_x_370) ;  /* 0xffffff4400507947 */ /* 0x000fea000383ffff */
.L_x_93:
[----:B-1----:R-:W-:-:S04]  /*1a600*/  IMAD.U32 R13, RZ, RZ, UR50 ;  /* 0x00000032ff0d7e24 */ /* 0x002fc8000f8e00ff */
[----:B------:R1:W2:Y:S03]  /*1a610*/  SYNCS.PHASECHK.TRANS64.TRYWAIT P3, [R13+URZ+0x344c8], R20 ;  /* 0x0344c8140d0075a7 */ /* 0x0002a6000806017f */
[----:B--2---:R-:W-:Y:S05]  /*1a620*/  @!P3 NANOSLEEP.SYNCS 0x989680 ;  /* 0x009896800000b95d */ /* 0x004fea0003900000 */
[----:B------:R-:W2:Y:S02]  /*1a630*/  @!P3 SYNCS.PHASECHK.TRANS64 P3, [R13+URZ+0x344c8], R20 ;  /* 0x0344c8140d00b5a7 */ /* 0x000ea4000806007f */
[----:B--2---:R-:W-:Y:S05]  /*1a640*/  @!P3 BRA `(.L_x_93) ;  /* 0xfffffffc00ecb947 */ /* 0x004fea000383ffff */
[----:B------:R-:W-:Y:S05]  /*1a650*/  BRA `(.L_x_371) ;  /* 0xffffff4800d87947 */ /* 0x000fea000383ffff */
.L_x_98:
[----:B-1----:R-:W-:-:S04]  /*1a660*/  MOV R13, UR50 ;  /* 0x00000032000d7c02 */ /* 0x002fc80008000f00 */
[----:B------:R1:W2:Y:S03]  /*1a670*/  SYNCS.PHASECHK.TRANS64.TRYWAIT P3, [R13+URZ+0x344d0], R20 ;  /* 0x0344d0140d0075a7 */ /* 0x0002a6000806017f */
[----:B--2---:R-:W-:Y:S05]  /*1a680*/  @!P3 NANOSLEEP.SYNCS 0x989680 ;  /* 0x009896800000b95d */ /* 0x004fea0003900000 */
[----:B------:R-:W2:Y:S02]  /*1a690*/  @!P3 SYNCS.PHASECHK.TRANS64 P3, [R13+URZ+0x344d0], R20 ;  /* 0x0344d0140d00b5a7 */ /* 0x000ea4000806007f */
[----:B--2---:R-:W-:Y:S05]  /*1a6a0*/  @!P3 BRA `(.L_x_98) ;  /* 0xfffffffc00ecb947 */ /* 0x004fea000383ffff */
[----:B------:R-:W-:Y:S05]  /*1a6b0*/  BRA `(.L_x_372) ;  /* 0xffffff5000187947 */ /* 0x000fea000383ffff */
.L_x_103:
[----:B-1----:R-:W-:-:S04]  /*1a6c0*/  IMAD.U32 R13, RZ, RZ, UR50 ;  /* 0x00000032ff0d7e24 */ /* 0x002fc8000f8e00ff */
[----:B------:R1:W2:Y:S03]  /*1a6d0*/  SYNCS.PHASECHK.TRANS64.TRYWAIT P3, [R13+URZ+0x344d8], R20 ;  /* 0x0344d8140d0075a7 */ /* 0x0002a6000806017f */
[----:B--2---:R-:W-:Y:S05]  /*1a6e0*/  @!P3 NANOSLEEP.SYNCS 0x989680 ;  /* 0x009896800000b95d */ /* 0x004fea0003900000 */
[----:B------:R-:W2:Y:S02]  /*1a6f0*/  @!P3 SYNCS.PHASECHK.TRANS64 P3, [R13+URZ+0x344d8], R20 ;  /* 0x0344d8140d00b5a7 */ /* 0x000ea4000806007f */
[----:B--2---:R-:W-:Y:S05]  /*1a700*/  @!P3 BRA `(.L_x_103) ;  /* 0xfffffffc00ecb947 */ /* 0x004fea000383ffff */
[----:B------:R-:W-:Y:S05]  /*1a710*/  BRA `(.L_x_373) ;  /* 0xffffff5400987947 */ /* 0x000fea000383ffff */
.L_x_108:
[----:B-1----:R-:W-:-:S04]  /*1a720*/  MOV R12, UR50 ;  /* 0x00000032000c7c02 */ /* 0x002fc80008000f00 */
[----:B------:R1:W2:Y:S03]  /*1a730*/  SYNCS.PHASECHK.TRANS64.TRYWAIT P3, [R12+URZ+0x344c0], R159 ;  /* 0x0344c09f0c0075a7 */ /* 0x0002a6000806017f */
[----:B--2---:R-:W-:Y:S05]  /*1a740*/  @!P3 NANOSLEEP.SYNCS 0x989680 ;  /* 0x009896800000b95d */ /* 0x004fea0003900000 */
[----:B------:R-:W2:Y:S02]  /*1a750*/  @!P3 SYNCS.PHASECHK.TRANS64 P3, [R12+URZ+0x344c0], R159 ;  /* 0x0344c09f0c00b5a7 */ /* 0x000ea4000806007f */
[----:B--2---:R-:W-:Y:S05]  /*1a760*/  @!P3 BRA `(.L_x_108) ;  /* 0xfffffffc00ecb947 */ /* 0x004fea000383ffff */
[----:B------:R-:W-:Y:S05]  /*1a770*/  BRA `(.L_x_374) ;  /* 0xffffff5800d87947 */ /* 0x000fea000383ffff */
.L_x_113:
[----:B-1----:R-:W-:-:S04]  /*1a780*/  IMAD.U32 R12, RZ, RZ, UR50 ;  /* 0x00000032ff0c7e24 */ /* 0x002fc8000f8e00ff */
[----:B------:R1:W2:Y:S03]  /*1a790*/  SYNCS.PHASECHK.TRANS64.TRYWAIT P3, [R12+URZ+0x344c8], R159 ;  /* 0x0344c89f0c0075a7 */ /* 0x0002a6000806017f */
[----:B--2---:R-:W-:Y:S05]  /*1a7a0*/  @!P3 NANOSLEEP.SYNCS 0x989680 ;  /* 0x009896800000b95d */ /* 0x004fea0003900000 */
[----:B------:R-:W2:Y:S02]  /*1a7b0*/  @!P3 SYNCS.PHASECHK.TRANS64 P3, [R12+URZ+0x344c8], R159 ;  /* 0x0344c89f0c00b5a7 */ /* 0x000ea4000806007f */
[----:B--2---:R-:W-:Y:S05]  /*1a7c0*/  @!P3 BRA `(.L_x_113) ;  /* 0xfffffffc00ecb947 */ /* 0x004fea000383ffff */
[----:B------:R-:W-:Y:S05]  /*1a7d0*/  BRA `(.L_x_375) ;  /* 0xffffff6000587947 */ /* 0x000fea000383ffff */
.L_x_118:
[----:B-1----:R-:W-:-:S04]  /*1a7e0*/  MOV R12, UR50 ;  /* 0x00000032000c7c02 */ /* 0x002fc80008000f00 */
[----:B------:R1:W2:Y:S03]  /*1a7f0*/  SYNCS.PHASECHK.TRANS64.TRYWAIT P3, [R12+URZ+0x344d0], R159 ;  /* 0x0344d09f0c0075a7 */ /* 0x0002a6000806017f */
[----:B--2---:R-:W-:Y:S05]  /*1a800*/  @!P3 NANOSLEEP.SYNCS 0x989680 ;  /* 0x009896800000b95d */ /* 0x004fea0003900000 */
[----:B------:R-:W2:Y:S02]  /*1a810*/  @!P3 SYNCS.PHASECHK.TRANS64 P3, [R12+URZ+0x344d0], R159 ;  /* 0x0344d09f0c00b5a7 */ /* 0x000ea4000806007f */
[----:B--2---:R-:W-:Y:S05]  /*1a820*/  @!P3 BRA `(.L_x_118) ;  /* 0xfffffffc00ecb947 */ /* 0x004fea000383ffff */
[----:B------:R-:W-:Y:S05]  /*1a830*/  BRA `(.L_x_376) ;  /* 0xffffff6400987947 */ /* 0x000fea000383ffff */
.L_x_123:
[----:B-1----:R-:W-:-:S04]  /*1a840*/  IMAD.U32 R12, RZ, RZ, UR50 ;  /* 0x00000032ff0c7e24 */ /* 0x002fc8000f8e00ff */
[----:B------:R1:W2:Y:S03]  /*1a850*/  SYNCS.PHASECHK.TRANS64.TRYWAIT P3, [R12+URZ+0x344d8], R159 ;  /* 0x0344d89f0c0075a7 */ /* 0x0002a6000806017f */
[----:B--2---:R-:W-:Y:S05]  /*1a860*/  @!P3 NANOSLEEP.SYNCS 0x989680 ;  /* 0x009896800000b95d */ /* 0x004fea0003900000 */
[----:B------:R-:W2:Y:S02]  /*1a870*/  @!P3 SYNCS.PHASECHK.TRANS64 P3, [R12+URZ+0x344d8], R159 ;  /* 0x0344d89f0c00b5a7 */ /* 0x000ea4000806007f */
[----:B--2---:R-:W-:Y:S05]  /*1a880*/  @!P3 BRA `(.L_x_123) ;  /* 0xfffffffc00ecb947 */ /* 0x004fea000383ffff */
[----:B------:R-:W-:Y:S05]  /*1a890*/  BRA `(.L_x_377) ;  /* 0xffffff6c00187947 */ /* 0x000fea000383ffff */
.L_x_128:
[----:B-1----:R-:W-:-:S04]  /*1a8a0*/  MOV R13, UR50 ;  /* 0x00000032000d7c02 */ /* 0x002fc80008000f00 */
[----:B------:R1:W2:Y:S03]  /*1a8b0*/  SYNCS.PHASECHK.TRANS64.TRYWAIT P3, [R13+URZ+0x344c0], R20 ;  /* 0x0344c0140d0075a7 */ /* 0x0002a6000806017f */
[----:B--2---:R-:W-:Y:S05]  /*1a8c0*/  @!P3 NANOSLEEP.SYNCS 0x989680 ;  /* 0x009896800000b95d */ /* 0x004fea0003900000 */
[----:B------:R-:W2:Y:S02]  /*1a8d0*/  @!P3 SYNCS.PHASECHK.TRANS64 P3, [R13+URZ+0x344c0], R20 ;  /* 0x0344c0140d00b5a7 */ /* 0x000ea4000806007f */
[----:B--2---:R-:W-:Y:S05]  /*1a8e0*/  @!P3 BRA `(.L_x_128) ;  /* 0xfffffffc00ecb947 */ /* 0x004fea000383ffff */
[----:B------:R-:W-:Y:S05]  /*1a8f0*/  BRA `(.L_x_378) ;  /* 0xffffff7000587947 */ /* 0x000fea000383ffff */
.L_x_133:
[----:B-1----:R-:W-:-:S04]  /*1a900*/  IMAD.U32 R13, RZ, RZ, UR50 ;  /* 0x00000032ff0d7e24 */ /* 0x002fc8000f8e00ff */
[----:B------:R1:W2:Y:S03]  /*1a910*/  SYNCS.PHASECHK.TRANS64.TRYWAIT P3, [R13+URZ+0x344c8], R20 ;  /* 0x0344c8140d0075a7 */ /* 0x0002a6000806017f */
[----:B--2---:R-:W-:Y:S05]  /*1a920*/  @!P3 NANOSLEEP.SYNCS 0x989680 ;  /* 0x009896800000b95d */ /* 0x004fea0003900000 */
[----:B------:R-:W2:Y:S02]  /*1a930*/  @!P3 SYNCS.PHASECHK.TRANS64 P3, [R13+URZ+0x344c8], R20 ;  /* 0x0344c8140d00b5a7 */ /* 0x000ea4000806007f */
[----:B--2---:R-:W-:Y:S05]  /*1a940*/  @!P3 BRA `(.L_x_133) ;  /* 0xfffffffc00ecb947 */ /* 0x004fea000383ffff */
[----:B------:R-:W-:Y:S05]  /*1a950*/  BRA `(.L_x_379) ;  /* 0xffffff7400d87947 */ /* 0x000fea000383ffff */
.L_x_138:
[----:B-1----:R-:W-:-:S04]  /*1a960*/  MOV R13, UR50 ;  /* 0x00000032000d7c02 */ /* 0x002fc80008000f00 */
[----:B------:R1:W2:Y:S03]  /*1a970*/  SYNCS.PHASECHK.TRANS64.TRYWAIT P3, [R13+URZ+0x344d0], R20 ;  /* 0x0344d0140d0075a7 */ /* 0x0002a6000806017f */
[----:B--2---:R-:W-:Y:S05]  /*1a980*/  @!P3 NANOSLEEP.SYNCS 0x989680 ;  /* 0x009896800000b95d */ /* 0x004fea0003900000 */
[----:B------:R-:W2:Y:S02]  /*1a990*/  @!P3 SYNCS.PHASECHK.TRANS64 P3, [R13+URZ+0x344d0], R20 ;  /* 0x0344d0140d00b5a7 */ /* 0x000ea4000806007f */
[----:B--2---:R-:W-:Y:S05]  /*1a9a0*/  @!P3 BRA `(.L_x_138) ;  /* 0xfffffffc00ecb947 */ /* 0x004fea000383ffff */
[----:B------:R-:W-:Y:S05]  /*1a9b0*/  BRA `(.L_x_380) ;  /* 0xffffff7c00187947 */ /* 0x000fea000383ffff */
.L_x_143:
[----:B-1----:R-:W-:-:S04]  /*1a9c0*/  IMAD.U32 R13, RZ, RZ, UR50 ;  /* 0x00000032ff0d7e24 */ /* 0x002fc8000f8e00ff */
[----:B------:R1:W2:Y:S03]  /*1a9d0*/  SYNCS.PHASECHK.TRANS64.TRYWAIT P3, [R13+URZ+0x344d8], R20 ;  /* 0x0344d8140d0075a7 */ /* 0x0002a6000806017f */
[----:B--2---:R-:W-:Y:S05]  /*1a9e0*/  @!P3 NANOSLEEP.SYNCS 0x989680 ;  /* 0x009896800000b95d */ /* 0x004fea0003900000 */
[----:B------:R-:W2:Y:S02]  /*1a9f0*/  @!P3 SYNCS.PHASECHK.TRANS64 P3, [R13+URZ+0x344d8], R20 ;  /* 0x0344d8140d00b5a7 */ /* 0x000ea4000806007f */
[----:B--2---:R-:W-:Y:S05]  /*1aa00*/  @!P3 BRA `(.L_x_143) ;  /* 0xfffffffc00ecb947 */ /* 0x004fea000383ffff */
[----:B------:R-:W-:Y:S05]  /*1aa10*/  BRA `(.L_x_381) ;  /* 0xffffff8000987947 */ /* 0x000fea000383ffff */
.L_x_148:
[----:B-1----:R-:W-:-:S04]  /*1aa20*/  MOV R3, UR4 ;  /* 0x0000000400037c02 */ /* 0x002fc80008000f00 */
[----:B------:R1:W2:Y:S03]  /*1aa30*/  SYNCS.PHASECHK.TRANS64.TRYWAIT P2, [R3+URZ+0x34400], R0 ;  /* 0x03440000030075a7 */ /* 0x0002a6000804017f */
[----:B--2---:R-:W-:Y:S05]  /*1aa40*/  @!P2 NANOSLEEP.SYNCS 0x989680 ;  /* 0x009896800000a95d */ /* 0x004fea0003900000 */
[----:B------:R-:W2:Y:S02]  /*1aa50*/  @!P2 SYNCS.PHASECHK.TRANS64 P2, [R3+URZ+0x34400], R0 ;  /* 0x034400000300a5a7 */ /* 0x000ea4000804007f */
[----:B--2---:R-:W-:Y:S05]  /*1aa60*/  @!P2 BRA `(.L_x_148) ;  /* 0xfffffffc00eca947 */ /* 0x004fea000383ffff */
[----:B------:R-:W-:Y:S05]  /*1aa70*/  BRA `(.L_x_382) ;  /* 0xffffff8400f47947 */ /* 0x000fea000383ffff */
.L_x_152:
[----:B--2---:R-:W-:-:S04]  /*1aa80*/  IMAD.U32 R3, RZ, RZ, UR4 ;  /* 0x00000004ff037e24 */ /* 0x004fc8000f8e00ff */
[----:B------:R2:W3:Y:S03]  /*1aa90*/  SYNCS.PHASECHK.TRANS64.TRYWAIT P2, [R3+URZ+0x34400], R2 ;  /* 0x03440002030075a7 */ /* 0x0004e6000804017f */
[----:B---3--:R-:W-:Y:S05]  /*1aaa0*/  @!P2 NANOSLEEP.SYNCS 0x989680 ;  /* 0x009896800000a95d */ /* 0x008fea0003900000 */
[----:B------:R-:W3:Y:S02]  /*1aab0*/  @!P2 SYNCS.PHASECHK.TRANS64 P2, [R3+URZ+0x34400], R2 ;  /* 0x034400020300a5a7 */ /* 0x000ee4000804007f */
[----:B---3--:R-:W-:Y:S05]  /*1aac0*/  @!P2 BRA `(.L_x_152) ;  /* 0xfffffffc00eca947 */ /* 0x008fea000383ffff */
[----:B------:R-:W-:Y:S05]  /*1aad0*/  BRA `(.L_x_383) ;  /* 0xffffff88009c7947 */ /* 0x000fea000383ffff */
.L_x_170:
[----:B-1----:R-:W-:-:S04]  /*1aae0*/  MOV R3, UR5 ;  /* 0x0000000500037c02 */ /* 0x002fc80008000f00 */
[----:B------:R1:W2:Y:S03]  /*1aaf0*/  SYNCS.PHASECHK.TRANS64.TRYWAIT P0, [R3+URZ+0x34508], R0 ;  /* 0x03450800030075a7 */ /* 0x0002a6000800017f */
[----:B--2---:R-:W-:Y:S05]  /*1ab00*/  @!P0 NANOSLEEP.SYNCS 0x989680 ;  /* 0x009896800000895d */ /* 0x004fea0003900000 */
[----:B------:R-:W2:Y:S02]  /*1ab10*/  @!P0 SYNCS.PHASECHK.TRANS64 P0, [R3+URZ+0x34508], R0 ;  /* 0x03450800030085a7 */ /* 0x000ea4000800007f */
[----:B--2---:R-:W-:Y:S05]  /*1ab20*/  @!P0 BRA `(.L_x_170) ;  /* 0xfffffffc00ec8947 */ /* 0x004fea000383ffff */
[----:B------:R-:W-:Y:S05]  /*1ab30*/  BRA `(.L_x_384) ;  /* 0xffffff9400f47947 */ /* 0x000fea000383ffff */
.L_x_172:
[----:B-1----:R-:W-:-:S04]  /*1ab40*/  IMAD.U32 R6, RZ, RZ, UR6 ;  /* 0x00000006ff067e24 */ /* 0x002fc8000f8e00ff */
[----:B------:R1:W2:Y:S03]  /*1ab50*/  SYNCS.PHASECHK.TRANS64.TRYWAIT P0, [R6+URZ+0x34400], R3 ;  /* 0x03440003060075a7 */ /* 0x0002a6000800017f */
[----:B--2---:R-:W-:Y:S05]  /*1ab60*/  @!P0 NANOSLEEP.SYNCS 0x989680 ;  /* 0x009896800000895d */ /* 0x004fea0003900000 */
[----:B------:R-:W2:Y:S02]  /*1ab70*/  @!P0 SYNCS.PHASECHK.TRANS64 P0, [R6+URZ+0x34400], R3 ;  /* 0x03440003060085a7 */ /* 0x000ea4000800007f */
[----:B--2---:R-:W-:Y:S05]  /*1ab80*/  @!P0 BRA `(.L_x_172) ;  /* 0xfffffffc00ec8947 */ /* 0x004fea000383ffff */
[----:B------:R-:W-:Y:S05]  /*1ab90*/  BRA `(.L_x_385) ;  /* 0xffffff9800207947 */ /* 0x000fea000383ffff */
.L_x_178:
[----:B--2---:R-:W-:-:S04]  /*1aba0*/  MOV R3, UR5 ;  /* 0x0000000500037c02 */ /* 0x004fc80008000f00 */
[----:B------:R2:W3:Y:S03]  /*1abb0*/  SYNCS.PHASECHK.TRANS64.TRYWAIT P1, [R3+URZ+0x344e0], R8 ;  /* 0x0344e008030075a7 */ /* 0x0004e6000802017f */
[----:B---3--:R-:W-:Y:S05]  /*1abc0*/  @!P1 NANOSLEEP.SYNCS 0x989680 ;  /* 0x009896800000995d */ /* 0x008fea0003900000 */
[----:B------:R-:W3:Y:S02]  /*1abd0*/  @!P1 SYNCS.PHASECHK.TRANS64 P1, [R3+URZ+0x344e0], R8 ;  /* 0x0344e008030095a7 */ /* 0x000ee4000802007f */
[----:B---3--:R-:W-:Y:S05]  /*1abe0*/  @!P1 BRA `(.L_x_178) ;  /* 0xfffffffc00ec9947 */ /* 0x008fea000383ffff */
[----:B------:R-:W-:Y:S05]  /*1abf0*/  BRA `(.L_x_386) ;  /* 0xffffff9800cc7947 */ /* 0x000fea000383ffff */
.L_x_184:
[----:B--2---:R-:W-:-:S04]  /*1ac00*/  IMAD.U32 R3, RZ, RZ, UR5 ;  /* 0x00000005ff037e24 */ /* 0x004fc8000f8e00ff */
[----:B------:R2:W4:Y:S03]  /*1ac10*/  SYNCS.PHASECHK.TRANS64.TRYWAIT P1, [R3+URZ+0x344e8], R8 ;  /* 0x0344e808030075a7 */ /* 0x000526000802017f */
[----:B----4-:R-:W-:Y:S05]  /*1ac20*/  @!P1 NANOSLEEP.SYNCS 0x989680 ;  /* 0x009896800000995d */ /* 0x010fea0003900000 */
[----:B------:R-:W4:Y:S02]  /*1ac30*/  @!P1 SYNCS.PHASECHK.TRANS64 P1, [R3+URZ+0x344e8], R8 ;  /* 0x0344e808030095a7 */ /* 0x000f24000802007f */
[----:B----4-:R-:W-:Y:S05]  /*1ac40*/  @!P1 BRA `(.L_x_184) ;  /* 0xfffffffc00ec9947 */ /* 0x010fea000383ffff */
[----:B------:R-:W-:Y:S05]  /*1ac50*/  BRA `(.L_x_387) ;  /* 0xffffff9c00087947 */ /* 0x000fea000383ffff */
.L_x_190:
[----:B-12---:R-:W-:-:S04]  /*1ac60*/  MOV R3, UR5 ;  /* 0x0000000500037c02 */ /* 0x006fc80008000f00 */
[----:B------:R1:W2:Y:S03]  /*1ac70*/  SYNCS.PHASECHK.TRANS64.TRYWAIT P1, [R3+URZ+0x344f0], R8 ;  /* 0x0344f008030075a7 */ /* 0x0002a6000802017f */
[----:B--2---:R-:W-:Y:S05]  /*1ac80*/  @!P1 NANOSLEEP.SYNCS 0x989680 ;  /* 0x009896800000995d */ /* 0x004fea0003900000 */
[----:B------:R-:W2:Y:S02]  /*1ac90*/  @!P1 SYNCS.PHASECHK.TRANS64 P1, [R3+URZ+0x344f0], R8 ;  /* 0x0344f008030095a7 */ /* 0x000ea4000802007f */
[----:B--2---:R-:W-:Y:S05]  /*1aca0*/  @!P1 BRA `(.L_x_190) ;  /* 0xfffffffc00ec9947 */ /* 0x004fea000383ffff */
[----:B------:R-:W-:Y:S05]  /*1acb0*/  BRA `(.L_x_388) ;  /* 0xffffff9c00507947 */ /* 0x000fea000383ffff */
.L_x_196:
[----:B-12---:R-:W-:-:S04]  /*1acc0*/  IMAD.U32 R3, RZ, RZ, UR5 ;  /* 0x00000005ff037e24 */ /* 0x006fc8000f8e00ff */
[----:B------:R1:W2:Y:S03]  /*1acd0*/  SYNCS.PHASECHK.TRANS64.TRYWAIT P1, [R3+URZ+0x344f8], R8 ;  /* 0x0344f808030075a7 */ /* 0x0002a6000802017f */
[----:B--2---:R-:W-:Y:S05]  /*1ace0*/  @!P1 NANOSLEEP.SYNCS 0x989680 ;  /* 0x009896800000995d */ /* 0x004fea0003900000 */
[----:B------:R-:W2:Y:S02]  /*1acf0*/  @!P1 SYNCS.PHASECHK.TRANS64 P1, [R3+URZ+0x344f8], R8 ;  /* 0x0344f808030095a7 */ /* 0x000ea4000802007f */
[----:B--2---:R-:W-:Y:S05]  /*1ad00*/  @!P1 BRA `(.L_x_196) ;  /* 0xfffffffc00ec9947 */ /* 0x004fea000383ffff */
[----:B------:R-:W-:Y:S05]  /*1ad10*/  BRA `(.L_x_389) ;  /* 0xffffff9c00907947 */ /* 0x000fea000383ffff */
.L_x_202:
[----:B-12---:R-:W-:-:S04]  /*1ad20*/  MOV R3, UR5 ;  /* 0x0000000500037c02 */ /* 0x006fc80008000f00 */
[----:B------:R1:W2:Y:S03]  /*1ad30*/  SYNCS.PHASECHK.TRANS64.TRYWAIT P1, [R3+URZ+0x344e0], R2 ;  /* 0x0344e002030075a7 */ /* 0x0002a6000802017f */
[----:B--2---:R-:W-:Y:S05]  /*1ad40*/  @!P1 NANOSLEEP.SYNCS 0x989680 ;  /* 0x009896800000995d */ /* 0x004fea0003900000 */
[----:B------:R-:W2:Y:S02]  /*1ad50*/  @!P1 SYNCS.PHASECHK.TRANS64 P1, [R3+URZ+0x344e0], R2 ;  /* 0x0344e002030095a7 */ /* 0x000ea4000802007f */
[----:B--2---:R-:W-:Y:S05]  /*1ad60*/  @!P1 BRA `(.L_x_202) ;  /* 0xfffffffc00ec9947 */ /* 0x004fea000383ffff */
[----:B------:R-:W-:Y:S05]  /*1ad70*/  BRA `(.L_x_390) ;  /* 0xffffff9c00dc7947 */ /* 0x000fea000383ffff */
.L_x_208:
[----:B-123--:R-:W-:-:S04]  /*1ad80*/  IMAD.U32 R3, RZ, RZ, UR5 ;  /* 0x00000005ff037e24 */ /* 0x00efc8000f8e00ff */
[----:B------:R1:W2:Y:S03]  /*1ad90*/  SYNCS.PHASECHK.TRANS64.TRYWAIT P1, [R3+URZ+0x344e8], R2 ;  /* 0x0344e802030075a7 */ /* 0x0002a6000802017f */
[----:B--2---:R-:W-:Y:S05]  /*1ada0*/  @!P1 NANOSLEEP.SYNCS 0x989680 ;  /* 0x009896800000995d */ /* 0x004fea0003900000 */
[----:B------:R-:W2:Y:S02]  /*1adb0*/  @!P1 SYNCS.PHASECHK.TRANS64 P1, [R3+URZ+0x344e8], R2 ;  /* 0x0344e802030095a7 */ /* 0x000ea4000802007f */
[----:B--2---:R-:W-:Y:S05]  /*1adc0*/  @!P1 BRA `(.L_x_208) ;  /* 0xfffffffc00ec9947 */ /* 0x004fea000383ffff */
[----:B------:R-:W-:Y:S05]  /*1add0*/  BRA `(.L_x_391) ;  /* 0xffffffa000107947 */ /* 0x000fea000383ffff */
.L_x_214:
[----:B-1234-:R-:W-:-:S04]  /*1ade0*/  MOV R3, UR5 ;  /* 0x0000000500037c02 */ /* 0x01efc80008000f00 */
[----:B------:R1:W2:Y:S03]  /*1adf0*/  SYNCS.PHASECHK.TRANS64.TRYWAIT P1, [R3+URZ+0x344f0], R2 ;  /* 0x0344f002030075a7 */ /* 0x0002a6000802017f */
[----:B--2---:R-:W-:Y:S05]  /*1ae00*/  @!P1 NANOSLEEP.SYNCS 0x989680 ;  /* 0x009896800000995d */ /* 0x004fea0003900000 */
[----:B------:R-:W2:Y:S02]  /*1ae10*/  @!P1 SYNCS.PHASECHK.TRANS64 P1, [R3+URZ+0x344f0], R2 ;  /* 0x0344f002030095a7 */ /* 0x000ea4000802007f */
[----:B--2---:R-:W-:Y:S05]  /*1ae20*/  @!P1 BRA `(.L_x_214) ;  /* 0xfffffffc00ec9947 */ /* 0x004fea000383ffff */
[----:B------:R-:W-:Y:S05]  /*1ae30*/  BRA `(.L_x_392) ;  /* 0xffffffa0004c7947 */ /* 0x000fea000383ffff */
.L_x_220:
[----:B-1234-:R-:W-:-:S04]  /*1ae40*/  IMAD.U32 R3, RZ, RZ, UR5 ;  /* 0x00000005ff037e24 */ /* 0x01efc8000f8e00ff */
[----:B------:R1:W2:Y:S03]  /*1ae50*/  SYNCS.PHASECHK.TRANS64.TRYWAIT P1, [R3+URZ+0x344f8], R2 ;  /* 0x0344f802030075a7 */ /* 0x0002a6000802017f */
[----:B--2---:R-:W-:Y:S05]  /*1ae60*/  @!P1 NANOSLEEP.SYNCS 0x989680 ;  /* 0x009896800000995d */ /* 0x004fea0003900000 */
[----:B------:R-:W2:Y:S02]  /*1ae70*/  @!P1 SYNCS.PHASECHK.TRANS64 P1, [R3+URZ+0x344f8], R2 ;  /* 0x0344f802030095a7 */ /* 0x000ea4000802007f */
[----:B--2---:R-:W-:Y:S05]  /*1ae80*/  @!P1 BRA `(.L_x_220) ;  /* 0xfffffffc00ec9947 */ /* 0x004fea000383ffff */
[----:B------:R-:W-:Y:S05]  /*1ae90*/  BRA `(.L_x_393) ;  /* 0xffffffa000807947 */ /* 0x000fea000383ffff */
.L_x_226:
[----:B-1234-:R-:W-:-:S04]  /*1aea0*/  MOV R3, UR5 ;  /* 0x0000000500037c02 */ /* 0x01efc80008000f00 */
[----:B------:R1:W2:Y:S03]  /*1aeb0*/  SYNCS.PHASECHK.TRANS64.TRYWAIT P1, [R3+URZ+0x344e0], R8 ;  /* 0x0344e008030075a7 */ /* 0x0002a6000802017f */
[----:B--2---:R-:W-:Y:S05]  /*1aec0*/  @!P1 NANOSLEEP.SYNCS 0x989680 ;  /* 0x009896800000995d */ /* 0x004fea0003900000 */
[----:B------:R-:W2:Y:S02]  /*1aed0*/  @!P1 SYNCS.PHASECHK.TRANS64 P1, [R3+URZ+0x344e0], R8 ;  /* 0x0344e008030095a7 */ /* 0x000ea4000802007f */
[----:B--2---:R-:W-:Y:S05]  /*1aee0*/  @!P1 BRA `(.L_x_226) ;  /* 0xfffffffc00ec9947 */ /* 0x004fea000383ffff */
[----:B------:R-:W-:Y:S05]  /*1aef0*/  BRA `(.L_x_394) ;  /* 0xffffffa000bc7947 */ /* 0x000fea000383ffff */
.L_x_232:
[----:B-1234-:R-:W-:-:S04]  /*1af00*/  IMAD.U32 R3, RZ, RZ, UR5 ;  /* 0x00000005ff037e24 */ /* 0x01efc8000f8e00ff */
[----:B------:R1:W2:Y:S03]  /*1af10*/  SYNCS.PHASECHK.TRANS64.TRYWAIT P1, [R3+URZ+0x344e8], R8 ;  /* 0x0344e808030075a7 */ /* 0x0002a6000802017f */
[----:B--2---:R-:W-:Y:S05]  /*1af20*/  @!P1 NANOSLEEP.SYNCS 0x989680 ;  /* 0x009896800000995d */ /* 0x004fea0003900000 */
[----:B------:R-:W2:Y:S02]  /*1af30*/  @!P1 SYNCS.PHASECHK.TRANS64 P1, [R3+URZ+0x344e8], R8 ;  /* 0x0344e808030095a7 */ /* 0x000ea4000802007f */
[----:B--2---:R-:W-:Y:S05]  /*1af40*/  @!P1 BRA `(.L_x_232) ;  /* 0xfffffffc00ec9947 */ /* 0x004fea000383ffff */
[----:B------:R-:W-:Y:S05]  /*1af50*/  BRA `(.L_x_395) ;  /* 0xffffffa000f07947 */ /* 0x000fea000383ffff */
.L_x_238:
[----:B-1234-:R-:W-:-:S04]  /*1af60*/  MOV R3, UR5 ;  /* 0x0000000500037c02 */ /* 0x01efc80008000f00 */
[----:B------:R1:W2:Y:S03]  /*1af70*/  SYNCS.PHASECHK.TRANS64.TRYWAIT P1, [R3+URZ+0x344f0], R8 ;  /* 0x0344f008030075a7 */ /* 0x0002a6000802017f */
[----:B--2---:R-:W-:Y:S05]  /*1af80*/  @!P1 NANOSLEEP.SYNCS 0x989680 ;  /* 0x009896800000995d */ /* 0x004fea0003900000 */
[----:B------:R-:W2:Y:S02]  /*1af90*/  @!P1 SYNCS.PHASECHK.TRANS64 P1, [R3+URZ+0x344f0], R8 ;  /* 0x0344f008030095a7 */ /* 0x000ea4000802007f */
[----:B--2---:R-:W-:Y:S05]  /*1afa0*/  @!P1 BRA `(.L_x_238) ;  /* 0xfffffffc00ec9947 */ /* 0x004fea000383ffff */
[----:B------:R-:W-:Y:S05]  /*1afb0*/  BRA `(.L_x_396) ;  /* 0xffffffa4002c7947 */ /* 0x000fea000383ffff */
.L_x_244:
[----:B-1234-:R-:W-:-:S04]  /*1afc0*/  IMAD.U32 R3, RZ, RZ, UR5 ;  /* 0x00000005ff037e24 */ /* 0x01efc8000f8e00ff */
[----:B------:R1:W2:Y:S03]  /*1afd0*/  SYNCS.PHASECHK.TRANS64.TRYWAIT P1, [R3+URZ+0x344f8], R8 ;  /* 0x0344f808030075a7 */ /* 0x0002a6000802017f */
[----:B--2---:R-:W-:Y:S05]  /*1afe0*/  @!P1 NANOSLEEP.SYNCS 0x989680 ;  /* 0x009896800000995d */ /* 0x004fea0003900000 */
[----:B------:R-:W2:Y:S02]  /*1aff0*/  @!P1 SYNCS.PHASECHK.TRANS64 P1, [R3+URZ+0x344f8], R8 ;  /* 0x0344f808030095a7 */ /* 0x000ea4000802007f */
[----:B--2---:R-:W-:Y:S05]  /*1b000*/  @!P1 BRA `(.L_x_244) ;  /* 0xfffffffc00ec9947 */ /* 0x004fea000383ffff */
[----:B------:R-:W-:Y:S05]  /*1b010*/  BRA `(.L_x_397) ;  /* 0xffffffa400607947 */ /* 0x000fea000383ffff */
.L_x_250:
[----:B-1234-:R-:W-:-:S04]  /*1b020*/  MOV R3, UR5 ;  /* 0x0000000500037c02 */ /* 0x01efc80008000f00 */
[----:B------:R1:W2:Y:S03]  /*1b030*/  SYNCS.PHASECHK.TRANS64.TRYWAIT P1, [R3+URZ+0x344e0], R2 ;  /* 0x0344e002030075a7 */ /* 0x0002a6000802017f */
[----:B--2---:R-:W-:Y:S05]  /*1b040*/  @!P1 NANOSLEEP.SYNCS 0x989680 ;  /* 0x009896800000995d */ /* 0x004fea0003900000 */
[----:B------:R-:W2:Y:S02]  /*1b050*/  @!P1 SYNCS.PHASECHK.TRANS64 P1, [R3+URZ+0x344e0], R2 ;  /* 0x0344e002030095a7 */ /* 0x000ea4000802007f */
[----:B--2---:R-:W-:Y:S05]  /*1b060*/  @!P1 BRA `(.L_x_250) ;  /* 0xfffffffc00ec9947 */ /* 0x004fea000383ffff */
[----:B------:R-:W-:Y:S05]  /*1b070*/  BRA `(.L_x_398) ;  /* 0xffffffa4009c7947 */ /* 0x000fea000383ffff */
.L_x_256:
[----:B-1234-:R-:W-:-:S04]  /*1b080*/  IMAD.U32 R3, RZ, RZ, UR5 ;  /* 0x00000005ff037e24 */ /* 0x01efc8000f8e00ff */
[----:B------:R1:W2:Y:S03]  /*1b090*/  SYNCS.PHASECHK.TRANS64.TRYWAIT P1, [R3+URZ+0x344e8], R2 ;  /* 0x0344e802030075a7 */ /* 0x0002a6000802017f */
[----:B--2---:R-:W-:Y:S05]  /*1b0a0*/  @!P1 NANOSLEEP.SYNCS 0x989680 ;  /* 0x009896800000995d */ /* 0x004fea0003900000 */
[----:B------:R-:W2:Y:S02]  /*1b0b0*/  @!P1 SYNCS.PHASECHK.TRANS64 P1, [R3+URZ+0x344e8], R2 ;  /* 0x0344e802030095a7 */ /* 0x000ea4000802007f */
[----:B--2---:R-:W-:Y:S05]  /*1b0c0*/  @!P1 BRA `(.L_x_256) ;  /* 0xfffffffc00ec9947 */ /* 0x004fea000383ffff */
[----:B------:R-:W-:Y:S05]  /*1b0d0*/  BRA `(.L_x_399) ;  /* 0xffffffa400d07947 */ /* 0x000fea000383ffff */
.L_x_262:
[----:B-1234-:R-:W-:-:S04]  /*1b0e0*/  MOV R3, UR5 ;  /* 0x0000000500037c02 */ /* 0x01efc80008000f00 */
[----:B------:R1:W2:Y:S03]  /*1b0f0*/  SYNCS.PHASECHK.TRANS64.TRYWAIT P1, [R3+URZ+0x344f0], R2 ;  /* 0x0344f002030075a7 */ /* 0x0002a6000802017f */
[----:B--2---:R-:W-:Y:S05]  /*1b100*/  @!P1 NANOSLEEP.SYNCS 0x989680 ;  /* 0x009896800000995d */ /* 0x004fea0003900000 */
[----:B------:R-:W2:Y:S02]  /*1b110*/  @!P1 SYNCS.PHASECHK.TRANS64 P1, [R3+URZ+0x344f0], R2 ;  /* 0x0344f002030095a7 */ /* 0x000ea4000802007f */
[----:B--2---:R-:W-:Y:S05]  /*1b120*/  @!P1 BRA `(.L_x_262) ;  /* 0xfffffffc00ec9947 */ /* 0x004fea000383ffff */
[----:B------:R-:W-:Y:S05]  /*1b130*/  BRA `(.L_x_400) ;  /* 0xffffffa8000c7947 */ /* 0x000fea000383ffff */
.L_x_268:
[----:B-1234-:R-:W-:-:S04]  /*1b140*/  IMAD.U32 R3, RZ, RZ, UR5 ;  /* 0x00000005ff037e24 */ /* 0x01efc8000f8e00ff */
[----:B------:R1:W2:Y:S03]  /*1b150*/  SYNCS.PHASECHK.TRANS64.TRYWAIT P1, [R3+URZ+0x344f8], R2 ;  /* 0x0344f802030075a7 */ /* 0x0002a6000802017f */
[----:B--2---:R-:W-:Y:S05]  /*1b160*/  @!P1 NANOSLEEP.SYNCS 0x989680 ;  /* 0x009896800000995d */ /* 0x004fea0003900000 */
[----:B------:R-:W2:Y:S02]  /*1b170*/  @!P1 SYNCS.PHASECHK.TRANS64 P1, [R3+URZ+0x344f8], R2 ;  /* 0x0344f802030095a7 */ /* 0x000ea4000802007f */
[----:B--2---:R-:W-:Y:S05]  /*1b180*/  @!P1 BRA `(.L_x_268) ;  /* 0xfffffffc00ec9947 */ /* 0x004fea000383ffff */
[----:B------:R-:W-:Y:S05]  /*1b190*/  BRA `(.L_x_401) ;  /* 0xffffffa800407947 */ /* 0x000fea000383ffff */
.L_x_283:
[----:B-1----:R-:W-:-:S04]  /*1b1a0*/  MOV R3, UR5 ;  /* 0x0000000500037c02 */ /* 0x002fc80008000f00 */
[----:B------:R1:W2:Y:S03]  /*1b1b0*/  SYNCS.PHASECHK.TRANS64.TRYWAIT P0, [R3+URZ+0x344e0], R8 ;  /* 0x0344e008030075a7 */ /* 0x0002a6000800017f */
[----:B--2---:R-:W-:Y:S05]  /*1b1c0*/  @!P0 NANOSLEEP.SYNCS 0x989680 ;  /* 0x009896800000895d */ /* 0x004fea0003900000 */
[----:B------:R-:W2:Y:S02]  /*1b1d0*/  @!P0 SYNCS.PHASECHK.TRANS64 P0, [R3+URZ+0x344e0], R8 ;  /* 0x0344e008030085a7 */ /* 0x000ea4000800007f */
[----:B--2---:R-:W-:Y:S05]  /*1b1e0*/  @!P0 BRA `(.L_x_283) ;  /* 0xfffffffc00ec8947 */ /* 0x004fea000383ffff */
[----:B------:R-:W-:Y:S05]  /*1b1f0*/  BRA `(.L_x_402) ;  /* 0xffffffac00d07947 */ /* 0x000fea000383ffff */
.L_x_285:
[----:B-1----:R-:W-:-:S04]  /*1b200*/  IMAD.U32 R3, RZ, RZ, UR5 ;  /* 0x00000005ff037e24 */ /* 0x002fc8000f8e00ff */
[----:B------:R1:W2:Y:S03]  /*1b210*/  SYNCS.PHASECHK.TRANS64.TRYWAIT P0, [R3+URZ+0x344e8], R8 ;  /* 0x0344e808030075a7 */ /* 0x0002a6000800017f */
[----:B--2---:R-:W-:Y:S05]  /*1b220*/  @!P0 NANOSLEEP.SYNCS 0x989680 ;  /* 0x009896800000895d */ /* 0x004fea0003900000 */
[----:B------:R-:W2:Y:S02]  /*1b230*/  @!P0 SYNCS.PHASECHK.TRANS64 P0, [R3+URZ+0x344e8], R8 ;  /* 0x0344e808030085a7 */ /* 0x000ea4000800007f */
[----:B--2---:R-:W-:Y:S05]  /*1b240*/  @!P0 BRA `(.L_x_285) ;  /* 0xfffffffc00ec8947 */ /* 0x004fea000383ffff */
[----:B------:R-:W-:Y:S05]  /*1b250*/  BRA `(.L_x_403) ;  /* 0xffffffac00c87947 */ /* 0x000fea000383ffff */
.L_x_287:
[----:B-1----:R-:W-:-:S04]  /*1b260*/  MOV R3, UR5 ;  /* 0x0000000500037c02 */ /* 0x002fc80008000f00 */
[----:B------:R1:W2:Y:S03]  /*1b270*/  SYNCS.PHASECHK.TRANS64.TRYWAIT P0, [R3+URZ+0x344f0], R8 ;  /* 0x0344f008030075a7 */ /* 0x0002a6000800017f */
[----:B--2---:R-:W-:Y:S05]  /*1b280*/  @!P0 NANOSLEEP.SYNCS 0x989680 ;  /* 0x009896800000895d */ /* 0x004fea0003900000 */
[----:B------:R-:W2:Y:S02]  /*1b290*/  @!P0 SYNCS.PHASECHK.TRANS64 P0, [R3+URZ+0x344f0], R8 ;  /* 0x0344f008030085a7 */ /* 0x000ea4000800007f */
[----:B--2---:R-:W-:Y:S05]  /*1b2a0*/  @!P0 BRA `(.L_x_287) ;  /* 0xfffffffc00ec8947 */ /* 0x004fea000383ffff */
[----:B------:R-:W-:Y:S05]  /*1b2b0*/  BRA `(.L_x_404) ;  /* 0xffffffac00c07947 */ /* 0x000fea000383ffff */
.L_x_299:
[----:B------:R-:W-:Y:S01]  /*1b2c0*/  BSSY B1, `(.L_x_405) ;  /* 0x0000006000017945 */ /* 0x000fe20003800000 */
[----:B------:R-:W-:-:S07]  /*1b2d0*/  IMAD.MOV.U32 R15, RZ, RZ, -0x1 ;  /* 0xffffffffff0f7424 */ /* 0x000fce00078e00ff */
[----:B------:R-:W-:Y:S05]  /*1b2e0*/  WARPSYNC.COLLECTIVE R15, `(.L_x_406) ;  /* 0x000000000f0c7348 */ /* 0x000fea0003c00000 */
[----:B------:R-:W-:Y:S02]  /*1b2f0*/  ELECT P6, UR62, PT ;  /* 0x00000000003e782f */ /* 0x000fe400038c0000 */
[----:B------:R-:W-:Y:S01]  /*1b300*/  MOV R14, UR62 ;  /* 0x0000003e000e7c02 */ /* 0x000fe20008000f00 */
[----:B------:R-:W-:Y:S10]  /*1b310*/  ENDCOLLECTIVE ;  /* 0x000000000000791b */ /* 0x000ff40003800000 */
.L_x_406:
[----:B------:R-:W-:Y:S05]  /*1b320*/  BSYNC B1 ;  /* 0x0000000000017941 */ /* 0x000fea0003800000 */
.L_x_405:
[----:B------:R-:W-:Y:S05]  /*1b330*/  BRA `(.L_x_407) ;  /* 0xffffffb800cc7947 */ /* 0x000fea000383ffff */
.L_x_302:
[----:B-1----:R1:W3:Y:S02]  /*1b340*/  SYNCS.PHASECHK.TRANS64.TRYWAIT P0, [R8+URZ+0x344a0], R5 ;  /* 0x0344a005080075a7 */ /* 0x0022e4000800017f */
[----:B---3--:R-:W-:Y:S05]  /*1b350*/  @!P0 NANOSLEEP.SYNCS 0x989680 ;  /* 0x009896800000895d */ /* 0x008fea0003900000 */
[----:B------:R-:W3:Y:S02]  /*1b360*/  @!P0 SYNCS.PHASECHK.TRANS64 P0, [R8+URZ+0x344a0], R5 ;  /* 0x0344a005080085a7 */ /* 0x000ee4000800007f */
[----:B---3--:R-:W-:Y:S05]  /*1b370*/  @!P0 BRA `(.L_x_302) ;  /* 0xfffffffc00f08947 */ /* 0x008fea000383ffff */
[----:B------:R-:W-:Y:S05]  /*1b380*/  BRA `(.L_x_408) ;  /* 0xffffffb800f87947 */ /* 0x000fea000383ffff */
.L_x_307:
[----:B--2---:R2:W3:Y:S02]  /*1b390*/  SYNCS.PHASECHK.TRANS64.TRYWAIT P0, [R3+URZ+0x34400], R2 ;  /* 0x03440002030075a7 */ /* 0x0044e4000800017f */
[----:B---3--:R-:W-:Y:S05]  /*1b3a0*/  @!P0 NANOSLEEP.SYNCS 0x989680 ;  /* 0x009896800000895d */ /* 0x008fea0003900000 */
[----:B------:R-:W3:Y:S02]  /*1b3b0*/  @!P0 SYNCS.PHASECHK.TRANS64 P0, [R3+URZ+0x34400], R2 ;  /* 0x03440002030085a7 */ /* 0x000ee4000800007f */
[----:B---3--:R-:W-:Y:S05]  /*1b3c0*/  @!P0 BRA `(.L_x_307) ;  /* 0xfffffffc00f08947 */ /* 0x008fea000383ffff */
[----:B------:R-:W-:Y:S05]  /*1b3d0*/  BRA `(.L_x_409) ;  /* 0xffffffbc00cc7947 */ /* 0x000fea000383ffff */
.L_x_310:
[----:B------:R-:W-:Y:S01]  /*1b3e0*/  BSSY B1, `(.L_x_410) ;  /* 0x0000006000017945 */ /* 0x000fe20003800000 */
[----:B------:R-:W-:-:S07]  /*1b3f0*/  MOV R15, 0xffffffff ;  /* 0xffffffff000f7802 */ /* 0x000fce0000000f00 */
[----:B-1---5:R-:W-:Y:S05]  /*1b400*/  WARPSYNC.COLLECTIVE R15, `(.L_x_411) ;  /* 0x000000000f0c7348 */ /* 0x022fea0003c00000 */
[----:B------:R-:W-:Y:S02]  /*1b410*/  ELECT P6, UR62, PT ;  /* 0x00000000003e782f */ /* 0x000fe400038c0000 */
[----:B------:R-:W-:Y:S01]  /*1b420*/  MOV R14, UR62 ;  /* 0x0000003e000e7c02 */ /* 0x000fe20008000f00 */
[----:B-1---5:R-:W-:Y:S10]  /*1b430*/  ENDCOLLECTIVE ;  /* 0x000000000000791b */ /* 0x022ff40003800000 */
.L_x_411:
[----:B------:R-:W-:Y:S05]  /*1b440*/  BSYNC B1 ;  /* 0x0000000000017941 */ /* 0x000fea0003800000 */
.L_x_410:
[----:B------:R-:W-:Y:S05]  /*1b450*/  BRA `(.L_x_412) ;  /* 0xffffffc000147947 */ /* 0x000fea000383ffff */
.L_x_313:
[----:B------:R-:W-:Y:S01]  /*1b460*/  BSSY B1, `(.L_x_413) ;  /* 0x0000005000017945 */ /* 0x000fe20003800000 */
[----:B--2---:R-:W-:-:S07]  /*1b470*/  IMAD.MOV.U32 R15, RZ, RZ, -0x1 ;  /* 0xffffffffff0f7424 */ /* 0x004fce00078e00ff */
[----:B-1---5:R-:W-:Y:S05]  /*1b480*/  WARPSYNC.COLLECTIVE R15, `(.L_x_414) ;  /* 0x000000000f087348 */ /* 0x022fea0003c00000 */
[----:B------:R-:W-:Y:S01]  /*1b490*/  NOP ;  /* 0x0000000000007918 */ /* 0x000fe20000000000 */
[----:B-1---5:R-:W-:Y:S01]  /*1b4a0*/  ENDCOLLECTIVE ;  /* 0x000000000000791b */ /* 0x022fe20003800000 */
.L_x_414:
[----:B------:R-:W-:Y:S05]  /*1b4b0*/  BSYNC B1 ;  /* 0x0000000000017941 */ /* 0x000fea0003800000 */
.L_x_413:
[----:B------:R-:W-:-:S07]  /*1b4c0*/  MOV R15, 0xffffffff ;  /* 0xffffffff000f7802 */ /* 0x000fce0000000f00 */
[----:B------:R-:W-:Y:S05]  /*1b4d0*/  WARPSYNC.COLLECTIVE R15, `(.L_x_415) ;  /* 0x000000000f0c7348 */ /* 0x000fea0003c00000 */
[----:B------:R-:W-:Y:S02]  /*1b4e0*/  ELECT P6, UR62, PT ;  /* 0x00000000003e782f */ /* 0x000fe400038c0000 */
[----:B------:R-:W-:Y:S01]  /*1b4f0*/  MOV R14, UR62 ;  /* 0x0000003e000e7c02 */ /* 0x000fe20008000f00 */
[----:B------:R-:W-:Y:S10]  /*1b500*/  ENDCOLLECTIVE ;  /* 0x000000000000791b */ /* 0x000ff40003800000 */
.L_x_415:
[----:B------:R-:W-:Y:S05]  /*1b510*/  BRA `(.L_x_416) ;  /* 0xffffffc400347947 */ /* 0x000fea000383ffff */
.L_x_316:
[----:B------:R-:W-:Y:S01]  /*1b520*/  BSSY B0, `(.L_x_417) ;  /* 0x0000006000007945 */ /* 0x000fe20003800000 */
[----:B------:R-:W-:-:S07]  /*1b530*/  IMAD.MOV.U32 R15, RZ, RZ, -0x1 ;  /* 0xffffffffff0f7424 */ /* 0x000fce00078e00ff */
[----:B-1---5:R-:W-:Y:S05]  /*1b540*/  WARPSYNC.COLLECTIVE R15, `(.L_x_418) ;  /* 0x000000000f0c7348 */ /* 0x022fea0003c00000 */
[----:B-----5:R-:W-:Y:S02]  /*1b550*/  ELECT P6, UR62, PT ;  /* 0x00000000003e782f */ /* 0x020fe400038c0000 */
[----:B------:R-:W-:Y:S01]  /*1b560*/  MOV R14, UR62 ;  /* 0x0000003e000e7c02 */ /* 0x000fe20008000f00 */
[----:B-1----:R-:W-:Y:S10]  /*1b570*/  ENDCOLLECTIVE ;  /* 0x000000000000791b */ /* 0x002ff40003800000 */
.L_x_418:
[----:B------:R-:W-:Y:S05]  /*1b580*/  BSYNC B0 ;  /* 0x0000000000007941 */ /* 0x000fea0003800000 */
.L_x_417:
[----:B------:R-:W-:Y:S05]  /*1b590*/  BRA `(.L_x_419) ;  /* 0xffffffc4008c7947 */ /* 0x000fea000383ffff */
.L_x_320:
[----:B-1----:R1:W2:Y:S02]  /*1b5a0*/  SYNCS.PHASECHK.TRANS64.TRYWAIT P0, [R7+URZ], R2 ;  /* 0x00000002070075a7 */ /* 0x0022a4000800017f */
[----:B--2---:R-:W-:Y:S05]  /*1b5b0*/  @!P0 NANOSLEEP.SYNCS 0x989680 ;  /* 0x009896800000895d */ /* 0x004fea0003900000 */
[----:B------:R-:W2:Y:S02]  /*1b5c0*/  @!P0 SYNCS.PHASECHK.TRANS64 P0, [R7+URZ], R2 ;  /* 0x00000002070085a7 */ /* 0x000ea4000800007f */
[----:B--2---:R-:W-:Y:S05]  /*1b5d0*/  @!P0 BRA `(.L_x_320) ;  /* 0xfffffffc00f08947 */ /* 0x004fea000383ffff */
[----:B------:R-:W-:Y:S05]  /*1b5e0*/  BRA `(.L_x_420) ;  /* 0xffffffc400c87947 */ /* 0x000fea000383ffff */
.L_x_321:
[----:B-1----:R1:W2:Y:S02]  /*1b5f0*/  SYNCS.PHASECHK.TRANS64.TRYWAIT P0, [R9+URZ], R4 ;  /* 0x00000004090075a7 */ /* 0x0022a4000800017f */
[----:B--2---:R-:W-:Y:S05]  /*1b600*/  @!P0 NANOSLEEP.SYNCS 0x989680 ;  /* 0x009896800000895d */ /* 0x004fea0003900000 */
[----:B------:R-:W2:Y:S02]  /*1b610*/  @!P0 SYNCS.PHASECHK.TRANS64 P0, [R9+URZ], R4 ;  /* 0x00000004090085a7 */ /* 0x000ea4000800007f */
[----:B--2---:R-:W-:Y:S05]  /*1b620*/  @!P0 BRA `(.L_x_321) ;  /* 0xfffffffc00f08947 */ /* 0x004fea000383ffff */
[----:B------:R-:W-:Y:S05]  /*1b630*/  BRA `(.L_x_421) ;  /* 0xffffffc400d87947 */ /* 0x000fea000383ffff */
.L_x_322:
[----:B--2---:R2:W3:Y:S02]  /*1b640*/  SYNCS.PHASECHK.TRANS64.TRYWAIT P0, [R6+URZ], R5 ;  /* 0x00000005060075a7 */ /* 0x0044e4000800017f */
[----:B---3--:R-:W-:Y:S05]  /*1b650*/  @!P0 NANOSLEEP.SYNCS 0x989680 ;  /* 0x009896800000895d */ /* 0x008fea0003900000 */
[----:B------:R-:W3:Y:S02]  /*1b660*/  @!P0 SYNCS.PHASECHK.TRANS64 P0, [R6+URZ], R5 ;  /* 0x00000005060085a7 */ /* 0x000ee4000800007f */
[----:B---3--:R-:W-:Y:S05]  /*1b670*/  @!P0 BRA `(.L_x_322) ;  /* 0xfffffffc00f08947 */ /* 0x008fea000383ffff */
[----:B------:R-:W-:Y:S05]  /*1b680*/  BRA `(.L_x_422) ;  /* 0xffffffc400e07947 */ /* 0x000fea000383ffff */
.L_x_340:
[----:B-1----:R1:W3:Y:S02]  /*1b690*/  SYNCS.PHASECHK.TRANS64.TRYWAIT P2, [R12+URZ+0x34440], R3 ;  /* 0x034440030c0075a7 */ /* 0x0022e4000804017f */
[----:B---3--:R-:W-:Y:S05]  /*1b6a0*/  @!P2 NANOSLEEP.SYNCS 0x989680 ;  /* 0x009896800000a95d */ /* 0x008fea0003900000 */
[----:B------:R-:W3:Y:S02]  /*1b6b0*/  @!P2 SYNCS.PHASECHK.TRANS64 P2, [R12+URZ+0x34440], R3 ;  /* 0x034440030c00a5a7 */ /* 0x000ee4000804007f */
[----:B---3--:R-:W-:Y:S05]  /*1b6c0*/  @!P2 BRA `(.L_x_340) ;  /* 0xfffffffc00f0a947 */ /* 0x008fea000383ffff */
[----:B------:R-:W-:Y:S05]  /*1b6d0*/  BRA `(.L_x_423) ;  /* 0xffffffe000fc7947 */ /* 0x000fea000383ffff */
.L_x_346:
[----:B-1----:R1:W2:Y:S02]  /*1b6e0*/  SYNCS.PHASECHK.TRANS64.TRYWAIT P0, [R3+URZ+0x34440], R0 ;  /* 0x03444000030075a7 */ /* 0x0022a4000800017f */
[----:B--2---:R-:W-:Y:S05]  /*1b6f0*/  @!P0 NANOSLEEP.SYNCS 0x989680 ;  /* 0x009896800000895d */ /* 0x004fea0003900000 */
[----:B------:R-:W2:Y:S02]  /*1b700*/  @!P0 SYNCS.PHASECHK.TRANS64 P0, [R3+URZ+0x34440], R0 ;  /* 0x03444000030085a7 */ /* 0x000ea4000800007f */
[----:B--2---:R-:W-:Y:S05]  /*1b710*/  @!P0 BRA `(.L_x_346) ;  /* 0xfffffffc00f08947 */ /* 0x004fea000383ffff */
[----:B------:R-:W-:Y:S05]  /*1b720*/  BRA `(.L_x_424) ;  /* 0xffffffe400647947 */ /* 0x000fea000383ffff */
.L_x_348:
[----:B-1----:R1:W2:Y:S02]  /*1b730*/  SYNCS.PHASECHK.TRANS64.TRYWAIT P0, [R3+URZ+0x34440], R0 ;  /* 0x03444000030075a7 */ /* 0x0022a4000800017f */
[----:B--2---:R-:W-:Y:S05]  /*1b740*/  @!P0 NANOSLEEP.SYNCS 0x989680 ;  /* 0x009896800000895d */ /* 0x004fea0003900000 */
[----:B------:R-:W2:Y:S02]  /*1b750*/  @!P0 SYNCS.PHASECHK.TRANS64 P0, [R3+URZ+0x34440], R0 ;  /* 0x03444000030085a7 */ /* 0x000ea4000800007f */
[----:B--2---:R-:W-:Y:S05]  /*1b760*/  @!P0 BRA `(.L_x_348) ;  /* 0xfffffffc00f08947 */ /* 0x004fea000383ffff */
[----:B------:R-:W-:Y:S05]  /*1b770*/  BRA `(.L_x_425) ;  /* 0xffffffe4007c7947 */ /* 0x000fea000383ffff */
.L_x_350:
[----:B-1----:R1:W2:Y:S02]  /*1b780*/  SYNCS.PHASECHK.TRANS64.TRYWAIT P0, [R3+URZ+0x34440], R0 ;  /* 0x03444000030075a7 */ /* 0x0022a4000800017f */
[----:B--2---:R-:W-:Y:S05]  /*1b790*/  @!P0 NANOSLEEP.SYNCS 0x989680 ;  /* 0x009896800000895d */ /* 0x004fea0003900000 */
[----:B------:R-:W2:Y:S02]  /*1b7a0*/  @!P0 SYNCS.PHASECHK.TRANS64 P0, [R3+URZ+0x34440], R0 ;  /* 0x03444000030085a7 */ /* 0x000ea4000800007f */
[----:B--2---:R-:W-:Y:S05]  /*1b7b0*/  @!P0 BRA `(.L_x_350) ;  /* 0xfffffffc00f08947 */ /* 0x004fea000383ffff */
[----:B------:R-:W-:Y:S05]  /*1b7c0*/  BRA `(.L_x_426) ;  /* 0xffffffe400947947 */ /* 0x000fea000383ffff */
.L_x_352:
[----:B-1----:R1:W2:Y:S02]  /*1b7d0*/  SYNCS.PHASECHK.TRANS64.TRYWAIT P0, [R3+URZ+0x34440], R0 ;  /* 0x03444000030075a7 */ /* 0x0022a4000800017f */
[----:B--2---:R-:W-:Y:S05]  /*1b7e0*/  @!P0 NANOSLEEP.SYNCS 0x989680 ;  /* 0x009896800000895d */ /* 0x004fea0003900000 */
[----:B------:R-:W2:Y:S02]  /*1b7f0*/  @!P0 SYNCS.PHASECHK.TRANS64 P0, [R3+URZ+0x34440], R0 ;  /* 0x03444000030085a7 */ /* 0x000ea4000800007f */
[----:B--2---:R-:W-:Y:S05]  /*1b800*/  @!P0 BRA `(.L_x_352) ;  /* 0xfffffffc00f08947 */ /* 0x004fea000383ffff */
[----:B------:R-:W-:Y:S05]  /*1b810*/  BRA `(.L_x_427) ;  /* 0xffffffe400ac7947 */ /* 0x000fea000383ffff */
.L_x_354:
[----:B-1----:R1:W2:Y:S02]  /*1b820*/  SYNCS.PHASECHK.TRANS64.TRYWAIT P0, [R3+URZ+0x34440], R0 ;  /* 0x03444000030075a7 */ /* 0x0022a4000800017f */
[----:B--2---:R-:W-:Y:S05]  /*1b830*/  @!P0 NANOSLEEP.SYNCS 0x989680 ;  /* 0x009896800000895d */ /* 0x004fea0003900000 */
[----:B------:R-:W2:Y:S02]  /*1b840*/  @!P0 SYNCS.PHASECHK.TRANS64 P0, [R3+URZ+0x34440], R0 ;  /* 0x03444000030085a7 */ /* 0x000ea4000800007f */
[----:B--2---:R-:W-:Y:S05]  /*1b850*/  @!P0 BRA `(.L_x_354) ;  /* 0xfffffffc00f08947 */ /* 0x004fea000383ffff */
[----:B------:R-:W-:Y:S05]  /*1b860*/  BRA `(.L_x_428) ;  /* 0xffffffe400c47947 */ /* 0x000fea000383ffff */
.L_x_356:
[----:B-1----:R1:W2:Y:S02]  /*1b870*/  SYNCS.PHASECHK.TRANS64.TRYWAIT P0, [R3+URZ+0x34440], R0 ;  /* 0x03444000030075a7 */ /* 0x0022a4000800017f */
[----:B--2---:R-:W-:Y:S05]  /*1b880*/  @!P0 NANOSLEEP.SYNCS 0x989680 ;  /* 0x009896800000895d */ /* 0x004fea0003900000 */
[----:B------:R-:W2:Y:S02]  /*1b890*/  @!P0 SYNCS.PHASECHK.TRANS64 P0, [R3+URZ+0x34440], R0 ;  /* 0x03444000030085a7 */ /* 0x000ea4000800007f */
[----:B--2---:R-:W-:Y:S05]  /*1b8a0*/  @!P0 BRA `(.L_x_356) ;  /* 0xfffffffc00f08947 */ /* 0x004fea000383ffff */
[----:B------:R-:W-:Y:S05]  /*1b8b0*/  BRA `(.L_x_429) ;  /* 0xffffffe400dc7947 */ /* 0x000fea000383ffff */
.L_x_358:
[----:B-1----:R1:W2:Y:S02]  /*1b8c0*/  SYNCS.PHASECHK.TRANS64.TRYWAIT P0, [R3+URZ+0x34440], R0 ;  /* 0x03444000030075a7 */ /* 0x0022a4000800017f */
[----:B--2---:R-:W-:Y:S05]  /*1b8d0*/  @!P0 NANOSLEEP.SYNCS 0x989680 ;  /* 0x009896800000895d */ /* 0x004fea0003900000 */
[----:B------:R-:W2:Y:S02]  /*1b8e0*/  @!P0 SYNCS.PHASECHK.TRANS64 P0, [R3+URZ+0x34440], R0 ;  /* 0x03444000030085a7 */ /* 0x000ea4000800007f */
[----:B--2---:R-:W-:Y:S05]  /*1b8f0*/  @!P0 BRA `(.L_x_358) ;  /* 0xfffffffc00f08947 */ /* 0x004fea000383ffff */
[----:B------:R-:W-:Y:S05]  /*1b900*/  BRA `(.L_x_430) ;  /* 0xffffffe400f47947 */ /* 0x000fea000383ffff */
        .weak           $__internal_0_$__cuda_sm20_div_u64
        .type           $__internal_0_$__cuda_sm20_div_u64,@function
        .size           $__internal_0_$__cuda_sm20_div_u64,(.L_x_337 - $__internal_0_$__cuda_sm20_div_u64)
$__internal_0_$__cuda_sm20_div_u64:
[----:B------:R-:W-:-:S04]  /*1b910*/  MOV R24, R26 ;  /* 0x0000001a00187202 */ /* 0x000fc80000000f00 */
[----:B------:R-:W1:Y:S08]  /*1b920*/  I2F.U64.RP R11, R24 ;  /* 0x00000018000b7312 */ /* 0x000e700000309000 */
[----:B-1----:R-:W1:Y:S02]  /*1b930*/  MUFU.RCP R11, R11 ;  /* 0x0000000b000b7308 */ /* 0x002e640000001000 */
[----:B-1----:R-:W-:-:S06]  /*1b940*/  VIADD R16, R11, 0x1ffffffe ;  /* 0x1ffffffe0b107836 */ /* 0x002fcc0000000000 */
[----:B------:R-:W1:Y:S02]  /*1b950*/  F2I.U64.TRUNC R16, R16 ;  /* 0x0000001000107311 */ /* 0x000e64000020d800 */
[----:B-1----:R-:W-:-:S04]  /*1b960*/  IMAD.WIDE.U32 R18, R16, R26, RZ ;  /* 0x0000001a10127225 */ /* 0x002fc800078e00ff */
[C---:B------:R-:W-:Y:S01]  /*1b970*/  IMAD R13, R16.reuse, R25, R19 ;  /* 0x00000019100d7224 */ /* 0x040fe200078e0213 */
[----:B------:R-:W-:Y:S01]  /*1b980*/  IADD3 R27, P1, RZ, -R18, RZ ;  /* 0x80000012ff1b7210 */ /* 0x000fe20007f3e0ff */
[----:B------:R-:W-:Y:S02]  /*1b990*/  IMAD.MOV.U32 R19, RZ, RZ, R16 ;  /* 0x000000ffff137224 */ /* 0x000fe400078e0010 */
[----:B------:R-:W-:Y:S02]  /*1b9a0*/  IMAD R13, R17, R26, R13 ;  /* 0x0000001a110d7224 */ /* 0x000fe400078e020d */
[----:B------:R-:W-:-:S03]  /*1b9b0*/  IMAD.HI.U32 R18, R16, R27, RZ ;  /* 0x0000001b10127227 */ /* 0x000fc600078e00ff */
[----:B------:R-:W-:-:S05]  /*1b9c0*/  IADD3.X R13, RZ, ~R13, RZ, P1, !PT ;  /* 0x8000000dff0d7210 */ /* 0x000fca0000ffe4ff */
[----:B------:R-:W-:-:S04]  /*1b9d0*/  IMAD.WIDE.U32 R18, P1, R16, R13, R18 ;  /* 0x0000000d10127225 */ /* 0x000fc80007820012 */
[C---:B------:R-:W-:Y:S02]  /*1b9e0*/  IMAD R29, R17.reuse, R13, RZ ;  /* 0x0000000d111d7224 */ /* 0x040fe400078e02ff */
[----:B------:R-:W-:-:S04]  /*1b9f0*/  IMAD.HI.U32 R18, P2, R17, R27, R18 ;  /* 0x0000001b11127227 */ /* 0x000fc80007840012 */
[----:B------:R-:W-:Y:S01]  /*1ba00*/  IMAD.HI.U32 R11, R17, R13, RZ ;  /* 0x0000000d110b7227 */ /* 0x000fe200078e00ff */
[----:B------:R-:W-:-:S04]  /*1ba10*/  IADD3 R19, P3, R29, R18, RZ ;  /* 0x000000121d137210 */ /* 0x000fc80007f7e0ff */
[----:B------:R-:W-:Y:S01]  /*1ba20*/  IADD3.X R11, R11, R17, RZ, P1, !PT ;  /* 0x000000110b0b7210 */ /* 0x000fe20000ffe4ff */
[----:B------:R-:W-:-:S03]  /*1ba30*/  IMAD.WIDE.U32 R16, R19, R26, RZ ;  /* 0x0000001a13107225 */ /* 0x000fc600078e00ff */
[----:B------:R-:W-:Y:S01]  /*1ba40*/  IADD3.X R11, RZ, RZ, R11, P3, P2 ;  /* 0x000000ffff0b7210 */ /* 0x000fe20001fe440b */
[----:B------:R-:W-:Y:S01]  /*1ba50*/  IMAD R18, R19, R25, R17 ;  /* 0x0000001913127224 */ /* 0x000fe200078e0211 */
[----:B------:R-:W-:-:S03]  /*1ba60*/  IADD3 R17, P1, RZ, -R16, RZ ;  /* 0x80000010ff117210 */ /* 0x000fc60007f3e0ff */
[----:B------:R-:W-:Y:S02]  /*1ba70*/  IMAD R13, R11, R26, R18 ;  /* 0x0000001a0b0d7224 */ /* 0x000fe400078e0212 */
[----:B------:R-:W-:-:S04]  /*1ba80*/  IMAD.HI.U32 R18, R19, R17, RZ ;  /* 0x0000001113127227 */ /* 0x000fc800078e00ff */
[----:B------:R-:W-:-:S04]  /*1ba90*/  IMAD.X R16, RZ, RZ, ~R13, P1 ;  /* 0x000000ffff107224 */ /* 0x000fc800008e0e0d */
[----:B------:R-:W-:-:S04]  /*1baa0*/  IMAD.WIDE.U32 R18, P1, R19, R16, R18 ;  /* 0x0000001013127225 */ /* 0x000fc80007820012 */
[C---:B------:R-:W-:Y:S02]  /*1bab0*/  IMAD R24, R11.reuse, R16, RZ ;  /* 0x000000100b187224 */ /* 0x040fe400078e02ff */
[----:B------:R-:W-:-:S04]  /*1bac0*/  IMAD.HI.U32 R13, P2, R11, R17, R18 ;  /* 0x000000110b0d7227 */ /* 0x000fc80007840012 */
[----:B------:R-:W-:Y:S01]  /*1bad0*/  IMAD.HI.U32 R16, R11, R16, RZ ;  /* 0x000000100b107227 */ /* 0x000fe200078e00ff */
[----:B------:R-:W-:-:S03]  /*1bae0*/  IADD3 R13, P3, R24, R13, RZ ;  /* 0x0000000d180d7210 */ /* 0x000fc60007f7e0ff */
[----:B------:R-:W-:Y:S01]  /*1baf0*/  IMAD.MOV.U32 R17, RZ, RZ, RZ ;  /* 0x000000ffff117224 */ /* 0x000fe200078e00ff */
[----:B------:R-:W-:Y:S01]  /*1bb00*/  IADD3.X R11, R16, R11, RZ, P1, !PT ;  /* 0x0000000b100b7210 */ /* 0x000fe20000ffe4ff */
[----:B------:R-:W-:-:S03]  /*1bb10*/  IMAD.HI.U32 R16, R13, UR14, RZ ;  /* 0x0000000e0d107c27 */ /* 0x000fc6000f8e00ff */
[----:B------:R-:W-:Y:S01]  /*1bb20*/  IADD3.X R11, RZ, RZ, R11, P3, P2 ;  /* 0x000000ffff0b7210 */ /* 0x000fe20001fe440b */
[----:B------:R-:W-:-:S04]  /*1bb30*/  IMAD.WIDE.U32 R16, R13, UR22, R16 ;  /* 0x000000160d107c25 */ /* 0x000fc8000f8e0010 */
[C---:B------:R-:W-:Y:S02]  /*1bb40*/  IMAD R18, R11.reuse, UR22, RZ ;  /* 0x000000160b127c24 */ /* 0x040fe4000f8e02ff */
[----:B------:R-:W-:-:S04]  /*1bb50*/  IMAD.HI.U32 R13, P1, R11, UR14, R16 ;  /* 0x0000000e0b0d7c27 */ /* 0x000fc8000f820010 */
[----:B------:R-:W-:Y:S01]  /*1bb60*/  IMAD.HI.U32 R11, R11, UR22, RZ ;  /* 0x000000160b0b7c27 */ /* 0x000fe2000f8e00ff */
[----:B------:R-:W-:-:S04]  /*1bb70*/  IADD3 R13, P2, R18, R13, RZ ;  /* 0x0000000d120d7210 */ /* 0x000fc80007f5e0ff */
[----:B------:R-:W-:Y:S01]  /*1bb80*/  IADD3.X R11, R11, RZ, RZ, P1, !PT ;  /* 0x000000ff0b0b7210 */ /* 0x000fe20000ffe4ff */
[----:B------:R-:W-:-:S04]  /*1bb90*/  IMAD.WIDE.U32 R16, R13, R26, RZ ;  /* 0x0000001a0d107225 */ /* 0x000fc800078e00ff */
[----:B------:R-:W-:Y:S01]  /*1bba0*/  IMAD.X R11, RZ, RZ, R11, P2 ;  /* 0x000000ffff0b7224 */ /* 0x000fe200010e060b */
[----:B------:R-:W-:Y:S01]  /*1bbb0*/  IADD3 R24, P2, -R16, UR14, RZ ;  /* 0x0000000e10187c10 */ /* 0x000fe2000ff5e1ff */
[C---:B------:R-:W-:Y:S02]  /*1bbc0*/  IMAD R18, R13.reuse, R25, R17 ;  /* 0x000000190d127224 */ /* 0x040fe400078e0211 */
[----:B------:R-:W-:Y:S01]  /*1bbd0*/  VIADD R16, R13, 0x1 ;  /* 0x000000010d107836 */ /* 0x000fe20000000000 */
[-C--:B------:R-:W-:Y:S01]  /*1bbe0*/  ISETP.GE.U32.AND P1, PT, R24, R26.reuse, PT ;  /* 0x0000001a1800720c */ /* 0x080fe20003f26070 */
[----:B------:R-:W-:-:S05]  /*1bbf0*/  IMAD R11, R11, R26, R18 ;  /* 0x0000001a0b0b7224 */ /* 0x000fca00078e0212 */
[----:B------:R-:W-:Y:S02]  /*1bc00*/  IADD3.X R18, ~R11, UR22, RZ, P2, !PT ;  /* 0x000000160b127c10 */ /* 0x000fe400097fe5ff */
[----:B------:R-:W-:Y:S02]  /*1bc10*/  IADD3 R11, P2, -R26, R24, RZ ;  /* 0x000000181a0b7210 */ /* 0x000fe40007f5e1ff */
[----:B------:R-:W-:Y:S02]  /*1bc20*/  ISETP.GE.U32.AND.EX P1, PT, R18, R25, PT, P1 ;  /* 0x000000191200720c */ /* 0x000fe40003f26110 */
[----:B------:R-:W-:Y:S02]  /*1bc30*/  IADD3.X R17, ~R25, R18, RZ, P2, !PT ;  /* 0x0000001219117210 */ /* 0x000fe400017fe5ff */
[----:B------:R-:W-:Y:S02]  /*1bc40*/  SEL R11, R11, R24, P1 ;  /* 0x000000180b0b7207 */ /* 0x000fe40000800000 */
[----:B------:R-:W-:-:S02]  /*1bc50*/  SEL R17, R17, R18, P1 ;  /* 0x0000001211117207 */ /* 0x000fc40000800000 */
[----:B------:R-:W-:Y:S01]  /*1bc60*/  SEL R16, R16, R13, P1 ;  /* 0x0000000d10107207 */ /* 0x000fe20000800000 */
[----:B------:R-:W-:Y:S01]  /*1bc70*/  IMAD.MOV.U32 R13, RZ, RZ, 0x0 ;  /* 0x00000000ff0d7424 */ /* 0x000fe200078e00ff */
[----:B------:R-:W-:Y:S02]  /*1bc80*/  ISETP.GE.U32.AND P1, PT, R11, R26, PT ;  /* 0x0000001a0b00720c */ /* 0x000fe40003f26070 */
[----:B------:R-:W-:Y:S02]  /*1bc90*/  ISETP.NE.U32.AND P2, PT, R26, RZ, PT ;  /* 0x000000ff1a00720c */ /* 0x000fe40003f45070 */
[----:B------:R-:W-:Y:S02]  /*1bca0*/  IADD3 R11, R16, 0x1, RZ ;  /* 0x00000001100b7810 */ /* 0x000fe40007ffe0ff */
[----:B------:R-:W-:Y:S02]  /*1bcb0*/  ISETP.GE.U32.AND.EX P1, PT, R17, R25, PT, P1 ;  /* 0x000000191100720c */ /* 0x000fe40003f26110 */
[----:B------:R-:W-:-:S02]  /*1bcc0*/  ISETP.NE.AND.EX P2, PT, R25, RZ, PT, P2 ;  /* 0x000000ff1900720c */ /* 0x000fc40003f45320 */
[----:B------:R-:W-:-:S04]  /*1bcd0*/  SEL R11, R11, R16, P1 ;  /* 0x000000100b0b7207 */ /* 0x000fc80000800000 */
[----:B------:R-:W-:Y:S01]  /*1bce0*/  SEL R11, R11, 0xffffffff, P2 ;  /* 0xffffffff0b0b7807 */ /* 0x000fe20001000000 */
[----:B------:R-:W-:Y:S06]  /*1bcf0*/  RET.REL.NODEC R12 `(_ZN7cutlass13device_kernelINS_4gemm6kernel13GemmUniversalINS1_17GroupProblemShapeIN4cute5tupleIJiiiEEEEENS1_10collective13CollectiveMmaINS1_39MainloopSm90ArrayTmaGmmaWarpSpecializedILi4ENS6_IJNS5_1CILi2EEENSC_ILi1EEESE_EEENS1_40KernelPtrArrayTmaWarpSpecializedPingpongEEENS6_IJNSC_ILi128EEENSC_ILi256EEENSC_ILi64EEEEEENS_6half_tEPNS6_IJlSE_NSC_ILi0EEEEEESM_SP_NS5_8TiledMMAINS5_8MMA_AtomIJNS5_4SM904GMMA26MMA_64x256x16_F32F16F16_SSILNST_5MajorE0ELSV_0ELNST_7ScaleInE1ELSW_1EEEEEENS5_6LayoutINS6_IJSE_SE_SE_EEENS6_IJSN_SN_SN_EEEEENS6_IJNS5_10UnderscoreES13_S13_EEEEENS5_13SM90_TMA_LOADENS5_14ComposedLayoutINS5_7SwizzleILi3ELi4ELi3EEENS5_18smem_ptr_flag_bitsILi16EEENSZ_INS6_IJNSC_ILi8EEESK_EEENS6_IJSK_SE_EEEEEEEvNS5_8identityENS5_23SM90_TMA_LOAD_MULTICASTES1G_vS1H_EENS_8epilogue10collective18CollectiveEpilogueINS1K_30Sm90PtrArrayTmaWarpSpecializedILi4ELi2ELi16ELb1ELb0ELi2EEEJSL_NS6_IJSK_NSC_ILi32EEEEEESM_PNS6_IJSE_lSN_EEESM_S1S_NS1K_6fusion15FusionCallbacksIS1O_NS1T_17LinearCombinationISM_fSM_fLNS_15FloatRoundStyleE2EEESL_S1Q_JEEES16_NS17_IS19_S1B_NSZ_INS6_IJSK_S1C_EEENS6_IJSE_SK_EEEEEEENS5_17SM75_U16x8_LDSM_TENS5_14SM90_TMA_STOREES22_NS5_17SM90_U16x8_STSM_TENS5_9Copy_AtomIJNS5_17SM90_U32x4_STSM_NESM_EEEvEEEvvEEEEvNT_6ParamsE) ;  /* 0xfffffe400cc07950 */ /* 0x000fec0003c3ffff */
.L_x_337:
[----:B------:R-:W-:Y:S01]  /*1bd00*/  UMOV UR28, UR23 ;  /* 0x00000017001c7c82 */ /* 0x000fe20008000000 */
[----:B------:R-:W-:Y:S02]  /*1bd10*/  UMOV UR29, UR34 ;  /* 0x00000022001d7c82 */ /* 0x000fe40008000000 */
[----:B------:R-:W1:Y:S08]  /*1bd20*/  I2F.U64.RP R11, UR28 ;  /* 0x0000001c000b7d12 */ /* 0x000e700008309000 */
[----:B-1----:R-:W1:Y:S02]  /*1bd30*/  MUFU.RCP R11, R11 ;  /* 0x0000000b000b7308 */ /* 0x002e640000001000 */
[----:B-1----:R-:W-:-:S06]  /*1bd40*/  IADD3 R2, R11, 0x1ffffffe, RZ ;  /* 0x1ffffffe0b027810 */ /* 0x002fcc0007ffe0ff */
[----:B------:R-:W1:Y:S02]  /*1bd50*/  F2I.U64.TRUNC R2, R2 ;  /* 0x0000000200027311 */ /* 0x000e64000020d800 */
[----:B-1----:R-:W-:Y:S01]  /*1bd60*/  R2UR UR28, R2 ;  /* 0x00000000021c72ca */ /* 0x002fe200000e0000 */
[----:B------:R-:W-:Y:S01]  /*1bd70*/  IMAD.MOV.U32 R2, RZ, RZ, R12 ;  /* 0x000000ffff027224 */ /* 0x000fe200078e000c */
[----:B------:R-:W-:Y:S02]  /*1bd80*/  R2UR UR29, R3 ;  /* 0x00000000031d72ca */ /* 0x000fe400000e0000 */
[----:B------:R-:W-:-:S09]  /*1bd90*/  MOV R3, 0x0 ;  /* 0x0000000000037802 */ /* 0x000fd20000000f00 */
[----:B------:R-:W-:-:S04]  /*1bda0*/  UIMAD.WIDE.U32 UR30, UR28, UR23, URZ ;  /* 0x000000171c1e72a5 */ /* 0x000fc8000f8e003f */
[----:B------:R-:W-:Y:S02]  /*1bdb0*/  UIMAD UR31, UR28, UR34, UR31 ;  /* 0x000000221c1f72a4 */ /* 0x000fe4000f8e021f */
[----:B------:R-:W-:Y:S02]  /*1bdc0*/  UIADD3 UR36, UP1, URZ, -UR30, URZ ;  /* 0x8000001e3f247290 */ /* 0x000fe4000ff3e03f */
[----:B------:R-:W-:Y:S02]  /*1bdd0*/  UIMAD UR32, UR29, UR23, UR31 ;  /* 0x000000171d2072a4 */ /* 0x000fe4000f8e021f */
[----:B------:R-:W-:Y:S02]  /*1bde0*/  UIMAD.WIDE.U32 UR30, UR28, UR36, URZ ;  /* 0x000000241c1e72a5 */ /* 0x000fe4000f8e003f */
[----:B------:R-:W-:-:S05]  /*1bdf0*/  UIADD3.X UR37, URZ, ~UR32, URZ, UP1, !UPT ;  /* 0x800000203f257290 */ /* 0x000fca0008ffe43f */
[----:B------:R-:W-:Y:S01]  /*1be00*/  UMOV UR30, UR31 ;  /* 0x0000001f001e7c82 */ /* 0x000fe20008000000 */
[----:B------:R-:W-:Y:S02]  /*1be10*/  UMOV UR31, UR28 ;  /* 0x0000001c001f7c82 */ /* 0x000fe40008000000 */
[----:B------:R-:W-:Y:S02]  /*1be20*/  UIMAD.WIDE.U32 UR32, UP1, UR28, UR37, UR30 ;  /* 0x000000251c2072a5 */ /* 0x000fe4000f82001e */
[----:B------:R-:W-:Y:S02]  /*1be30*/  UIMAD.WIDE.U32 UR30, UR29, UR37, URZ ;  /* 0x000000251d1e72a5 */ /* 0x000fe4000f8e003f */
[----:B------:R-:W-:Y:S02]  /*1be40*/  UIMAD.WIDE.U32 UR32, UP2, UR29, UR36, UR32 ;  /* 0x000000241d2072a5 */ /* 0x000fe4000f840020 */
[----:B------:R-:W-:Y:S02]  /*1be50*/  UIMAD UR37, UR29, UR37, URZ ;  /* 0x000000251d2572a4 */ /* 0x000fe4000f8e023f */
[----:B------:R-:W-:-:S02]  /*1be60*/  UIADD3.X UR30, UR31, UR29, URZ, UP1, !UPT ;  /* 0x0000001d1f1e7290 */ /* 0x000fc40008ffe43f */
[----:B------:R-:W-:-:S04]  /*1be70*/  UIADD3 UR33, UP4, UR37, UR33, URZ ;  /* 0x0000002125217290 */ /* 0x000fc8000ff9e03f */
[----:B------:R-:W-:Y:S02]  /*1be80*/  UIMAD.WIDE.U32 UR28, UR33, UR23, URZ ;  /* 0x00000017211c72a5 */ /* 0x000fe4000f8e003f */
[----:B------:R-:W-:Y:S02]  /*1be90*/  UIADD3.X UR36, URZ, URZ, UR30, UP4, UP2 ;  /* 0x0000003f3f247290 */ /* 0x000fe4000a7e441e */
[----:B------:R-:W-:Y:S02]  /*1bea0*/  UIMAD UR29, UR33, UR34, UR29 ;  /* 0x00000022211d72a4 */ /* 0x000fe4000f8e021d */
[----:B------:R-:W-:Y:S02]  /*1beb0*/  UIADD3 UR37, UP1, URZ, -UR28, URZ ;  /* 0x8000001c3f257290 */ /* 0x000fe4000ff3e03f */
[----:B------:R-:W-:Y:S02]  /*1bec0*/  UIMAD UR30, UR36, UR23, UR29 ;  /* 0x00000017241e72a4 */ /* 0x000fe4000f8e021d */
[----:B------:R-:W-:-:S02]  /*1bed0*/  UIMAD.WIDE.U32 UR28, UR33, UR37, URZ ;  /* 0x00000025211c72a5 */ /* 0x000fc4000f8e003f */
[----:B------:R-:W-:-:S05]  /*1bee0*/  UIADD3.X UR42, URZ, ~UR30, URZ, UP1, !UPT ;  /* 0x8000001e3f2a7290 */ /* 0x000fca0008ffe43f */
[----:B------:R-:W-:Y:S01]  /*1bef0*/  UMOV UR32, UR29 ;  /* 0x0000001d00207c82 */ /* 0x000fe20008000000 */
[----:B------:R-:W-:Y:S02]  /*1bf00*/  UIMAD.WIDE.U32 UR28, UR36, UR42, URZ ;  /* 0x0000002a241c72a5 */ /* 0x000fe4000f8e003f */
[----:B------:R-:W-:Y:S02]  /*1bf10*/  UIMAD.WIDE.U32 UR30, UP1, UR33, UR42, UR32 ;  /* 0x0000002a211e72a5 */ /* 0x000fe4000f820020 */
[----:B------:R-:W-:Y:S02]  /*1bf20*/  UIMAD UR32, UR36, UR42, URZ ;  /* 0x0000002a242072a4 */ /* 0x000fe4000f8e023f */
[----:B------:R-:W-:Y:S02]  /*1bf30*/  UIMAD.WIDE.U32 UR30, UP2, UR36, UR37, UR30 ;  /* 0x00000025241e72a5 */ /* 0x000fe4000f84001e */
[----:B------:R-:W-:Y:S02]  /*1bf40*/  UIADD3.X UR36, UR29, UR36, URZ, UP1, !UPT ;  /* 0x000000241d247290 */ /* 0x000fe40008ffe43f */
[----:B------:R-:W-:-:S04]  /*1bf50*/  UIADD3 UR32, UP4, UR32, UR31, URZ ;  /* 0x0000001f20207290 */ /* 0x000fc8000ff9e03f */
[----:B------:R-:W-:Y:S02]  /*1bf60*/  UIMAD.WIDE.U32 UR30, UR32, UR24, URZ ;  /* 0x00000018201e72a5 */ /* 0x000fe4000f8e003f */
[----:B------:R-:W-:-:S05]  /*1bf70*/  UIADD3.X UR36, URZ, URZ, UR36, UP4, UP2 ;  /* 0x0000003f3f247290 */ /* 0x000fca000a7e4424 */
[----:B------:R-:W-:Y:S01]  /*1bf80*/  UMOV UR30, UR31 ;  /* 0x0000001f001e7c82 */ /* 0x000fe20008000000 */
[----:B------:R-:W-:Y:S02]  /*1bf90*/  UMOV UR31, URZ ;  /* 0x0000003f001f7c82 */ /* 0x000fe40008000000 */
[----:B------:R-:W-:Y:S02]  /*1bfa0*/  UIMAD.WIDE.U32 UR28, UR32, UR25, UR30 ;  /* 0x00000019201c72a5 */ /* 0x000fe4000f8e001e */
[----:B------:R-:W-:Y:S02]  /*1bfb0*/  UIMAD UR32, UR36, UR25, URZ ;  /* 0x00000019242072a4 */ /* 0x000fe4000f8e023f */
[----:B------:R-:W-:Y:S02]  /*1bfc0*/  UIMAD.WIDE.U32 UR28, UP1, UR36, UR24, UR28 ;  /* 0x00000018241c72a5 */ /* 0x000fe4000f82001c */
[----:B------:R-:W-:Y:S02]  /*1bfd0*/  UIMAD.WIDE.U32 UR30, UR36, UR25, URZ ;  /* 0x00000019241e72a5 */ /* 0x000fe4000f8e003f */
[----:B------:R-:W-:-:S02]  /*1bfe0*/  UIADD3 UR32, UP2, UR32, UR29, URZ ;  /* 0x0000001d20207290 */ /* 0x000fc4000ff5e03f */
[----:B------:R-:W-:Y:S02]  /*1bff0*/  UIADD3.X UR30, UR31, URZ, URZ, UP1, !UPT ;  /* 0x0000003f1f1e7290 */ /* 0x000fe40008ffe43f */
[----:B------:R-:W-:Y:S02]  /*1c000*/  UIMAD.WIDE.U32 UR28, UR32, UR23, URZ ;  /* 0x00000017201c72a5 */ /* 0x000fe4000f8e003f */
[----:B------:R-:W-:Y:S02]  /*1c010*/  UIADD3.X UR30, URZ, UR30, URZ, UP2, !UPT ;  /* 0x0000001e3f1e7290 */ /* 0x000fe400097fe43f */
[----:B------:R-:W-:Y:S02]  /*1c020*/  UIMAD UR29, UR32, UR34, UR29 ;  /* 0x00000022201d72a4 */ /* 0x000fe4000f8e021d */
[----:B------:R-:W-:Y:S02]  /*1c030*/  UIADD3 UR31, UP2, -UR28, UR24, URZ ;  /* 0x000000181c1f7290 */ /* 0x000fe4000ff5e13f */
[----:B------:R-:W-:-:S02]  /*1c040*/  UIMAD UR29, UR30, UR23, UR29 ;  /* 0x000000171e1d72a4 */ /* 0x000fc4000f8e021d */
[----:B------:R-:W-:Y:S02]  /*1c050*/  UISETP.GE.U32.AND UP1, UPT, UR31, UR23, UPT ;  /* 0x000000171f00728c */ /* 0x000fe4000bf26070 */
[----:B------:R-:W-:Y:S02]  /*1c060*/  UIADD3.X UR30, ~UR29, UR25, URZ, UP2, !UPT ;  /* 0x000000191d1e7290 */ /* 0x000fe400097fe53f */
[----:B------:R-:W-:Y:S02]  /*1c070*/  UIADD3 UR25, UP2, -UR23, UR31, URZ ;  /* 0x0000001f17197290 */ /* 0x000fe4000ff5e13f */
[----:B------:R-:W-:Y:S02]  /*1c080*/  UISETP.GE.U32.AND.EX UP1, UPT, UR30, UR34, UPT, UP1 ;  /* 0x000000221e00728c */ /* 0x000fe4000bf26110 */
[----:B------:R-:W-:Y:S02]  /*1c090*/  UIADD3 UR28, UR32, 0x1, URZ ;  /* 0x00000001201c7890 */ /* 0x000fe4000fffe03f */
[----:B------:R-:W-:-:S02]  /*1c0a0*/  UIADD3.X UR29, ~UR34, UR30, URZ, UP2, !UPT ;  /* 0x0000001e221d7290 */ /* 0x000fc400097fe53f */
[----:B------:R-:W-:Y:S02]  /*1c0b0*/  USEL UR25, UR25, UR31, UP1 ;  /* 0x0000001f19197287 */ /* 0x000fe40008800000 */
[----:B------:R-:W-:Y:S02]  /*1c0c0*/  USEL UR29, UR29, UR30, UP1 ;  /* 0x0000001e1d1d7287 */ /* 0x000fe40008800000 */
[----:B------:R-:W-:Y:S02]  /*1c0d0*/  USEL UR32, UR28, UR32, UP1 ;  /* 0x000000201c207287 */ /* 0x000fe40008800000 */
[----:B------:R-:W-:Y:S02]  /*1c0e0*/  UISETP.GE.U32.AND UP1, UPT, UR25, UR23, UPT ;  /* 0x000000171900728c */ /* 0x000fe4000bf26070 */
[----:B------:R-:W-:Y:S02]  /*1c0f0*/  UISETP.NE.U32.AND UP2, UPT, UR23, URZ, UPT ;  /* 0x0000003f1700728c */ /* 0x000fe4000bf45070 */
[----:B------:R-:W-:-:S02]  /*1c100*/  UIADD3 UR25, UR32, 0x1, URZ ;  /* 0x0000000120197890 */ /* 0x000fc4000fffe03f */
[----:B------:R-:W-:Y:S02]  /*1c110*/  UISETP.GE.U32.AND.EX UP1, UPT, UR29, UR34, UPT, UP1 ;  /* 0x000000221d00728c */ /* 0x000fe4000bf26110 */
[----:B------:R-:W-:Y:S02]  /*1c120*/  UISETP.NE.AND.EX UP2, UPT, UR34, URZ, UPT, UP2 ;  /* 0x0000003f2200728c */ /* 0x000fe4000bf45320 */
[----:B------:R-:W-:-:S04]  /*1c130*/  USEL UR25, UR25, UR32, UP1 ;  /* 0x0000002019197287 */ /* 0x000fc80008800000 */
[----:B------:R-:W-:Y:S01]  /*1c140*/  USEL UR28, UR25, 0xffffffff, UP2 ;  /* 0xffffffff191c7887 */ /* 0x000fe20009000000 */
[----:B------:R-:W-:Y:S11]  /*1c150*/  RET.REL.NODEC R2 `(_ZN7cutlass13device_kernelINS_4gemm6kernel13GemmUniversalINS1_17GroupProblemShapeIN4cute5tupleIJiiiEEEEENS1_10collective13CollectiveMmaINS1_39MainloopSm90ArrayTmaGmmaWarpSpecializedILi4ENS6_IJNS5_1CILi2EEENSC_ILi1EEESE_EEENS1_40KernelPtrArrayTmaWarpSpecializedPingpongEEENS6_IJNSC_ILi128EEENSC_ILi256EEENSC_ILi64EEEEEENS_6half_tEPNS6_IJlSE_NSC_ILi0EEEEEESM_SP_NS5_8TiledMMAINS5_8MMA_AtomIJNS5_4SM904GMMA26MMA_64x256x16_F32F16F16_SSILNST_5MajorE0ELSV_0ELNST_7ScaleInE1ELSW_1EEEEEENS5_6LayoutINS6_IJSE_SE_SE_EEENS6_IJSN_SN_SN_EEEEENS6_IJNS5_10UnderscoreES13_S13_EEEEENS5_13SM90_TMA_LOADENS5_14ComposedLayoutINS5_7SwizzleILi3ELi4ELi3EEENS5_18smem_ptr_flag_bitsILi16EEENSZ_INS6_IJNSC_ILi8EEESK_EEENS6_IJSK_SE_EEEEEEEvNS5_8identityENS5_23SM90_TMA_LOAD_MULTICASTES1G_vS1H_EENS_8epilogue10collective18CollectiveEpilogueINS1K_30Sm90PtrArrayTmaWarpSpecializedILi4ELi2ELi16ELb1ELb0ELi2EEEJSL_NS6_IJSK_NSC_ILi32EEEEEESM_PNS6_IJSE_lSN_EEESM_S1S_NS1K_6fusion15FusionCallbacksIS1O_NS1T_17LinearCombinationISM_fSM_fLNS_15FloatRoundStyleE2EEESL_S1Q_JEEES16_NS17_IS19_S1B_NSZ_INS6_IJSK_S1C_EEENS6_IJSE_SK_EEEEEEENS5_17SM75_U16x8_LDSM_TENS5_14SM90_TMA_STOREES22_NS5_17SM90_U16x8_STSM_TENS5_9Copy_AtomIJNS5_17SM90_U32x4_STSM_NESM_EEEvEEEvvEEEEvNT_6ParamsE) ;  /* 0xfffffe3c02a87950 */ /* 0x000ff60003c3ffff */
.L_x_431:
[----:B------:R-:W-:-:S00]  /*1c160*/  BRA `(.L_x_431) ;  /* 0xfffffffc00fc7947 */ /* 0x000fc0000383ffff */
[----:B------:R-:W-:-:S00]  /*1c170*/  NOP ;  /* 0x0000000000007918 */ /* 0x000fc00000000000 */
        /* <DEDUP_REMOVED lines=8> */
.L_x_432:


//--------------------- .nv.global.init           --------------------------
	.section	.nv.global.init,"aw",@progbits
.nv.global.init:
	.type		$str$24,@object
	.size		$str$24,($str$25 - $str$24)
$str$24:
        /*0000*/ 	.byte	0x28, 0x61, 0x64, 0x64, 0x72, 0x65, 0x73, 0x73, 0x20, 0x26, 0x20, 0x6d, 0x61, 0x73, 0x6b, 0x29
        /*0010*/ 	.byte	0x20, 0x3d, 0x3d, 0x20, 0x30, 0x00
	.type		$str$25,@object
	.size		$str$25,(__unnamed_1 - $str$25)
$str$25:
        /*0016*/ 	.byte	0x2f, 0x74, 0x6d, 0x70, 0x2f, 0x63, 0x75, 0x74, 0x6c, 0x61, 0x73, 0x73, 0x5f, 0x73, 0x77, 0x65
        /*0026*/ 	.byte	0x65, 0x70, 0x5f, 0x73, 0x72, 0x63, 0x2f, 0x69, 0x6e, 0x63, 0x6c, 0x75, 0x64, 0x65, 0x2f, 0x63
        /*0036*/ 	.byte	0x75, 0x74, 0x65, 0x2f, 0x70, 0x6f, 0x69, 0x6e, 0x74, 0x65, 0x72, 0x5f, 0x66, 0x6c, 0x61, 0x67
        /*0046*/ 	.byte	0x67, 0x65, 0x64, 0x2e, 0x68, 0x70, 0x70, 0x00
	.type		__unnamed_1,@object
	.size		__unnamed_1,(.L_0 - __unnamed_1)
__unnamed_1:
        /* <DEDUP_REMOVED lines=28> */
        /*020e*/ 	.byte	0x3e, 0x3e, 0x3e, 0x3e, 0x3e, 0x5d, 0x00
.L_0:


//--------------------- .nv.shared._ZN7cutlass13device_kernelINS_4gemm6kernel13GemmUniversalINS1_17GroupProblemShapeIN4cute5tupleIJiiiEEEEENS1_10collective13CollectiveMmaINS1_39MainloopSm90ArrayTmaGmmaWarpSpecializedILi4ENS6_IJNS5_1CILi2EEENSC_ILi1EEESE_EEENS1_40KernelPtrArrayTmaWarpSpecializedPingpongEEENS6_IJNSC_ILi128EEENSC_ILi256EEENSC_ILi64EEEEEENS_6half_tEPNS6_IJlSE_NSC_ILi0EEEEEESM_SP_NS5_8TiledMMAINS5_8MMA_AtomIJNS5_4SM904GMMA26MMA_64x256x16_F32F16F16_SSILNST_5MajorE0ELSV_0ELNST_7ScaleInE1ELSW_1EEEEEENS5_6LayoutINS6_IJSE_SE_SE_EEENS6_IJSN_SN_SN_EEEEENS6_IJNS5_10UnderscoreES13_S13_EEEEENS5_13SM90_TMA_LOADENS5_14ComposedLayoutINS5_7SwizzleILi3ELi4ELi3EEENS5_18smem_ptr_flag_bitsILi16EEENSZ_INS6_IJNSC_ILi8EEESK_EEENS6_IJSK_SE_EEEEEEEvNS5_8identityENS5_23SM90_TMA_LOAD_MULTICASTES1G_vS1H_EENS_8epilogue10collective18CollectiveEpilogueINS1K_30Sm90PtrArrayTmaWarpSpecializedILi4ELi2ELi16ELb1ELb0ELi2EEEJSL_NS6_IJSK_NSC_ILi32EEEEEESM_PNS6_IJSE_lSN_EEESM_S1S_NS1K_6fusion15FusionCallbacksIS1O_NS1T_17LinearCombinationISM_fSM_fLNS_15FloatRoundStyleE2EEESL_S1Q_JEEES16_NS17_IS19_S1B_NSZ_INS6_IJSK_S1C_EEENS6_IJSE_SK_EEEEEEENS5_17SM75_U16x8_LDSM_TENS5_14SM90_TMA_STOREES22_NS5_17SM90_U16x8_STSM_TENS5_9Copy_AtomIJNS5_17SM90_U32x4_STSM_NESM_EEEvEEEvvEEEEvNT_6ParamsE --------------------------
	.section	.nv.shared._ZN7cutlass13device_kernelINS_4gemm6kernel13GemmUniversalINS1_17GroupProblemShapeIN4cute5tupleIJiiiEEEEENS1_10collective13CollectiveMmaINS1_39MainloopSm90ArrayTmaGmmaWarpSpecializedILi4ENS6_IJNS5_1CILi2EEENSC_ILi1EEESE_EEENS1_40KernelPtrArrayTmaWarpSpecializedPingpongEEENS6_IJNSC_ILi128EEENSC_ILi256EEENSC_ILi64EEEEEENS_6half_tEPNS6_IJlSE_NSC_ILi0EEEEEESM_SP_NS5_8TiledMMAINS5_8MMA_AtomIJNS5_4SM904GMMA26MMA_64x256x16_F32F16F16_SSILNST_5MajorE0ELSV_0ELNST_7ScaleInE1ELSW_1EEEEEENS5_6LayoutINS6_IJSE_SE_SE_EEENS6_IJSN_SN_SN_EEEEENS6_IJNS5_10UnderscoreES13_S13_EEEEENS5_13SM90_TMA_LOADENS5_14ComposedLayoutINS5_7SwizzleILi3ELi4ELi3EEENS5_18smem_ptr_flag_bitsILi16EEENSZ_INS6_IJNSC_ILi8EEESK_EEENS6_IJSK_SE_EEEEEEEvNS5_8identityENS5_23SM90_TMA_LOAD_MULTICASTES1G_vS1H_EENS_8epilogue10collective18CollectiveEpilogueINS1K_30Sm90PtrArrayTmaWarpSpecializedILi4ELi2ELi16ELb1ELb0ELi2EEEJSL_NS6_IJSK_NSC_ILi32EEEEEESM_PNS6_IJSE_lSN_EEESM_S1S_NS1K_6fusion15FusionCallbacksIS1O_NS1T_17LinearCombinationISM_fSM_fLNS_15FloatRoundStyleE2EEESL_S1Q_JEEES16_NS17_IS19_S1B_NSZ_INS6_IJSK_S1C_EEENS6_IJSE_SK_EEEEEEENS5_17SM75_U16x8_LDSM_TENS5_14SM90_TMA_STOREES22_NS5_17SM90_U16x8_STSM_TENS5_9Copy_AtomIJNS5_17SM90_U32x4_STSM_NESM_EEEvEEEvvEEEEvNT_6ParamsE,"aw",@nobits
	.sectionflags	@""
	.align	16
	.zero		1024


//--------------------- .nv.shared.reserved.0     --------------------------
	.section	.nv.shared.reserved.0,"aw",@nobits
	.weak		__nv_reservedSMEM_offset_0_alias
	.size		__nv_reservedSMEM_offset_0_alias, 0, 0
	.other		__nv_reservedSMEM_offset_0_alias,@"STO_CUDA_RESERVED_SHARED STV_DEFAULT"
__nv_reservedSMEM_offset_0_alias:
	.zero		0


//--------------------- .nv.global                --------------------------
	.section	.nv.global,"aw",@nobits
.nv.global:
	.type		_ZN39_INTERNAL_6e327d04_4_k_cu_9b8fcd23_27834cute1_E,@object
	.size		_ZN39_INTERNAL_6e327d04_4_k_cu_9b8fcd23_27834cute1_E,(_ZN39_INTERNAL_6e327d04_4_k_cu_9b8fcd23_27834cuda3std3__45__cpo6cbeginE - _ZN39_INTERNAL_6e327d04_4_k_cu_9b8fcd23_27834cute1_E)
_ZN39_INTERNAL_6e327d04_4_k_cu_9b8fcd23_27834cute1_E:
	.zero		1
	.type		_ZN39_INTERNAL_6e327d04_4_k_cu_9b8fcd23_27834cuda3std3__45__cpo6cbeginE,@object
	.size		_ZN39_INTERNAL_6e327d04_4_k_cu_9b8fcd23_27834cuda3std3__45__cpo6cbeginE,(_ZN39_INTERNAL_6e327d04_4_k_cu_9b8fcd23_27834cuda3std3__48in_placeE - _ZN39_INTERNAL_6e327d04_4_k_cu_9b8fcd23_27834cuda3std3__45__cpo6cbeginE)
_ZN39_INTERNAL_6e327d04_4_k_cu_9b8fcd23_27834cuda3std3__45__cpo6cbeginE:
	.zero		1
	.type		_ZN39_INTERNAL_6e327d04_4_k_cu_9b8fcd23_27834cuda3std3__48in_placeE,@object
	.size		_ZN39_INTERNAL_6e327d04_4_k_cu_9b8fcd23_27834cuda3std3__48in_placeE,(_ZN39_INTERNAL_6e327d04_4_k_cu_9b8fcd23_27834cuda3std6ranges3__45__cpo9iter_moveE - _ZN39_INTERNAL_6e327d04_4_k_cu_9b8fcd23_27834cuda3std3__48in_placeE)
_ZN39_INTERNAL_6e327d04_4_k_cu_9b8fcd23_27834cuda3std3__48in_placeE:
	.zero		1
	.type		_ZN39_INTERNAL_6e327d04_4_k_cu_9b8fcd23_27834cuda3std6ranges3__45__cpo9iter_moveE,@object
	.size		_ZN39_INTERNAL_6e327d04_4_k_cu_9b8fcd23_27834cuda3std6ranges3__45__cpo9iter_moveE,(_ZN39_INTERNAL_6e327d04_4_k_cu_9b8fcd23_27834cuda3std3__45__cpo5beginE - _ZN39_INTERNAL_6e327d04_4_k_cu_9b8fcd23_27834cuda3std6ranges3__45__cpo9iter_moveE)
_ZN39_INTERNAL_6e327d04_4_k_cu_9b8fcd23_27834cuda3std6ranges3__45__cpo9iter_moveE:
	.zero		1
	.type		_ZN39_INTERNAL_6e327d04_4_k_cu_9b8fcd23_27834cuda3std3__45__cpo5beginE,@object
	.size		_ZN39_INTERNAL_6e327d04_4_k_cu_9b8fcd23_27834cuda3std3__45__cpo5beginE,(_ZN39_INTERNAL_6e327d04_4_k_cu_9b8fcd23_27834cuda3std3__441_GLOBAL__N__6e327d04_4_k_cu_9b8fcd23_27836ignoreE - _ZN39_INTERNAL_6e327d04_4_k_cu_9b8fcd23_27834cuda3std3__45__cpo5beginE)
_ZN39_INTERNAL_6e327d04_4_k_cu_9b8fcd23_27834cuda3std3__45__cpo5beginE:
	.zero		1
	.type		_ZN39_INTERNAL_6e327d04_4_k_cu_9b8fcd23_27834cuda3std3__441_GLOBAL__N__6e327d04_4_k_cu_9b8fcd23_27836ignoreE,@object
	.size		_ZN39_INTERNAL_6e327d04_4_k_cu_9b8fcd23_27834cuda3std3__441_GLOBAL__N__6e327d04_4_k_cu_9b8fcd23_27836ignoreE,(_ZN39_INTERNAL_6e327d04_4_k_cu_9b8fcd23_27834cute7productE - _ZN39_INTERNAL_6e327d04_4_k_cu_9b8fcd23_27834cuda3std3__441_GLOBAL__N__6e327d04_4_k_cu_9b8fcd23_27836ignoreE)
_ZN39_INTERNAL_6e327d04_4_k_cu_9b8fcd23_27834cuda3std3__441_GLOBAL__N__6e327d04_4_k_cu_9b8fcd23_27836ignoreE:
	.zero		1
	.type		_ZN39_INTERNAL_6e327d04_4_k_cu_9b8fcd23_27834cute7productE,@object
	.size		_ZN39_INTERNAL_6e327d04_4_k_cu_9b8fcd23_27834cute7productE,(_ZN39_INTERNAL_6e327d04_4_k_cu_9b8fcd23_27834cuda3std3__45__cpo3endE - _ZN39_INTERNAL_6e327d04_4_k_cu_9b8fcd23_27834cute7productE)
_ZN39_INTERNAL_6e327d04_4_k_cu_9b8fcd23_27834cute7productE:
	.zero		1
	.type		_ZN39_INTERNAL_6e327d04_4_k_cu_9b8fcd23_27834cuda3std3__45__cpo3endE,@object
	.size		_ZN39_INTERNAL_6e327d04_4_k_cu_9b8fcd23_27834cuda3std3__45__cpo3endE,(_ZN39_INTERNAL_6e327d04_4_k_cu_9b8fcd23_27834cuda3std3__419piecewise_constructE - _ZN39_INTERNAL_6e327d04_4_k_cu_9b8fcd23_27834cuda3std3__45__cpo3endE)
_ZN39_INTERNAL_6e327d04_4_k_cu_9b8fcd23_27834cuda3std3__45__cpo3endE:
	.zero		1
	.type		_ZN39_INTERNAL_6e327d04_4_k_cu_9b8fcd23_27834cuda3std3__419piecewise_constructE,@object
	.size		_ZN39_INTERNAL_6e327d04_4_k_cu_9b8fcd23_27834cuda3std3__419piecewise_constructE,(_ZN39_INTERNAL_6e327d04_4_k_cu_9b8fcd23_27834cuda3std3__45__cpo4cendE - _ZN39_INTERNAL_6e327d04_4_k_cu_9b8fcd23_27834cuda3std3__419piecewise_constructE)
_ZN39_INTERNAL_6e327d04_4_k_cu_9b8fcd23_27834cuda3std3__419piecewise_constructE:
	.zero		1
	.type		_ZN39_INTERNAL_6e327d04_4_k_cu_9b8fcd23_27834cuda3std3__45__cpo4cendE,@object
	.size		_ZN39_INTERNAL_6e327d04_4_k_cu_9b8fcd23_27834cuda3std3__45__cpo4cendE,(_ZN39_INTERNAL_6e327d04_4_k_cu_9b8fcd23_27834cuda3std6ranges3__45__cpo4swapE - _ZN39_INTERNAL_6e327d04_4_k_cu_9b8fcd23_27834cuda3std3__45__cpo4cendE)
_ZN39_INTERNAL_6e327d04_4_k_cu_9b8fcd23_27834cuda3std3__45__cpo4cendE:
	.zero		1
	.type		_ZN39_INTERNAL_6e327d04_4_k_cu_9b8fcd23_27834cuda3std6ranges3__45__cpo4swapE,@object
	.size		_ZN39_INTERNAL_6e327d04_4_k_cu_9b8fcd23_27834cuda3std6ranges3__45__cpo4swapE,(.L_8 - _ZN39_INTERNAL_6e327d04_4_k_cu_9b8fcd23_27834cuda3std6ranges3__45__cpo4swapE)
_ZN39_INTERNAL_6e327d04_4_k_cu_9b8fcd23_27834cuda3std6ranges3__45__cpo4swapE:
	.zero		1
.L_8:


//--------------------- .nv.constant0._ZN7cutlass13device_kernelINS_4gemm6kernel13GemmUniversalINS1_17GroupProblemShapeIN4cute5tupleIJiiiEEEEENS1_10collective13CollectiveMmaINS1_39MainloopSm90ArrayTmaGmmaWarpSpecializedILi4ENS6_IJNS5_1CILi2EEENSC_ILi1EEESE_EEENS1_40KernelPtrArrayTmaWarpSpecializedPingpongEEENS6_IJNSC_ILi128EEENSC_ILi256EEENSC_ILi64EEEEEENS_6half_tEPNS6_IJlSE_NSC_ILi0EEEEEESM_SP_NS5_8TiledMMAINS5_8MMA_AtomIJNS5_4SM904GMMA26MMA_64x256x16_F32F16F16_SSILNST_5MajorE0ELSV_0ELNST_7ScaleInE1ELSW_1EEEEEENS5_6LayoutINS6_IJSE_SE_SE_EEENS6_IJSN_SN_SN_EEEEENS6_IJNS5_10UnderscoreES13_S13_EEEEENS5_13SM90_TMA_LOADENS5_14ComposedLayoutINS5_7SwizzleILi3ELi4ELi3EEENS5_18smem_ptr_flag_bitsILi16EEENSZ_INS6_IJNSC_ILi8EEESK_EEENS6_IJSK_SE_EEEEEEEvNS5_8identityENS5_23SM90_TMA_LOAD_MULTICASTES1G_vS1H_EENS_8epilogue10collective18CollectiveEpilogueINS1K_30Sm90PtrArrayTmaWarpSpecializedILi4ELi2ELi16ELb1ELb0ELi2EEEJSL_NS6_IJSK_NSC_ILi32EEEEEESM_PNS6_IJSE_lSN_EEESM_S1S_NS1K_6fusion15FusionCallbacksIS1O_NS1T_17LinearCombinationISM_fSM_fLNS_15FloatRoundStyleE2EEESL_S1Q_JEEES16_NS17_IS19_S1B_NSZ_INS6_IJSK_S1C_EEENS6_IJSE_SK_EEEEEEENS5_17SM75_U16x8_LDSM_TENS5_14SM90_TMA_STOREES22_NS5_17SM90_U16x8_STSM_TENS5_9Copy_AtomIJNS5_17SM90_U32x4_STSM_NESM_EEEvEEEvvEEEEvNT_6ParamsE --------------------------
	.section	.nv.constant0._ZN7cutlass13device_kernelINS_4gemm6kernel13GemmUniversalINS1_17GroupProblemShapeIN4cute5tupleIJiiiEEEEENS1_10collective13CollectiveMmaINS1_39MainloopSm90ArrayTmaGmmaWarpSpecializedILi4ENS6_IJNS5_1CILi2EEENSC_ILi1EEESE_EEENS1_40KernelPtrArrayTmaWarpSpecializedPingpongEEENS6_IJNSC_ILi128EEENSC_ILi256EEENSC_ILi64EEEEEENS_6half_tEPNS6_IJlSE_NSC_ILi0EEEEEESM_SP_NS5_8TiledMMAINS5_8MMA_AtomIJNS5_4SM904GMMA26MMA_64x256x16_F32F16F16_SSILNST_5MajorE0ELSV_0ELNST_7ScaleInE1ELSW_1EEEEEENS5_6LayoutINS6_IJSE_SE_SE_EEENS6_IJSN_SN_SN_EEEEENS6_IJNS5_10UnderscoreES13_S13_EEEEENS5_13SM90_TMA_LOADENS5_14ComposedLayoutINS5_7SwizzleILi3ELi4ELi3EEENS5_18smem_ptr_flag_bitsILi16EEENSZ_INS6_IJNSC_ILi8EEESK_EEENS6_IJSK_SE_EEEEEEEvNS5_8identityENS5_23SM90_TMA_LOAD_MULTICASTES1G_vS1H_EENS_8epilogue10collective18CollectiveEpilogueINS1K_30Sm90PtrArrayTmaWarpSpecializedILi4ELi2ELi16ELb1ELb0ELi2EEEJSL_NS6_IJSK_NSC_ILi32EEEEEESM_PNS6_IJSE_lSN_EEESM_S1S_NS1K_6fusion15FusionCallbacksIS1O_NS1T_17LinearCombinationISM_fSM_fLNS_15FloatRoundStyleE2EEESL_S1Q_JEEES16_NS17_IS19_S1B_NSZ_INS6_IJSK_S1C_EEENS6_IJSE_SK_EEEEEEENS5_17SM75_U16x8_LDSM_TENS5_14SM90_TMA_STOREES22_NS5_17SM90_U16x8_STSM_TENS5_9Copy_AtomIJNS5_17SM90_U32x4_STSM_NESM_EEEvEEEvvEEEEvNT_6ParamsE,"a",@progbits
	.sectionflags	@""
	.align	4
.nv.constant0._ZN7cutlass13device_kernelINS_4gemm6kernel13GemmUniversalINS1_17GroupProblemShapeIN4cute5tupleIJiiiEEEEENS1_10collective13CollectiveMmaINS1_39MainloopSm90ArrayTmaGmmaWarpSpecializedILi4ENS6_IJNS5_1CILi2EEENSC_ILi1EEESE_EEENS1_40KernelPtrArrayTmaWarpSpecializedPingpongEEENS6_IJNSC_ILi128EEENSC_ILi256EEENSC_ILi64EEEEEENS_6half_tEPNS6_IJlSE_NSC_ILi0EEEEEESM_SP_NS5_8TiledMMAINS5_8MMA_AtomIJNS5_4SM904GMMA26MMA_64x256x16_F32F16F16_SSILNST_5MajorE0ELSV_0ELNST_7ScaleInE1ELSW_1EEEEEENS5_6LayoutINS6_IJSE_SE_SE_EEENS6_IJSN_SN_SN_EEEEENS6_IJNS5_10UnderscoreES13_S13_EEEEENS5_13SM90_TMA_LOADENS5_14ComposedLayoutINS5_7SwizzleILi3ELi4ELi3EEENS5_18smem_ptr_flag_bitsILi16EEENSZ_INS6_IJNSC_ILi8EEESK_EEENS6_IJSK_SE_EEEEEEEvNS5_8identityENS5_23SM90_TMA_LOAD_MULTICASTES1G_vS1H_EENS_8epilogue10collective18CollectiveEpilogueINS1K_30Sm90PtrArrayTmaWarpSpecializedILi4ELi2ELi16ELb1ELb0ELi2EEEJSL_NS6_IJSK_NSC_ILi32EEEEEESM_PNS6_IJSE_lSN_EEESM_S1S_NS1K_6fusion15FusionCallbacksIS1O_NS1T_17LinearCombinationISM_fSM_fLNS_15FloatRoundStyleE2EEESL_S1Q_JEEES16_NS17_IS19_S1B_NSZ_INS6_IJSK_S1C_EEENS6_IJSE_SK_EEEEEEENS5_17SM75_U16x8_LDSM_TENS5_14SM90_TMA_STOREES22_NS5_17SM90_U16x8_STSM_TENS5_9Copy_AtomIJNS5_17SM90_U32x4_STSM_NESM_EEEvEEEvvEEEEvNT_6ParamsE:
	.zero		2432


//--------------------- SYMBOLS --------------------------

	.type		.nv.reservedSmem.offset0,@object
	.size		.nv.reservedSmem.offset0,0x4
	.type		__assertfail,@function
